# CuTe-DSL kernel — source=fa4 family=fa4_fwd_sm100
# config = {"dtype": "BFloat16", "causal": true, "use_2cta": false, "q_stage": 2, "head_dim": 128}


// ===== COMPILED SASS (sm_100a) =====

	.target	sm_100a

	.elftype	@"ET_EXEC"


//--------------------- .note.nv.tkinfo           --------------------------
	.section	.note.nv.tkinfo,"",@"SHT_NOTE"
	.sectionflags	@"SHF_NOTE_NV_TKINFO"
	.tkinfo
        /*0018*/ 	.word	0x00000081
        /*0030*/ 	.string	""
        /*0030*/ 	.string	"ptxas"
        /*0030*/ 	.string	"Cuda compilation tools, release 12.9, V12.9.83"
        /*0030*/ 	.string	"Build system must define TOOLS_VERSION_EXTENDED"
        /*0030*/ 	.string	"-O 3 -arch sm_100a "



//--------------------- .note.nv.cuver            --------------------------
	.section	.note.nv.cuver,"",@"SHT_NOTE"
	.sectionflags	@"SHF_NOTE_NV_CUVER"
        /*0018*/ 	.short	0x0001
        /*001a*/ 	.short	0x0064
        /*001c*/ 	.short	0x0001
        /*001e*/ 	.short	0x0000
        /*0020*/ 	.short	0x0001
        /*0022*/ 	.short	0x0000


//--------------------- .nv.info                  --------------------------
	.section	.nv.info,"",@"SHT_CUDA_INFO"
	.align	4


	//----- nvinfo : EIATTR_REGCOUNT
	.align		4
        /*0000*/ 	.byte	0x04, 0x2f
        /*0002*/ 	.short	(.L_4 - .L_3)
	.align		4
.L_3:
        /*0004*/ 	.word	index@(kernel_cutlass_kernel_flash_attncuteflash_fwd_sm100FlashAttentionForwardSm100_object_at__tensor0000o12811101213_tensor0000o12811101213_tensor0000o12810111213_tensor0000o12811101213_tensor_0)
        /*0008*/ 	.word	0x00000080


	//----- nvinfo : EIATTR_FRAME_SIZE
	.align		4
.L_4:
        /*000c*/ 	.byte	0x04, 0x11
        /*000e*/ 	.short	(.L_6 - .L_5)
	.align		4
.L_5:
        /*0010*/ 	.word	index@($__internal_2_$__cuda_sm10x_tcgen05_guardrail_trap_unallocated_columns_being_dealloced)
        /*0014*/ 	.word	0x00000000


	//----- nvinfo : EIATTR_FRAME_SIZE
	.align		4
.L_6:
        /*0018*/ 	.byte	0x04, 0x11
        /*001a*/ 	.short	(.L_8 - .L_7)
	.align		4
.L_7:
        /*001c*/ 	.word	index@($__internal_1_$__cuda_sm10x_tcgen05_guardrail_trap_phase_invalid_during_alloc)
        /*0020*/ 	.word	0x00000000


	//----- nvinfo : EIATTR_FRAME_SIZE
	.align		4
.L_8:
        /*0024*/ 	.byte	0x04, 0x11
        /*0026*/ 	.short	(.L_10 - .L_9)
	.align		4
.L_9:
        /*0028*/ 	.word	index@($__internal_0_$__cuda_sm10x_tcgen05_guardrail_trap_col_being_dealloced_not_returned_by_alloc)
        /*002c*/ 	.word	0x00000000


	//----- nvinfo : EIATTR_FRAME_SIZE
	.align		4
.L_10:
        /*0030*/ 	.byte	0x04, 0x11
        /*0032*/ 	.short	(.L_12 - .L_11)
	.align		4
.L_11:
        /*0034*/ 	.word	index@(kernel_cutlass_kernel_flash_attncuteflash_fwd_sm100FlashAttentionForwardSm100_object_at__tensor0000o12811101213_tensor0000o12811101213_tensor0000o12810111213_tensor0000o12811101213_tensor_0)
        /*0038*/ 	.word	0x00000000


	//----- nvinfo : EIATTR_MIN_STACK_SIZE
	.align		4
.L_12:
        /*003c*/ 	.byte	0x04, 0x12
        /*003e*/ 	.short	(.L_14 - .L_13)
	.align		4
.L_13:
        /*0040*/ 	.word	index@(kernel_cutlass_kernel_flash_attncuteflash_fwd_sm100FlashAttentionForwardSm100_object_at__tensor0000o12811101213_tensor0000o12811101213_tensor0000o12810111213_tensor0000o12811101213_tensor_0)
        /*0044*/ 	.word	0x00000000
.L_14:


//--------------------- .nv.info.kernel_cutlass_kernel_flash_attncuteflash_fwd_sm100FlashAttentionForwardSm100_object_at__tensor0000o12811101213_tensor0000o12811101213_tensor0000o12810111213_tensor0000o12811101213_tensor_0 --------------------------
	.section	.nv.info.kernel_cutlass_kernel_flash_attncuteflash_fwd_sm100FlashAttentionForwardSm100_object_at__tensor0000o12811101213_tensor0000o12811101213_tensor0000o12810111213_tensor0000o12811101213_tensor_0,"",@"SHT_CUDA_INFO"
	.sectionflags	@""
	.align	4


	//----- nvinfo : EIATTR_CUDA_API_VERSION
	.align		4
        /*0000*/ 	.byte	0x04, 0x37
        /*0002*/ 	.short	(.L_16 - .L_15)
.L_15:
        /*0004*/ 	.word	0x00000081


	//----- nvinfo : EIATTR_KPARAM_INFO
	.align		4
.L_16:
        /*0008*/ 	.byte	0x04, 0x17
        /*000a*/ 	.short	(.L_18 - .L_17)
.L_17:
        /*000c*/ 	.word	0x00000000
        /*0010*/ 	.short	0x0018
        /*0012*/ 	.short	0x02e4
        /*0014*/ 	.byte	0x00, 0xf0, 0x11, 0x00


	//----- nvinfo : EIATTR_KPARAM_INFO
	.align		4
.L_18:
        /*0018*/ 	.byte	0x04, 0x17
        /*001a*/ 	.short	(.L_20 - .L_19)
.L_19:
        /*001c*/ 	.word	0x00000000
        /*0020*/ 	.short	0x0017
        /*0022*/ 	.short	0x02d8
        /*0024*/ 	.byte	0x00, 0xf0, 0x31, 0x00


	//----- nvinfo : EIATTR_KPARAM_INFO
	.align		4
.L_20:
        /*0028*/ 	.byte	0x04, 0x17
        /*002a*/ 	.short	(.L_22 - .L_21)
.L_21:
        /*002c*/ 	.word	0x00000000
        /*0030*/ 	.short	0x0016
        /*0032*/ 	.short	0x02d4
        /*0034*/ 	.byte	0x00, 0xf0, 0x11, 0x00


	//----- nvinfo : EIATTR_KPARAM_INFO
	.align		4
.L_22:
        /*0038*/ 	.byte	0x04, 0x17
        /*003a*/ 	.short	(.L_24 - .L_23)
.L_23:
        /*003c*/ 	.word	0x00000000
        /*0040*/ 	.short	0x0015
        /*0042*/ 	.short	0x02c8
        /*0044*/ 	.byte	0x00, 0xf0, 0x31, 0x00


	//----- nvinfo : EIATTR_KPARAM_INFO
	.align		4
.L_24:
        /*0048*/ 	.byte	0x04, 0x17
        /*004a*/ 	.short	(.L_26 - .L_25)
.L_25:
        /*004c*/ 	.word	0x00000000
        /*0050*/ 	.short	0x0014
        /*0052*/ 	.short	0x02bc
        /*0054*/ 	.byte	0x00, 0xf0, 0x31, 0x00


	//----- nvinfo : EIATTR_KPARAM_INFO
	.align		4
.L_26:
        /*0058*/ 	.byte	0x04, 0x17
        /*005a*/ 	.short	(.L_28 - .L_27)
.L_27:
        /*005c*/ 	.word	0x00000000
        /*0060*/ 	.short	0x0013
        /*0062*/ 	.short	0x02b0
        /*0064*/ 	.byte	0x00, 0xf0, 0x31, 0x00


	//----- nvinfo : EIATTR_KPARAM_INFO
	.align		4
.L_28:
        /*0068*/ 	.byte	0x04, 0x17
        /*006a*/ 	.short	(.L_30 - .L_29)
.L_29:
        /*006c*/ 	.word	0x00000000
        /*0070*/ 	.short	0x0012
        /*0072*/ 	.short	0x02a4
        /*0074*/ 	.byte	0x00, 0xf0, 0x31, 0x00


	//----- nvinfo : EIATTR_KPARAM_INFO
	.align		4
.L_30:
        /*0078*/ 	.byte	0x04, 0x17
        /*007a*/ 	.short	(.L_32 - .L_31)
.L_31:
        /*007c*/ 	.word	0x00000000
        /*0080*/ 	.short	0x0011
        /*0082*/ 	.short	0x02a0
        /*0084*/ 	.byte	0x00, 0xf0, 0x11, 0x00


	//----- nvinfo : EIATTR_KPARAM_INFO
	.align		4
.L_32:
        /*0088*/ 	.byte	0x04, 0x17
        /*008a*/ 	.short	(.L_34 - .L_33)
.L_33:
        /*008c*/ 	.word	0x00000000
        /*0090*/ 	.short	0x0010
        /*0092*/ 	.short	0x029c
        /*0094*/ 	.byte	0x00, 0xf0, 0x11, 0x00


	//----- nvinfo : EIATTR_KPARAM_INFO
	.align		4
.L_34:
        /*0098*/ 	.byte	0x04, 0x17
        /*009a*/ 	.short	(.L_36 - .L_35)
.L_35:
        /*009c*/ 	.word	0x00000000
        /*00a0*/ 	.short	0x000f
        /*00a2*/ 	.short	0x0298
        /*00a4*/ 	.byte	0x00, 0xf0, 0x11, 0x00


	//----- nvinfo : EIATTR_KPARAM_INFO
	.align		4
.L_36:
        /*00a8*/ 	.byte	0x04, 0x17
        /*00aa*/ 	.short	(.L_38 - .L_37)
.L_37:
        /*00ac*/ 	.word	0x00000000
        /*00b0*/ 	.short	0x000e
        /*00b2*/ 	.short	0x0294
        /*00b4*/ 	.byte	0x00, 0xf0, 0x11, 0x00


	//----- nvinfo : EIATTR_KPARAM_INFO
	.align		4
.L_38:
        /*00b8*/ 	.byte	0x04, 0x17
        /*00ba*/ 	.short	(.L_40 - .L_39)
.L_39:
        /*00bc*/ 	.word	0x00000000
        /*00c0*/ 	.short	0x000d
        /*00c2*/ 	.short	0x0290
        /*00c4*/ 	.byte	0x00, 0xf0, 0x11, 0x00


	//----- nvinfo : EIATTR_KPARAM_INFO
	.align		4
.L_40:
        /*00c8*/ 	.byte	0x04, 0x17
        /*00ca*/ 	.short	(.L_42 - .L_41)
.L_41:
        /*00cc*/ 	.word	0x00000000
        /*00d0*/ 	.short	0x000c
        /*00d2*/ 	.short	0x028c
        /*00d4*/ 	.byte	0x00, 0xf0, 0x11, 0x00


	//----- nvinfo : EIATTR_KPARAM_INFO
	.align		4
.L_42:
        /*00d8*/ 	.byte	0x04, 0x17
        /*00da*/ 	.short	(.L_44 - .L_43)
.L_43:
        /*00dc*/ 	.word	0x00000000
        /*00e0*/ 	.short	0x000b
        /*00e2*/ 	.short	0x0287
        /*00e4*/ 	.byte	0x00, 0xf0, 0x0d, 0x00


	//----- nvinfo : EIATTR_KPARAM_INFO
	.align		4
.L_44:
        /*00e8*/ 	.byte	0x04, 0x17
        /*00ea*/ 	.short	(.L_46 - .L_45)
.L_45:
        /*00ec*/ 	.word	0x00000000
        /*00f0*/ 	.short	0x000a
        /*00f2*/ 	.short	0x0284
        /*00f4*/ 	.byte	0x00, 0xf0, 0x0d, 0x00


	//----- nvinfo : EIATTR_KPARAM_INFO
	.align		4
.L_46:
        /*00f8*/ 	.byte	0x04, 0x17
        /*00fa*/ 	.short	(.L_48 - .L_47)
.L_47:
        /*00fc*/ 	.word	0x00000000
        /*0100*/ 	.short	0x0009
        /*0102*/ 	.short	0x0280
        /*0104*/ 	.byte	0x00, 0xf0, 0x11, 0x00


	//----- nvinfo : EIATTR_KPARAM_INFO
	.align		4
.L_48:
        /*0108*/ 	.byte	0x04, 0x17
        /*010a*/ 	.short	(.L_50 - .L_49)
.L_49:
        /*010c*/ 	.word	0x00000000
        /*0110*/ 	.short	0x0008
        /*0112*/ 	.short	0x0200
        /*0114*/ 	.byte	0x00, 0xf0, 0x01, 0x02


	//----- nvinfo : EIATTR_KPARAM_INFO
	.align		4
.L_50:
        /*0118*/ 	.byte	0x04, 0x17
        /*011a*/ 	.short	(.L_52 - .L_51)
.L_51:
        /*011c*/ 	.word	0x00000000
        /*0120*/ 	.short	0x0007
        /*0122*/ 	.short	0x0180
        /*0124*/ 	.byte	0x00, 0xf0, 0x01, 0x02


	//----- nvinfo : EIATTR_KPARAM_INFO
	.align		4
.L_52:
        /*0128*/ 	.byte	0x04, 0x17
        /*012a*/ 	.short	(.L_54 - .L_53)
.L_53:
        /*012c*/ 	.word	0x00000000
        /*0130*/ 	.short	0x0006
        /*0132*/ 	.short	0x0100
        /*0134*/ 	.byte	0x00, 0xf0, 0x01, 0x02


	//----- nvinfo : EIATTR_KPARAM_INFO
	.align		4
.L_54:
        /*0138*/ 	.byte	0x04, 0x17
        /*013a*/ 	.short	(.L_56 - .L_55)
.L_55:
        /*013c*/ 	.word	0x00000000
        /*0140*/ 	.short	0x0005
        /*0142*/ 	.short	0x0080
        /*0144*/ 	.byte	0x00, 0xf0, 0x01, 0x02


	//----- nvinfo : EIATTR_KPARAM_INFO
	.align		4
.L_56:
        /*0148*/ 	.byte	0x04, 0x17
        /*014a*/ 	.short	(.L_58 - .L_57)
.L_57:
        /*014c*/ 	.word	0x00000000
        /*0150*/ 	.short	0x0004
        /*0152*/ 	.short	0x0030
        /*0154*/ 	.byte	0x00, 0xf0, 0xa1, 0x00


	//----- nvinfo : EIATTR_KPARAM_INFO
	.align		4
.L_58:
        /*0158*/ 	.byte	0x04, 0x17
        /*015a*/ 	.short	(.L_60 - .L_59)
.L_59:
        /*015c*/ 	.word	0x00000000
        /*0160*/ 	.short	0x0003
        /*0162*/ 	.short	0x0024
        /*0164*/ 	.byte	0x00, 0xf0, 0x31, 0x00


	//----- nvinfo : EIATTR_KPARAM_INFO
	.align		4
.L_60:
        /*0168*/ 	.byte	0x04, 0x17
        /*016a*/ 	.short	(.L_62 - .L_61)
.L_61:
        /*016c*/ 	.word	0x00000000
        /*0170*/ 	.short	0x0002
        /*0172*/ 	.short	0x0018
        /*0174*/ 	.byte	0x00, 0xf0, 0x31, 0x00


	//----- nvinfo : EIATTR_KPARAM_INFO
	.align		4
.L_62:
        /*0178*/ 	.byte	0x04, 0x17
        /*017a*/ 	.short	(.L_64 - .L_63)
.L_63:
        /*017c*/ 	.word	0x00000000
        /*0180*/ 	.short	0x0001
        /*0182*/ 	.short	0x000c
        /*0184*/ 	.byte	0x00, 0xf0, 0x31, 0x00


	//----- nvinfo : EIATTR_KPARAM_INFO
	.align		4
.L_64:
        /*0188*/ 	.byte	0x04, 0x17
        /*018a*/ 	.short	(.L_66 - .L_65)
.L_65:
        /*018c*/ 	.word	0x00000000
        /*0190*/ 	.short	0x0000
        /*0192*/ 	.short	0x0000
        /*0194*/ 	.byte	0x00, 0xf0, 0x31, 0x00


	//----- nvinfo : EIATTR_AT_ENTRY_FRAGMENTS
	.align		4
.L_66:
        /*0198*/ 	.byte	0x04, 0x4f
        /*019a*/ 	.short	(.L_68 - .L_67)


	//   ....[0]....
.L_67:
        /*019c*/ 	.word	0x00000004


	//----- nvinfo : EIATTR_RESERVED_SMEM_USED
	.align		4
.L_68:
        /*01a0*/ 	.byte	0x01, 0x41
	.zero		2


	//----- nvinfo : EIATTR_SPARSE_MMA_MASK
	.align		4
        /*01a4*/ 	.byte	0x03, 0x50
        /*01a6*/ 	.short	0x0000


	//----- nvinfo : EIATTR_TCGEN05_1CTA_USED
	.align		4
        /*01a8*/ 	.byte	0x01, 0x51
	.zero		2


	//----- nvinfo : EIATTR_MAXREG_COUNT
	.align		4
        /*01ac*/ 	.byte	0x03, 0x1b
        /*01ae*/ 	.short	0x0080


	//----- nvinfo : EIATTR_NUM_BARRIERS
	.align		4
        /*01b0*/ 	.byte	0x02, 0x4c
        /*01b2*/ 	.byte	0x10
	.zero		1


	//----- nvinfo : EIATTR_INT_WARP_WIDE_INSTR_OFFSETS
	.align		4
        /*01b4*/ 	.byte	0x04, 0x31
        /*01b6*/ 	.short	(.L_70 - .L_69)


	//   ....[0]....
.L_69:
        /*01b8*/ 	.word	0x000036b0


	//   ....[1]....
        /*01bc*/ 	.word	0x000036e0


	//----- nvinfo : EIATTR_COOP_GROUP_MASK_REGIDS
	.align		4
.L_70:
        /*01c0*/ 	.byte	0x04, 0x29
        /*01c2*/ 	.short	(.L_72 - .L_71)


	//   ....[0]....
.L_71:
        /*01c4*/ 	.word	0xffffffff


	//   ....[1]....
        /*01c8*/ 	.word	0xffffffff


	//   ....[2]....
        /*01cc*/ 	.word	0xffffffff


	//   ....[3]....
        /*01d0*/ 	.word	0xffffffff


	//   ....[4]....
        /*01d4*/ 	.word	0xffffffff


	//   ....[5]....
        /*01d8*/ 	.word	0xffffffff


	//   ....[6]....
        /*01dc*/ 	.word	0xffffffff


	//   ....[7]....
        /*01e0*/ 	.word	0xffffffff


	//   ....[8]....
        /*01e4*/ 	.word	0xffffffff


	//   ....[9]....
        /*01e8*/ 	.word	0xffffffff


	//----- nvinfo : EIATTR_COOP_GROUP_INSTR_OFFSETS
	.align		4
.L_72:
        /*01ec*/ 	.byte	0x04, 0x28
        /*01ee*/ 	.short	(.L_74 - .L_73)


	//   ....[0]....
.L_73:
        /*01f0*/ 	.word	0x00000b70


	//   ....[1]....
        /*01f4*/ 	.word	0x00000e30


	//   ....[2]....
        /*01f8*/ 	.word	0x00001000


	//   ....[3]....
        /*01fc*/ 	.word	0x000035c0


	//   ....[4]....
        /*0200*/ 	.word	0x00003790


	//   ....[5]....
        /*0204*/ 	.word	0x00007660


	//   ....[6]....
        /*0208*/ 	.word	0x00009a10


	//   ....[7]....
        /*020c*/ 	.word	0x0000bb50


	//   ....[8]....
        /*0210*/ 	.word	0x0000c910


	//   ....[9]....
        /*0214*/ 	.word	0x0000cee0


	//----- nvinfo : EIATTR_REG_RECONFIG
	.align		4
.L_74:
        /*0218*/ 	.byte	0x01, 0x54
	.zero		2


	//----- nvinfo : EIATTR_VRC_CTA_INIT_COUNT
	.align		4
        /*021c*/ 	.byte	0x02, 0x4a
        /*021e*/ 	.byte	0x80
	.zero		1


	//----- nvinfo : EIATTR_MBARRIER_INSTR_OFFSETS
	.align		4
        /*0220*/ 	.byte	0x04, 0x39
        /*0222*/ 	.short	(.L_76 - .L_75)


	//   ....[0]....
.L_75:
        /*0224*/ 	.word	0x000002b0
        /*0228*/ 	.word	0x000000ff
        /*022c*/ 	.word	0x00000000
        /*0230*/ 	.short	0x0100
        /*0232*/ 	.byte	0x04
	.zero		1


	//   ....[1]....
        /*0234*/ 	.word	0x000002c0
        /*0238*/ 	.word	0x000000ff
        /*023c*/ 	.word	0x00000008
        /*0240*/ 	.short	0x0100
        /*0242*/ 	.byte	0x04
	.zero		1


	//   ....[2]....
        /*0244*/ 	.word	0x000002d0
        /*0248*/ 	.word	0x000000ff
        /*024c*/ 	.word	0x00000010
        /*0250*/ 	.short	0x0100
        /*0252*/ 	.byte	0x04
	.zero		1


	//   ....[3]....
        /*0254*/ 	.word	0x000002e0
        /*0258*/ 	.word	0x000000ff
        /*025c*/ 	.word	0x00000018
        /*0260*/ 	.short	0x0100
        /*0262*/ 	.byte	0x04
	.zero		1


	//   ....[4]....
        /*0264*/ 	.word	0x000002f0
        /*0268*/ 	.word	0x000000ff
        /*026c*/ 	.word	0x00000020
        /*0270*/ 	.short	0x0100
        /*0272*/ 	.byte	0x04
	.zero		1


	//   ....[5]....
        /*0274*/ 	.word	0x00000300
        /*0278*/ 	.word	0x000000ff
        /*027c*/ 	.word	0x00000028
        /*0280*/ 	.short	0x0100
        /*0282*/ 	.byte	0x04
	.zero		1


	//   ....[6]....
        /*0284*/ 	.word	0x00000310
        /*0288*/ 	.word	0x000000ff
        /*028c*/ 	.word	0x00000030
        /*0290*/ 	.short	0x0100
        /*0292*/ 	.byte	0x04
	.zero		1


	//   ....[7]....
        /*0294*/ 	.word	0x00000320
        /*0298*/ 	.word	0x000000ff
        /*029c*/ 	.word	0x00000038
        /*02a0*/ 	.short	0x0100
        /*02a2*/ 	.byte	0x04
	.zero		1


	//   ....[8]....
        /*02a4*/ 	.word	0x00000330
        /*02a8*/ 	.word	0x000000ff
        /*02ac*/ 	.word	0x00000040
        /*02b0*/ 	.short	0x0100
        /*02b2*/ 	.byte	0x04
	.zero		1


	//   ....[9]....
        /*02b4*/ 	.word	0x00000340
        /*02b8*/ 	.word	0x000000ff
        /*02bc*/ 	.word	0x00000048
        /*02c0*/ 	.short	0x0100
        /*02c2*/ 	.byte	0x04
	.zero		1


	//   ....[10]....
        /*02c4*/ 	.word	0x00000350
        /*02c8*/ 	.word	0x000000ff
        /*02cc*/ 	.word	0x00000050
        /*02d0*/ 	.short	0x0100
        /*02d2*/ 	.byte	0x04
	.zero		1


	//   ....[11]....
        /*02d4*/ 	.word	0x00000360
        /*02d8*/ 	.word	0x000000ff
        /*02dc*/ 	.word	0x00000058
        /*02e0*/ 	.short	0x0100
        /*02e2*/ 	.byte	0x04
	.zero		1


	//   ....[12]....
        /*02e4*/ 	.word	0x00000370
        /*02e8*/ 	.word	0x000000ff
        /*02ec*/ 	.word	0x00000060
        /*02f0*/ 	.short	0x0100
        /*02f2*/ 	.byte	0x04
	.zero		1


	//   ....[13]....
        /*02f4*/ 	.word	0x00000380
        /*02f8*/ 	.word	0x000000ff
        /*02fc*/ 	.word	0x00000068
        /*0300*/ 	.short	0x0100
        /*0302*/ 	.byte	0x04
	.zero		1


	//   ....[14]....
        /*0304*/ 	.word	0x00000390
        /*0308*/ 	.word	0x000000ff
        /*030c*/ 	.word	0x00000070
        /*0310*/ 	.short	0x0100
        /*0312*/ 	.byte	0x04
	.zero		1


	//   ....[15]....
        /*0314*/ 	.word	0x000003a0
        /*0318*/ 	.word	0x000000ff
        /*031c*/ 	.word	0x00000078
        /*0320*/ 	.short	0x0100
        /*0322*/ 	.byte	0x04
	.zero		1


	//   ....[16]....
        /*0324*/ 	.word	0x000003b0
        /*0328*/ 	.word	0x000000ff
        /*032c*/ 	.word	0x00000080
        /*0330*/ 	.short	0x0100
        /*0332*/ 	.byte	0x04
	.zero		1


	//   ....[17]....
        /*0334*/ 	.word	0x000003c0
        /*0338*/ 	.word	0x000000ff
        /*033c*/ 	.word	0x00000088
        /*0340*/ 	.short	0x0100
        /*0342*/ 	.byte	0x04
	.zero		1


	//   ....[18]....
        /*0344*/ 	.word	0x000003d0
        /*0348*/ 	.word	0x000000ff
        /*034c*/ 	.word	0x00000090
        /*0350*/ 	.short	0x0100
        /*0352*/ 	.byte	0x04
	.zero		1


	//   ....[19]....
        /*0354*/ 	.word	0x000003e0
        /*0358*/ 	.word	0x000000ff
        /*035c*/ 	.word	0x00000098
        /*0360*/ 	.short	0x0100
        /*0362*/ 	.byte	0x04
	.zero		1


	//   ....[20]....
        /*0364*/ 	.word	0x000003f0
        /*0368*/ 	.word	0x000000ff
        /*036c*/ 	.word	0x000000a0
        /*0370*/ 	.short	0x0100
        /*0372*/ 	.byte	0x04
	.zero		1


	//   ....[21]....
        /*0374*/ 	.word	0x00000400
        /*0378*/ 	.word	0x000000ff
        /*037c*/ 	.word	0x000000a8
        /*0380*/ 	.short	0x0100
        /*0382*/ 	.byte	0x04
	.zero		1


	//   ....[22]....
        /*0384*/ 	.word	0x00000410
        /*0388*/ 	.word	0x000000ff
        /*038c*/ 	.word	0x000000b0
        /*0390*/ 	.short	0x0100
        /*0392*/ 	.byte	0x04
	.zero		1


	//   ....[23]....
        /*0394*/ 	.word	0x00000420
        /*0398*/ 	.word	0x000000ff
        /*039c*/ 	.word	0x000000b8
        /*03a0*/ 	.short	0x0100
        /*03a2*/ 	.byte	0x04
	.zero		1


	//   ....[24]....
        /*03a4*/ 	.word	0x00000430
        /*03a8*/ 	.word	0x000000ff
        /*03ac*/ 	.word	0x000000c0
        /*03b0*/ 	.short	0x0100
        /*03b2*/ 	.byte	0x04
	.zero		1


	//   ....[25]....
        /*03b4*/ 	.word	0x00000440
        /*03b8*/ 	.word	0x000000ff
        /*03bc*/ 	.word	0x000000c8
        /*03c0*/ 	.short	0x0100
        /*03c2*/ 	.byte	0x04
	.zero		1


	//   ....[26]....
        /*03c4*/ 	.word	0x00000450
        /*03c8*/ 	.word	0x000000ff
        /*03cc*/ 	.word	0x000000d0
        /*03d0*/ 	.short	0x0100
        /*03d2*/ 	.byte	0x04
	.zero		1


	//   ....[27]....
        /*03d4*/ 	.word	0x00000460
        /*03d8*/ 	.word	0x000000ff
        /*03dc*/ 	.word	0x000000d8
        /*03e0*/ 	.short	0x0100
        /*03e2*/ 	.byte	0x04
	.zero		1


	//   ....[28]....
        /*03e4*/ 	.word	0x00000470
        /*03e8*/ 	.word	0x000000ff
        /*03ec*/ 	.word	0x000000e0
        /*03f0*/ 	.short	0x0100
        /*03f2*/ 	.byte	0x04
	.zero		1


	//   ....[29]....
        /*03f4*/ 	.word	0x00000480
        /*03f8*/ 	.word	0x000000ff
        /*03fc*/ 	.word	0x000000e8
        /*0400*/ 	.short	0x0100
        /*0402*/ 	.byte	0x04
	.zero		1


	//   ....[30]....
        /*0404*/ 	.word	0x00000940
        /*0408*/ 	.word	0x000000ff
        /*040c*/ 	.word	0x000000d0
        /*0410*/ 	.short	0x010a
        /*0412*/ 	.byte	0x04
	.zero		1


	//   ....[31]....
        /*0414*/ 	.word	0x00000a40
        /*0418*/ 	.word	0x000000ff
        /*041c*/ 	.word	0x000000d8
        /*0420*/ 	.short	0x010a
        /*0422*/ 	.byte	0x04
	.zero		1


	//   ....[32]....
        /*0424*/ 	.word	0x00000b00
        /*0428*/ 	.word	0x000000ff
        /*042c*/ 	.word	0x000000e0
        /*0430*/ 	.short	0x0101
        /*0432*/ 	.byte	0x04
	.zero		1


	//   ....[33]....
        /*0434*/ 	.word	0x00000b20
        /*0438*/ 	.word	0x000000ff
        /*043c*/ 	.word	0x000000e8
        /*0440*/ 	.short	0x0101
        /*0442*/ 	.byte	0x04
	.zero		1


	//   ....[34]....
        /*0444*/ 	.word	0x00001100
        /*0448*/ 	.word	0x000000ff
        /*044c*/ 	.word	0x00000000
        /*0450*/ 	.short	0x010a
        /*0452*/ 	.byte	0x1c
	.zero		1


	//   ....[35]....
        /*0454*/ 	.word	0x00001120
        /*0458*/ 	.word	0x000000ff
        /*045c*/ 	.word	0x00000020
        /*0460*/ 	.short	0x010a
        /*0462*/ 	.byte	0x1c
	.zero		1


	//   ....[36]....
        /*0464*/ 	.word	0x000015a0
        /*0468*/ 	.word	0x000000ff
        /*046c*/ 	.word	0x00000008
        /*0470*/ 	.short	0x010a
        /*0472*/ 	.byte	0x1c
	.zero		1


	//   ....[37]....
        /*0474*/ 	.word	0x00001d90
        /*0478*/ 	.word	0x000000ff
        /*047c*/ 	.word	0x00000000
        /*0480*/ 	.short	0x010a
        /*0482*/ 	.byte	0x3b
	.zero		1


	//   ....[38]....
        /*0484*/ 	.word	0x00001db0
        /*0488*/ 	.word	0x000000ff
        /*048c*/ 	.word	0x00000060
        /*0490*/ 	.short	0x010a
        /*0492*/ 	.byte	0x1c
	.zero		1


	//   ....[39]....
        /*0494*/ 	.word	0x000020b0
        /*0498*/ 	.word	0x000000ff
        /*049c*/ 	.word	0x00000070
        /*04a0*/ 	.short	0x010a
        /*04a2*/ 	.byte	0x1c
	.zero		1


	//   ....[40]....
        /*04a4*/ 	.word	0x00002220
        /*04a8*/ 	.word	0x000000ff
        /*04ac*/ 	.word	0x00000000
        /*04b0*/ 	.short	0x010a
        /*04b2*/ 	.byte	0x3a
	.zero		1


	//   ....[41]....
        /*04b4*/ 	.word	0x00002620
        /*04b8*/ 	.word	0x000000ff
        /*04bc*/ 	.word	0x00000068
        /*04c0*/ 	.short	0x010a
        /*04c2*/ 	.byte	0x1c
	.zero		1


	//   ....[42]....
        /*04c4*/ 	.word	0x00002820
        /*04c8*/ 	.word	0x000000ff
        /*04cc*/ 	.word	0x00000078
        /*04d0*/ 	.short	0x010a
        /*04d2*/ 	.byte	0x1c
	.zero		1


	//   ....[43]....
        /*04d4*/ 	.word	0x00002b80
        /*04d8*/ 	.word	0x000000ff
        /*04dc*/ 	.word	0x00000020
        /*04e0*/ 	.short	0x010a
        /*04e2*/ 	.byte	0x15
	.zero		1


	//   ....[44]....
        /*04e4*/ 	.word	0x00002ba0
        /*04e8*/ 	.word	0x000000ff
        /*04ec*/ 	.word	0x00000060
        /*04f0*/ 	.short	0x010a
        /*04f2*/ 	.byte	0x1c
	.zero		1


	//   ....[45]....
        /*04f4*/ 	.word	0x00002f80
        /*04f8*/ 	.word	0x000000ff
        /*04fc*/ 	.word	0x00000070
        /*0500*/ 	.short	0x010a
        /*0502*/ 	.byte	0x14
	.zero		1


	//   ....[46]....
        /*0504*/ 	.word	0x000030e0
        /*0508*/ 	.word	0x000000ff
        /*050c*/ 	.word	0x00000068
        /*0510*/ 	.short	0x010a
        /*0512*/ 	.byte	0x14
	.zero		1


	//   ....[47]....
        /*0514*/ 	.word	0x00003360
        /*0518*/ 	.word	0x000000ff
        /*051c*/ 	.word	0x00000078
        /*0520*/ 	.short	0x010a
        /*0522*/ 	.byte	0x14
	.zero		1


	//   ....[48]....
        /*0524*/ 	.word	0x00003c60
        /*0528*/ 	.word	0x000000ff
        /*052c*/ 	.word	0x00000038
        /*0530*/ 	.short	0x010a
        /*0532*/ 	.byte	0x29
	.zero		1


	//   ....[49]....
        /*0534*/ 	.word	0x00003f70
        /*0538*/ 	.word	0x000000ff
        /*053c*/ 	.word	0x00000010
        /*0540*/ 	.short	0x010a
        /*0542*/ 	.byte	0x29
	.zero		1


	//   ....[50]....
        /*0544*/ 	.word	0x00004100
        /*0548*/ 	.word	0x000000ff
        /*054c*/ 	.word	0x00000018
        /*0550*/ 	.short	0x010a
        /*0552*/ 	.byte	0x29
	.zero		1


	//   ....[51]....
        /*0554*/ 	.word	0x00004290
        /*0558*/ 	.word	0x000000ff
        /*055c*/ 	.word	0x00000040
        /*0560*/ 	.short	0x010a
        /*0562*/ 	.byte	0x29
	.zero		1


	//   ....[52]....
        /*0564*/ 	.word	0x000045a0
        /*0568*/ 	.word	0x000000ff
        /*056c*/ 	.word	0x00000038
        /*0570*/ 	.short	0x010a
        /*0572*/ 	.byte	0x05
	.zero		1


	//   ....[53]....
        /*0574*/ 	.word	0x00004710
        /*0578*/ 	.word	0x000000ff
        /*057c*/ 	.word	0x00000038
        /*0580*/ 	.short	0x010a
        /*0582*/ 	.byte	0x04
	.zero		1


	//   ....[54]....
        /*0584*/ 	.word	0x00004990
        /*0588*/ 	.word	0x000000ff
        /*058c*/ 	.word	0x00000038
        /*0590*/ 	.short	0x010a
        /*0592*/ 	.byte	0x05
	.zero		1


	//   ....[55]....
        /*0594*/ 	.word	0x000049f0
        /*0598*/ 	.word	0x000000ff
        /*059c*/ 	.word	0x00000018
        /*05a0*/ 	.short	0x010a
        /*05a2*/ 	.byte	0x04
	.zero		1


	//   ....[56]....
        /*05a4*/ 	.word	0x00004bf0
        /*05a8*/ 	.word	0x000000ff
        /*05ac*/ 	.word	0x000000c0
        /*05b0*/ 	.short	0x010a
        /*05b2*/ 	.byte	0x10
	.zero		1


	//   ....[57]....
        /*05b4*/ 	.word	0x00004cf0
        /*05b8*/ 	.word	0x000000ff
        /*05bc*/ 	.word	0x00000000
        /*05c0*/ 	.short	0x010a
        /*05c2*/ 	.byte	0x12
	.zero		1


	//   ....[58]....
        /*05c4*/ 	.word	0x00007500
        /*05c8*/ 	.word	0x000000ff
        /*05cc*/ 	.word	0x00000000
        /*05d0*/ 	.short	0x0101
        /*05d2*/ 	.byte	0x0c
	.zero		1


	//   ....[59]....
        /*05d4*/ 	.word	0x00007670
        /*05d8*/ 	.word	0x000000ff
        /*05dc*/ 	.word	0x00000070
        /*05e0*/ 	.short	0x0101
        /*05e2*/ 	.byte	0x10
	.zero		1


	//   ....[60]....
        /*05e4*/ 	.word	0x000076a0
        /*05e8*/ 	.word	0x000000ff
        /*05ec*/ 	.word	0x00000000
        /*05f0*/ 	.short	0x010a
        /*05f2*/ 	.byte	0x11
	.zero		1


	//   ....[61]....
        /*05f4*/ 	.word	0x00007840
        /*05f8*/ 	.word	0x000000ff
        /*05fc*/ 	.word	0x00000000
        /*0600*/ 	.short	0x010a
        /*0602*/ 	.byte	0x12
	.zero		1


	//   ....[62]....
        /*0604*/ 	.word	0x00009700
        /*0608*/ 	.word	0x000000ff
        /*060c*/ 	.word	0x00000000
        /*0610*/ 	.short	0x0101
        /*0612*/ 	.byte	0x0c
	.zero		1


	//   ....[63]....
        /*0614*/ 	.word	0x00009a30
        /*0618*/ 	.word	0x000000ff
        /*061c*/ 	.word	0x00000070
        /*0620*/ 	.short	0x0101
        /*0622*/ 	.byte	0x10
	.zero		1


	//   ....[64]....
        /*0624*/ 	.word	0x00009a40
        /*0628*/ 	.word	0x000000ff
        /*062c*/ 	.word	0x00000000
        /*0630*/ 	.short	0x010a
        /*0632*/ 	.byte	0x11
	.zero		1


	//   ....[65]....
        /*0634*/ 	.word	0x0000a0b0
        /*0638*/ 	.word	0x000000ff
        /*063c*/ 	.word	0x00000050
        /*0640*/ 	.short	0x010a
        /*0642*/ 	.byte	0x06
	.zero		1


	//   ....[66]....
        /*0644*/ 	.word	0x0000b8c0
        /*0648*/ 	.word	0x000000ff
        /*064c*/ 	.word	0x00000060
        /*0650*/ 	.short	0x0101
        /*0652*/ 	.byte	0x06
	.zero		1


	//   ....[67]....
        /*0654*/ 	.word	0x0000bb70
        /*0658*/ 	.word	0x000000ff
        /*065c*/ 	.word	0x00000070
        /*0660*/ 	.short	0x0101
        /*0662*/ 	.byte	0x06
	.zero		1


	//   ....[68]....
        /*0664*/ 	.word	0x0000bb80
        /*0668*/ 	.word	0x000000ff
        /*066c*/ 	.word	0x000000c0
        /*0670*/ 	.short	0x010a
        /*0672*/ 	.byte	0x06
	.zero		1


	//   ....[69]....
        /*0674*/ 	.word	0x0000c180
        /*0678*/ 	.word	0x000000ff
        /*067c*/ 	.word	0x000000c0
        /*0680*/ 	.short	0x010a
        /*0682*/ 	.byte	0x04
	.zero		1


	//   ....[70]....
        /*0684*/ 	.word	0x0000c580
        /*0688*/ 	.word	0x000000ff
        /*068c*/ 	.word	0x00000060
        /*0690*/ 	.short	0x0101
        /*0692*/ 	.byte	0x07
	.zero		1


	//   ....[71]....
        /*0694*/ 	.word	0x0000c5b0
        /*0698*/ 	.word	0x000000ff
        /*069c*/ 	.word	0x00000068
        /*06a0*/ 	.short	0x0101
        /*06a2*/ 	.byte	0x07
	.zero		1


	//   ....[72]....
        /*06a4*/ 	.word	0x0000c7d0
        /*06a8*/ 	.word	0x000000ff
        /*06ac*/ 	.word	0x000000c0
        /*06b0*/ 	.short	0x0101
        /*06b2*/ 	.byte	0x07
	.zero		1


	//   ....[73]....
        /*06b4*/ 	.word	0x0000ce70
        /*06b8*/ 	.word	0x000000ff
        /*06bc*/ 	.word	0x00000060
        /*06c0*/ 	.short	0x0101
        /*06c2*/ 	.byte	0x07
	.zero		1


	//   ....[74]....
        /*06c4*/ 	.word	0x0000cea0
        /*06c8*/ 	.word	0x000000ff
        /*06cc*/ 	.word	0x000000c8
        /*06d0*/ 	.short	0x0101
        /*06d2*/ 	.byte	0x07
	.zero		1


	//   ....[75]....
        /*06d4*/ 	.word	0x0000d440
        /*06d8*/ 	.word	0x000000ff
        /*06dc*/ 	.word	0x00000068
        /*06e0*/ 	.short	0x0101
        /*06e2*/ 	.byte	0x07
	.zero		1


	//   ....[76]....
        /*06e4*/ 	.word	0x0000d450
        /*06e8*/ 	.word	0x000000ff
        /*06ec*/ 	.word	0x000000c0
        /*06f0*/ 	.short	0x0101
        /*06f2*/ 	.byte	0x07
	.zero		1


	//   ....[77]....
        /*06f4*/ 	.word	0x0000d470
        /*06f8*/ 	.word	0x000000ff
        /*06fc*/ 	.word	0x000000c8
        /*0700*/ 	.short	0x0101
        /*0702*/ 	.byte	0x07
	.zero		1


	//   ....[78]....
        /*0704*/ 	.word	0x0000d4f0
        /*0708*/ 	.word	0x000000ff
        /*070c*/ 	.word	0x000000c0
        /*0710*/ 	.short	0x0101
        /*0712*/ 	.byte	0x07
	.zero		1


	//   ....[79]....
        /*0714*/ 	.word	0x0000d500
        /*0718*/ 	.word	0x000000ff
        /*071c*/ 	.word	0x00000090
        /*0720*/ 	.short	0x010a
        /*0722*/ 	.byte	0x07
	.zero		1


	//   ....[80]....
        /*0724*/ 	.word	0x0000d560
        /*0728*/ 	.word	0x000000ff
        /*072c*/ 	.word	0x000000e0
        /*0730*/ 	.short	0x010a
        /*0732*/ 	.byte	0x07
	.zero		1


	//   ....[81]....
        /*0734*/ 	.word	0x0000e010
        /*0738*/ 	.word	0x000000ff
        /*073c*/ 	.word	0x00000060
        /*0740*/ 	.short	0x0101
        /*0742*/ 	.byte	0x07
	.zero		1


	//   ....[82]....
        /*0744*/ 	.word	0x0000e020
        /*0748*/ 	.word	0x000000ff
        /*074c*/ 	.word	0x000000d0
        /*0750*/ 	.short	0x0101
        /*0752*/ 	.byte	0x07
	.zero		1


	//   ....[83]....
        /*0754*/ 	.word	0x0000e060
        /*0758*/ 	.word	0x000000ff
        /*075c*/ 	.word	0x000000c8
        /*0760*/ 	.short	0x0101
        /*0762*/ 	.byte	0x07
	.zero		1


	//   ....[84]....
        /*0764*/ 	.word	0x0000e070
        /*0768*/ 	.word	0x000000ff
        /*076c*/ 	.word	0x00000098
        /*0770*/ 	.short	0x010a
        /*0772*/ 	.byte	0x07
	.zero		1


	//   ....[85]....
        /*0774*/ 	.word	0x0000e090
        /*0778*/ 	.word	0x000000ff
        /*077c*/ 	.word	0x000000e8
        /*0780*/ 	.short	0x010a
        /*0782*/ 	.byte	0x07
	.zero		1


	//   ....[86]....
        /*0784*/ 	.word	0x0000edb0
        /*0788*/ 	.word	0x000000ff
        /*078c*/ 	.word	0x00000068
        /*0790*/ 	.short	0x0101
        /*0792*/ 	.byte	0x07
	.zero		1


	//   ....[87]....
        /*0794*/ 	.word	0x0000edd0
        /*0798*/ 	.word	0x000000ff
        /*079c*/ 	.word	0x000000d8
        /*07a0*/ 	.short	0x0101
        /*07a2*/ 	.byte	0x07
	.zero		1


	//   ....[88]....
        /*07a4*/ 	.word	0x0000ee10
        /*07a8*/ 	.word	0x000000ff
        /*07ac*/ 	.word	0x000000e8
        /*07b0*/ 	.short	0x010a
        /*07b2*/ 	.byte	0x07
	.zero		1


	//   ....[89]....
        /*07b4*/ 	.word	0x0000ee60
        /*07b8*/ 	.word	0x00000002
        /*07bc*/ 	.word	0x000000d0
        /*07c0*/ 	.short	0x010a
        /*07c2*/ 	.byte	0xff
	.zero		1


	//   ....[90]....
        /*07c4*/ 	.word	0x0000eec0
        /*07c8*/ 	.word	0x00000002
        /*07cc*/ 	.word	0x000000d8
        /*07d0*/ 	.short	0x010a
        /*07d2*/ 	.byte	0xff
	.zero		1


	//   ....[91]....
        /*07d4*/ 	.word	0x0000ef20
        /*07d8*/ 	.word	0x00000002
        /*07dc*/ 	.word	0x00000000
        /*07e0*/ 	.short	0x010a
        /*07e2*/ 	.byte	0xff
	.zero		1


	//   ....[92]....
        /*07e4*/ 	.word	0x0000ef80
        /*07e8*/ 	.word	0x00000002
        /*07ec*/ 	.word	0x00000020
        /*07f0*/ 	.short	0x010a
        /*07f2*/ 	.byte	0xff
	.zero		1


	//   ....[93]....
        /*07f4*/ 	.word	0x0000efe0
        /*07f8*/ 	.word	0x00000002
        /*07fc*/ 	.word	0x00000008
        /*0800*/ 	.short	0x010a
        /*0802*/ 	.byte	0xff
	.zero		1


	//   ....[94]....
        /*0804*/ 	.word	0x0000f050
        /*0808*/ 	.word	0x0000000e
        /*080c*/ 	.word	0x00000000
        /*0810*/ 	.short	0x010a
        /*0812*/ 	.byte	0xff
	.zero		1


	//   ....[95]....
        /*0814*/ 	.word	0x0000f0c0
        /*0818*/ 	.word	0x00000015
        /*081c*/ 	.word	0x00000060
        /*0820*/ 	.short	0x010a
        /*0822*/ 	.byte	0xff
	.zero		1


	//   ....[96]....
        /*0824*/ 	.word	0x0000f130
        /*0828*/ 	.word	0x00000015
        /*082c*/ 	.word	0x00000070
        /*0830*/ 	.short	0x010a
        /*0832*/ 	.byte	0xff
	.zero		1


	//   ....[97]....
        /*0834*/ 	.word	0x0000f1a0
        /*0838*/ 	.word	0x0000000e
        /*083c*/ 	.word	0x00000000
        /*0840*/ 	.short	0x010a
        /*0842*/ 	.byte	0xff
	.zero		1


	//   ....[98]....
        /*0844*/ 	.word	0x0000f210
        /*0848*/ 	.word	0x00000015
        /*084c*/ 	.word	0x00000068
        /*0850*/ 	.short	0x010a
        /*0852*/ 	.byte	0xff
	.zero		1


	//   ....[99]....
        /*0854*/ 	.word	0x0000f280
        /*0858*/ 	.word	0x00000015
        /*085c*/ 	.word	0x00000078
        /*0860*/ 	.short	0x010a
        /*0862*/ 	.byte	0xff
	.zero		1


	//   ....[100]....
        /*0864*/ 	.word	0x0000f2f0
        /*0868*/ 	.word	0x00000002
        /*086c*/ 	.word	0x00000020
        /*0870*/ 	.short	0x010a
        /*0872*/ 	.byte	0xff
	.zero		1


	//   ....[101]....
        /*0874*/ 	.word	0x0000f360
        /*0878*/ 	.word	0x00000003
        /*087c*/ 	.word	0x00000060
        /*0880*/ 	.short	0x010a
        /*0882*/ 	.byte	0xff
	.zero		1


	//   ....[102]....
        /*0884*/ 	.word	0x0000f3e0
        /*0888*/ 	.word	0x00000002
        /*088c*/ 	.word	0x00000070
        /*0890*/ 	.short	0x010a
        /*0892*/ 	.byte	0xff
	.zero		1


	//   ....[103]....
        /*0894*/ 	.word	0x0000f460
        /*0898*/ 	.word	0x00000002
        /*089c*/ 	.word	0x00000068
        /*08a0*/ 	.short	0x010a
        /*08a2*/ 	.byte	0xff
	.zero		1


	//   ....[104]....
        /*08a4*/ 	.word	0x0000f4d0
        /*08a8*/ 	.word	0x00000002
        /*08ac*/ 	.word	0x00000078
        /*08b0*/ 	.short	0x010a
        /*08b2*/ 	.byte	0xff
	.zero		1


	//   ....[105]....
        /*08b4*/ 	.word	0x0000f550
        /*08b8*/ 	.word	0x00000002
        /*08bc*/ 	.word	0x00000038
        /*08c0*/ 	.short	0x010a
        /*08c2*/ 	.byte	0xff
	.zero		1


	//   ....[106]....
        /*08c4*/ 	.word	0x0000f5d0
        /*08c8*/ 	.word	0x00000002
        /*08cc*/ 	.word	0x00000010
        /*08d0*/ 	.short	0x010a
        /*08d2*/ 	.byte	0xff
	.zero		1


	//   ....[107]....
        /*08d4*/ 	.word	0x0000f650
        /*08d8*/ 	.word	0x00000002
        /*08dc*/ 	.word	0x00000018
        /*08e0*/ 	.short	0x010a
        /*08e2*/ 	.byte	0xff
	.zero		1


	//   ....[108]....
        /*08e4*/ 	.word	0x0000f6d0
        /*08e8*/ 	.word	0x00000002
        /*08ec*/ 	.word	0x00000040
        /*08f0*/ 	.short	0x010a
        /*08f2*/ 	.byte	0xff
	.zero		1


	//   ....[109]....
        /*08f4*/ 	.word	0x0000f740
        /*08f8*/ 	.word	0x00000002
        /*08fc*/ 	.word	0x00000038
        /*0900*/ 	.short	0x010a
        /*0902*/ 	.byte	0xff
	.zero		1


	//   ....[110]....
        /*0904*/ 	.word	0x0000f7b0
        /*0908*/ 	.word	0x00000002
        /*090c*/ 	.word	0x00000038
        /*0910*/ 	.short	0x010a
        /*0912*/ 	.byte	0xff
	.zero		1


	//   ....[111]....
        /*0914*/ 	.word	0x0000f820
        /*0918*/ 	.word	0x00000002
        /*091c*/ 	.word	0x00000038
        /*0920*/ 	.short	0x010a
        /*0922*/ 	.byte	0xff
	.zero		1


	//   ....[112]....
        /*0924*/ 	.word	0x0000f890
        /*0928*/ 	.word	0x00000002
        /*092c*/ 	.word	0x00000018
        /*0930*/ 	.short	0x010a
        /*0932*/ 	.byte	0xff
	.zero		1


	//   ....[113]....
        /*0934*/ 	.word	0x0000f900
        /*0938*/ 	.word	0x000000ff
        /*093c*/ 	.word	0x00000000
        /*0940*/ 	.short	0x010a
        /*0942*/ 	.byte	0x11
	.zero		1


	//   ....[114]....
        /*0944*/ 	.word	0x0000f950
        /*0948*/ 	.word	0x000000ff
        /*094c*/ 	.word	0x00000000
        /*0950*/ 	.short	0x010a
        /*0952*/ 	.byte	0x12
	.zero		1


	//   ....[115]....
        /*0954*/ 	.word	0x0000f9a0
        /*0958*/ 	.word	0x000000ff
        /*095c*/ 	.word	0x00000000
        /*0960*/ 	.short	0x010a
        /*0962*/ 	.byte	0x11
	.zero		1


	//   ....[116]....
        /*0964*/ 	.word	0x0000fa10
        /*0968*/ 	.word	0x000000ff
        /*096c*/ 	.word	0x00000000
        /*0970*/ 	.short	0x010a
        /*0972*/ 	.byte	0x12
	.zero		1


	//   ....[117]....
        /*0974*/ 	.word	0x0000fa80
        /*0978*/ 	.word	0x000000ff
        /*097c*/ 	.word	0x00000000
        /*0980*/ 	.short	0x010a
        /*0982*/ 	.byte	0x11
	.zero		1


	//   ....[118]....
        /*0984*/ 	.word	0x0000fb10
        /*0988*/ 	.word	0x00000004
        /*098c*/ 	.word	0x00000000
        /*0990*/ 	.short	0x010a
        /*0992*/ 	.byte	0xff
	.zero		1


	//   ....[119]....
        /*0994*/ 	.word	0x0000fba0
        /*0998*/ 	.word	0x00000004
        /*099c*/ 	.word	0x00000000
        /*09a0*/ 	.short	0x010a
        /*09a2*/ 	.byte	0xff
	.zero		1


	//   ....[120]....
        /*09a4*/ 	.word	0x0000fc30
        /*09a8*/ 	.word	0x00000000
        /*09ac*/ 	.word	0x00000000
        /*09b0*/ 	.short	0x010a
        /*09b2*/ 	.byte	0xff
	.zero		1


	//   ....[121]....
        /*09b4*/ 	.word	0x0000fc80
        /*09b8*/ 	.word	0x000000ff
        /*09bc*/ 	.word	0x00000090
        /*09c0*/ 	.short	0x010a
        /*09c2*/ 	.byte	0x07
	.zero		1


	//   ....[122]....
        /*09c4*/ 	.word	0x0000fcf0
        /*09c8*/ 	.word	0x000000ff
        /*09cc*/ 	.word	0x000000e0
        /*09d0*/ 	.short	0x010a
        /*09d2*/ 	.byte	0x07
	.zero		1


	//   ....[123]....
        /*09d4*/ 	.word	0x0000fd40
        /*09d8*/ 	.word	0x000000ff
        /*09dc*/ 	.word	0x00000098
        /*09e0*/ 	.short	0x010a
        /*09e2*/ 	.byte	0x07
	.zero		1


	//   ....[124]....
        /*09e4*/ 	.word	0x0000fdb0
        /*09e8*/ 	.word	0x000000ff
        /*09ec*/ 	.word	0x000000e8
        /*09f0*/ 	.short	0x010a
        /*09f2*/ 	.byte	0x07
	.zero		1


	//   ....[125]....
        /*09f4*/ 	.word	0x0000fe10
        /*09f8*/ 	.word	0x000000ff
        /*09fc*/ 	.word	0x000000e8
        /*0a00*/ 	.short	0x010a
        /*0a02*/ 	.byte	0x07
	.zero		1


	//----- nvinfo : EIATTR_NUM_MBARRIERS
	.align		4
.L_76:
        /*0a04*/ 	.byte	0x03, 0x38
        /*0a06*/ 	.short	0x001e


	//----- nvinfo : EIATTR_EXIT_INSTR_OFFSETS
	.align		4
        /*0a08*/ 	.byte	0x04, 0x1c
        /*0a0a*/ 	.short	(.L_78 - .L_77)


	//   ....[0]....
.L_77:
        /*0a0c*/ 	.word	0x0000c1e0


	//   ....[1]....
        /*0a10*/ 	.word	0x0000ee40


	//----- nvinfo : EIATTR_INDIRECT_BRANCH_TARGETS
	.align		4
.L_78:
        /*0a14*/ 	.byte	0x04, 0x34
        /*0a16*/ 	.short	(.L_80 - .L_79)


	//   ....[0]....
.L_79:
        /*0a18*/ 	.word	.L_x_136@srel
        /*0a1c*/ 	.short	0x0
        /*0a1e*/ 	.short	0x0
        /*0a20*/ 	.word	0x3
        /*0a24*/ 	.word	.L_x_137@srel
        /*0a28*/ 	.word	.L_x_138@srel
        /*0a2c*/ 	.word	.L_x_2@srel


	//----- nvinfo : EIATTR_REQNTID
	.align		4
.L_80:
        /*0a30*/ 	.byte	0x04, 0x10
        /*0a32*/ 	.short	(.L_82 - .L_81)
.L_81:
        /*0a34*/ 	.word	0x00000200
        /*0a38*/ 	.word	0x00000001
        /*0a3c*/ 	.word	0x00000001


	//----- nvinfo : EIATTR_CRS_STACK_SIZE
	.align		4
.L_82:
        /*0a40*/ 	.byte	0x04, 0x1e
        /*0a42*/ 	.short	(.L_84 - .L_83)
.L_83:
        /*0a44*/ 	.word	0x00000000


	//----- nvinfo : EIATTR_CBANK_PARAM_SIZE
	.align		4
.L_84:
        /*0a48*/ 	.byte	0x03, 0x19
        /*0a4a*/ 	.short	0x02e8


	//----- nvinfo : EIATTR_PARAM_CBANK
	.align		4
        /*0a4c*/ 	.byte	0x04, 0x0a
        /*0a4e*/ 	.short	(.L_86 - .L_85)
	.align		4
.L_85:
        /*0a50*/ 	.word	index@(.nv.constant0.kernel_cutlass_kernel_flash_attncuteflash_fwd_sm100FlashAttentionForwardSm100_object_at__tensor0000o12811101213_tensor0000o12811101213_tensor0000o12810111213_tensor0000o12811101213_tensor_0)
        /*0a54*/ 	.short	0x0380
        /*0a56*/ 	.short	0x02e8


	//----- nvinfo : EIATTR_SW_WAR
	.align		4
.L_86:
        /*0a58*/ 	.byte	0x04, 0x36
        /*0a5a*/ 	.short	(.L_88 - .L_87)
.L_87:
        /*0a5c*/ 	.word	0x00000008
.L_88:


//--------------------- .nv.compat                --------------------------
	.section	.nv.compat,"",@"SHT_CUDA_COMPAT_INFO"
	.align	4
        /*0000*/ 	.byte	0x02, 0x02, 0x02, 0x00, 0x02, 0x05, 0x05, 0x00, 0x02, 0x03, 0x01, 0x00, 0x02, 0x06, 0x01, 0x00


//--------------------- .nv.callgraph             --------------------------
	.section	.nv.callgraph,"",@"SHT_CUDA_CALLGRAPH"
	.align	4
	.sectionentsize	8
	.align		4
        /*0000*/ 	.word	0x00000000
	.align		4
        /*0004*/ 	.word	0xffffffff
	.align		4
        /*0008*/ 	.word	0x00000000
	.align		4
        /*000c*/ 	.word	0xfffffffe
	.align		4
        /*0010*/ 	.word	0x00000000
	.align		4
        /*0014*/ 	.word	0xfffffffd
	.align		4
        /*0018*/ 	.word	0x00000000
	.align		4
        /*001c*/ 	.word	0xfffffffc


//--------------------- .nv.constant2.kernel_cutlass_kernel_flash_attncuteflash_fwd_sm100FlashAttentionForwardSm100_object_at__tensor0000o12811101213_tensor0000o12811101213_tensor0000o12810111213_tensor0000o12811101213_tensor_0 --------------------------
	.section	.nv.constant2.kernel_cutlass_kernel_flash_attncuteflash_fwd_sm100FlashAttentionForwardSm100_object_at__tensor0000o12811101213_tensor0000o12811101213_tensor0000o12810111213_tensor0000o12811101213_tensor_0,"a",@progbits
	.sectionflags	@""
	.align	4
.nv.constant2.kernel_cutlass_kernel_flash_attncuteflash_fwd_sm100FlashAttentionForwardSm100_object_at__tensor0000o12811101213_tensor0000o12811101213_tensor0000o12810111213_tensor0000o12811101213_tensor_0:
        /*0000*/ 	.byte	0x40, 0x0b, 0x00, 0x00, 0x50, 0x05, 0x00, 0x00, 0x40, 0x4a, 0x00, 0x00


//--------------------- .text.kernel_cutlass_kernel_flash_attncuteflash_fwd_sm100FlashAttentionForwardSm100_object_at__tensor0000o12811101213_tensor0000o12811101213_tensor0000o12810111213_tensor0000o12811101213_tensor_0 --------------------------
	.section	.text.kernel_cutlass_kernel_flash_attncuteflash_fwd_sm100FlashAttentionForwardSm100_object_at__tensor0000o12811101213_tensor0000o12811101213_tensor0000o12810111213_tensor0000o12811101213_tensor_0,"ax",@progbits
	.align	128
        .global         kernel_cutlass_kernel_flash_attncuteflash_fwd_sm100FlashAttentionForwardSm100_object_at__tensor0000o12811101213_tensor0000o12811101213_tensor0000o12810111213_tensor0000o12811101213_tensor_0
        .type           kernel_cutlass_kernel_flash_attncuteflash_fwd_sm100FlashAttentionForwardSm100_object_at__tensor0000o12811101213_tensor0000o12811101213_tensor0000o12810111213_tensor0000o12811101213_tensor_0,@function
        .size           kernel_cutlass_kernel_flash_attncuteflash_fwd_sm100FlashAttentionForwardSm100_object_at__tensor0000o12811101213_tensor0000o12811101213_tensor0000o12810111213_tensor0000o12811101213_tensor_0,(.L_x_142 - kernel_cutlass_kernel_flash_attncuteflash_fwd_sm100FlashAttentionForwardSm100_object_at__tensor0000o12811101213_tensor0000o12811101213_tensor0000o12810111213_tensor0000o12811101213_tensor_0)
        .other          kernel_cutlass_kernel_flash_attncuteflash_fwd_sm100FlashAttentionForwardSm100_object_at__tensor0000o12811101213_tensor0000o12811101213_tensor0000o12810111213_tensor0000o12811101213_tensor_0,@"STO_CUDA_ENTRY STV_DEFAULT"
kernel_cutlass_kernel_flash_attncuteflash_fwd_sm100FlashAttentionForwardSm100_object_at__tensor0000o12811101213_tensor0000o12811101213_tensor0000o12810111213_tensor0000o12811101213_tensor_0:
.text.kernel_cutlass_kernel_flash_attncuteflash_fwd_sm100FlashAttentionForwardSm100_object_at__tensor0000o12811101213_tensor0000o12811101213_tensor0000o12810111213_tensor0000o12811101213_tensor_0:
[----:B------:R-:W1:Y:S01]  /*0000*/  LDC R1, c[0x0][0x37c] ;  /* 0x0000df00ff017b82 */ /* 0x000e620000000800 */
[----:B------:R-:W2:Y:S02]  /*0010*/  S2R R0, SR_TID.X ;  /* 0x0000000000007919 */ /* 0x000ea40000002100 */
[----:B--2---:R-:W-:-:S04]  /*0020*/  SHF.R.U32.HI R2, RZ, 0x5, R0 ;  /* 0x00000005ff027819 */ /* 0x004fc80000011600 */
[----:B------:R-:W-:-:S13]  /*0030*/  R2UR UR67, R2 ;  /* 0x00000000024372ca */ /* 0x000fda00000e0000 */
[----:B------:R-:W-:-:S09]  /*0040*/  UISETP.NE.AND UP0, UPT, UR67, URZ, UPT ;  /* 0x000000ff4300728c */ /* 0x000fd2000bf05270 */
[----:B-1----:R-:W-:Y:S05]  /*0050*/  BRA.U UP0, `(.L_x_0) ;  /* 0x0000000500107547 */ /* 0x002fea000b800000 */
[----:B------:R-:W1:Y:S01]  /*0060*/  S2UR UR6, SR_CgaCtaId ;  /* 0x00000000000679c3 */ /* 0x000e620000008800 */
[----:B------:R-:W2:Y:S01]  /*0070*/  LDCU.64 UR4, c[0x0][0x348] ;  /* 0x00006900ff0477ac */ /* 0x000ea20008000a00 */
[----:B------:R-:W-:Y:S01]  /*0080*/  UMOV UR7, 0x400 ;  /* 0x0000040000077882 */ /* 0x000fe20000000000 */
[----:B------:R-:W-:Y:S01]  /*0090*/  UMOV UR8, 0x1 ;  /* 0x0000000100087882 */ /* 0x000fe20000000000 */
[----:B------:R-:W-:Y:S01]  /*00a0*/  UMOV UR22, 0x100 ;  /* 0x0000010000167882 */ /* 0x000fe20000000000 */
[----:B------:R-:W-:Y:S01]  /*00b0*/  UMOV UR20, 0x4 ;  /* 0x0000000400147882 */ /* 0x000fe20000000000 */
[----:B------:R-:W-:-:S04]  /*00c0*/  UIADD3 UR22, UPT, UPT, -UR22, 0x100000, URZ ;  /* 0x0010000016167890 */ /* 0x000fc8000fffe1ff */
[----:B------:R-:W-:Y:S02]  /*00d0*/  USHF.L.U32 UR23, UR22, 0xb, URZ ;  /* 0x0000000b16177899 */ /* 0x000fe400080006ff */
[----:B------:R-:W-:Y:S01]  /*00e0*/  USHF.L.U32 UR22, UR22, 0x1, URZ ;  /* 0x0000000116167899 */ /* 0x000fe200080006ff */
[----:B------:R-:W-:Y:S01]  /*00f0*/  UMOV UR9, 0x80 ;  /* 0x0000008000097882 */ /* 0x000fe20000000000 */
[----:B------:R-:W-:-:S04]  /*0100*/  UIADD3 UR20, UPT, UPT, -UR20, 0x100000, URZ ;  /* 0x0010000014147890 */ /* 0x000fc8000fffe1ff */
[----:B------:R-:W-:Y:S02]  /*0110*/  USHF.L.U32 UR21, UR20, 0xb, URZ ;  /* 0x0000000b14157899 */ /* 0x000fe400080006ff */
[----:B------:R-:W-:Y:S01]  /*0120*/  USHF.L.U32 UR20, UR20, 0x1, URZ ;  /* 0x0000000114147899 */ /* 0x000fe200080006ff */
[----:B------:R-:W-:Y:S02]  /*0130*/  UMOV UR18, 0x20 ;  /* 0x0000002000127882 */ /* 0x000fe40000000000 */
[----:B------:R-:W-:-:S04]  /*0140*/  UIADD3 UR18, UPT, UPT, -UR18, 0x100000, URZ ;  /* 0x0010000012127890 */ /* 0x000fc8000fffe1ff */
[----:B------:R-:W-:Y:S02]  /*0150*/  USHF.L.U32 UR19, UR18, 0xb, URZ ;  /* 0x0000000b12137899 */ /* 0x000fe400080006ff */
[----:B------:R-:W-:Y:S02]  /*0160*/  USHF.L.U32 UR18, UR18, 0x1, URZ ;  /* 0x0000000112127899 */ /* 0x000fe400080006ff */
[----:B--2---:R-:W-:Y:S02]  /*0170*/  UIADD3 UR16, UP3, UPT, UR4, 0x80, URZ ;  /* 0x0000008004107890 */ /* 0x004fe4000ff7e0ff */
[----:B------:R-:W-:Y:S02]  /*0180*/  UIADD3 UR14, UP2, UPT, UR4, 0x100, URZ ;  /* 0x00000100040e7890 */ /* 0x000fe4000ff5e0ff */
[----:B------:R-:W-:Y:S02]  /*0190*/  UIADD3 UR12, UP1, UPT, UR4, 0x180, URZ ;  /* 0x00000180040c7890 */ /* 0x000fe4000ff3e0ff */
[----:B------:R-:W-:-:S02]  /*01a0*/  UIADD3 UR10, UP0, UPT, UR4, 0x200, URZ ;  /* 0x00000200040a7890 */ /* 0x000fc4000ff1e0ff */
[----:B-1----:R-:W-:Y:S02]  /*01b0*/  ULEA UR4, UR6, UR7, 0x18 ;  /* 0x0000000706047291 */ /* 0x002fe4000f8ec0ff */
[----:B------:R-:W-:-:S04]  /*01c0*/  UIADD3 UR6, UPT, UPT, -UR8, 0x100000, URZ ;  /* 0x0010000008067890 */ /* 0x000fc8000fffe1ff */
[----:B------:R-:W-:Y:S02]  /*01d0*/  USHF.L.U32 UR7, UR6, 0xb, URZ ;  /* 0x0000000b06077899 */ /* 0x000fe400080006ff */
[----:B------:R-:W-:Y:S02]  /*01e0*/  USHF.L.U32 UR6, UR6, 0x1, URZ ;  /* 0x0000000106067899 */ /* 0x000fe400080006ff */
[----:B------:R-:W-:Y:S02]  /*01f0*/  UIADD3.X UR17, UPT, UPT, URZ, UR5, URZ, UP3, !UPT ;  /* 0x00000005ff117290 */ /* 0x000fe40009ffe4ff */
[----:B------:R-:W-:-:S04]  /*0200*/  UIADD3 UR8, UPT, UPT, -UR9, 0x100000, URZ ;  /* 0x0010000009087890 */ /* 0x000fc8000fffe1ff */
[----:B------:R-:W-:Y:S02]  /*0210*/  USHF.L.U32 UR9, UR8, 0xb, URZ ;  /* 0x0000000b08097899 */ /* 0x000fe400080006ff */
[----:B------:R-:W-:Y:S02]  /*0220*/  USHF.L.U32 UR8, UR8, 0x1, URZ ;  /* 0x0000000108087899 */ /* 0x000fe400080006ff */
[----:B------:R-:W-:Y:S02]  /*0230*/  UIADD3.X UR15, UPT, UPT, URZ, UR5, URZ, UP2, !UPT ;  /* 0x00000005ff0f7290 */ /* 0x000fe400097fe4ff */
[----:B------:R-:W-:Y:S02]  /*0240*/  UIADD3.X UR13, UPT, UPT, URZ, UR5, URZ, UP1, !UPT ;  /* 0x00000005ff0d7290 */ /* 0x000fe40008ffe4ff */
[----:B------:R-:W-:Y:S01]  /*0250*/  UIADD3.X UR11, UPT, UPT, URZ, UR5, URZ, UP0, !UPT ;  /* 0x00000005ff0b7290 */ /* 0x000fe200087fe4ff */
[----:B------:R1:W-:Y:S04]  /*0260*/  UTMACCTL.PF [UR16] ;  /* 0x00000000100079b9 */ /* 0x0003e80008040000 */
[----:B------:R1:W-:Y:S02]  /*0270*/  UTMACCTL.PF [UR14] ;  /* 0x000000000e0079b9 */ /* 0x0003e40008040000 */
[----:B------:R1:W-:Y:S02]  /*0280*/  UTMACCTL.PF [UR12] ;  /* 0x000000000c0079b9 */ /* 0x0003e40008040000 */
[----:B------:R1:W-:Y:S01]  /*0290*/  UTMACCTL.PF [UR10] ;  /* 0x000000000a0079b9 */ /* 0x0003e20008040000 */
[----:B------:R-:W2:Y:S02]  /*02a0*/  FENCE.VIEW.ASYNC.S ;  /* 0x00000000000073c6 */ /* 0x000ea40000000000 */
[----:B--2---:R1:W2:Y:S01]  /*02b0*/  SYNCS.EXCH.64 URZ, [UR4], UR6 ;  /* 0x0000000604ff75b2 */ /* 0x0042a20008000100 */
[----:B------:R1:W3:Y:S01]  /*02c0*/  SYNCS.EXCH.64 URZ, [UR4+0x8], UR6 ;  /* 0x0000080604ff75b2 */ /* 0x0002e20008000100 */
[----:B------:R1:W4:Y:S01]  /*02d0*/  SYNCS.EXCH.64 URZ, [UR4+0x10], UR6 ;  /* 0x0000100604ff75b2 */ /* 0x0003220008000100 */
[----:B------:R1:W5:Y:S01]  /*02e0*/  SYNCS.EXCH.64 URZ, [UR4+0x18], UR6 ;  /* 0x0000180604ff75b2 */ /* 0x0003620008000100 */
[----:B------:R1:W1:Y:S01]  /*02f0*/  SYNCS.EXCH.64 URZ, [UR4+0x20], UR6 ;  /* 0x0000200604ff75b2 */ /* 0x0002620008000100 */
        /* <DEDUP_REMOVED lines=25> */
[----:B--2345:R-:W-:Y:S01]  /*0490*/  NOP ;  /* 0x0000000000007918 */ /* 0x03cfe20000000000 */
.L_x_0:
[----:B------:R-:W-:Y:S01]  /*04a0*/  NOP ;  /* 0x0000000000007918 */ /* 0x000fe20000000000 */
[----:B------:R-:W-:Y:S01]  /*04b0*/  UISETP.GT.AND UP0, UPT, UR67, 0xd, UPT ;  /* 0x0000000d4300788c */ /* 0x000fe2000bf04270 */
[----:B-1----:R-:W-:Y:S08]  /*04c0*/  BAR.SYNC.DEFER_BLOCKING 0x0 ;  /* 0x0000000000007b1d */ /* 0x002ff00000010000 */
[----:B------:R-:W-:Y:S05]  /*04d0*/  BRA.U UP0, `(.L_x_1) ;  /* 0x0000003100b47547 */ /* 0x000fea000b800000 */
[----:B------:R-:W-:Y:S01]  /*04e0*/  IMAD.MOV.U32 R3, RZ, RZ, -0xc ;  /* 0xfffffff4ff037424 */ /* 0x000fe200078e00ff */
[----:B------:R-:W-:-:S04]  /*04f0*/  MOV R2, UR67 ;  /* 0x0000004300027c02 */ /* 0x000fc80008000f00 */
[----:B------:R-:W-:-:S05]  /*0500*/  VIADDMNMX.U32 R2, R3, R2, 0x2, PT ;  /* 0x0000000203027446 */ /* 0x000fca0003800002 */
[----:B------:R-:W-:-:S04]  /*0510*/  IMAD.SHL.U32 R4, R2, 0x4, RZ ;  /* 0x0000000402047824 */ /* 0x000fc800078e00ff */
[----:B------:R-:W1:Y:S02]  /*0520*/  LDC R2, c[0x2][R4] ;  /* 0x0080000004027b82 */ /* 0x000e640000000800 */
[----:B-1----:R-:W-:-:S04]  /*0530*/  SHF.R.S32.HI R3, RZ, 0x1f, R2 ;  /* 0x0000001fff037819 */ /* 0x002fc80000011402 */
.L_x_136:
[----:B------:R-:W-:Y:S05]  /*0540*/  BRX R2 -0x550                                                                                                                                                                                                      (*"BRANCH_TARGETS .L_x_137,.L_x_138,.L_x_2"*) ;  /* 0xfffffff802ac7949 */ /* 0x000fea000383ffff */
.L_x_138:
[----:B------:R-:W-:-:S08]  /*0550*/  NOP ;  /* 0x0000000000007918 */ /* 0x000fd00000000000 */
[----:B------:R-:W1:-:S00]  /*0560*/  USETMAXREG.DEALLOC.CTAPOOL 0x38 ;  /* 0x00000038000079c8 */ /* 0x000e4000080e0500 */
[----:B------:R-:W2:Y:S01]  /*0570*/  S2UR UR11, SR_CTAID.X ;  /* 0x00000000000b79c3 */ /* 0x000ea20000002500 */
[----:B------:R-:W2:Y:S01]  /*0580*/  LDCU UR4, c[0x0][0x640] ;  /* 0x0000c800ff0477ac */ /* 0x000ea20008000800 */
[----:B------:R-:W3:Y:S01]  /*0590*/  LDCU.U8 UR8, c[0x0][0x644] ;  /* 0x0000c880ff0877ac */ /* 0x000ee20008000000 */
[----:B------:R-:W4:Y:S01]  /*05a0*/  LDCU.U8 UR7, c[0x0][0x645] ;  /* 0x0000c8a0ff0777ac */ /* 0x000f220008000000 */
[----:B------:R-:W5:Y:S01]  /*05b0*/  LDCU UR6, c[0x0][0x654] ;  /* 0x0000ca80ff0677ac */ /* 0x000f620008000800 */
[----:B------:R-:W1:Y:S01]  /*05c0*/  LDCU.U8 UR14, c[0x0][0x638] ;  /* 0x0000c700ff0e77ac */ /* 0x000e620008000000 */
[----:B------:R-:W1:Y:S01]  /*05d0*/  LDCU.U8 UR15, c[0x0][0x650] ;  /* 0x0000ca00ff0f77ac */ /* 0x000e620008000000 */
[----:B--2---:R-:W-:Y:S01]  /*05e0*/  UIMAD.WIDE.U32 UR4, UR11, UR4, URZ ;  /* 0x000000040b0472a5 */ /* 0x004fe2000f8e00ff */
[----:B------:R-:W2:Y:S03]  /*05f0*/  LDCU.U8 UR12, c[0x0][0x639] ;  /* 0x0000c720ff0c77ac */ /* 0x000ea60008000000 */
[----:B------:R-:W-:Y:S01]  /*0600*/  UIADD3 UR4, UPT, UPT, -UR5, UR11, URZ ;  /* 0x0000000b05047290 */ /* 0x000fe2000fffe1ff */
[----:B------:R-:W2:Y:S03]  /*0610*/  LDCU.U8 UR13, c[0x0][0x651] ;  /* 0x0000ca20ff0d77ac */ /* 0x000ea60008000000 */
[----:B---3--:R-:W-:Y:S01]  /*0620*/  USHF.R.U32.HI UR4, URZ, UR8, UR4 ;  /* 0x00000008ff047299 */ /* 0x008fe20008011604 */
[----:B------:R-:W3:Y:S03]  /*0630*/  LDCU.64 UR8, c[0x0][0x630] ;  /* 0x0000c600ff0877ac */ /* 0x000ee60008000a00 */
[----:B------:R-:W-:-:S04]  /*0640*/  UIADD3 UR4, UPT, UPT, UR5, UR4, URZ ;  /* 0x0000000405047290 */ /* 0x000fc8000fffe0ff */
[----:B----4-:R-:W-:Y:S01]  /*0650*/  USHF.R.U32.HI UR10, URZ, UR7, UR4 ;  /* 0x00000007ff0a7299 */ /* 0x010fe20008011604 */
[----:B------:R-:W4:Y:S03]  /*0660*/  LDCU UR7, c[0x0][0x63c] ;  /* 0x0000c780ff0777ac */ /* 0x000f260008000800 */
[----:B-----5:R-:W-:Y:S02]  /*0670*/  UISETP.GE.AND UP0, UPT, UR10, UR6, UPT ;  /* 0x000000060a00728c */ /* 0x020fe4000bf06270 */
[----:B------:R-:W-:Y:S02]  /*0680*/  UIADD3 UR4, UPT, UPT, -UR10, URZ, URZ ;  /* 0x000000ff0a047290 */ /* 0x000fe4000fffe1ff */
[----:B-1----:R-:W-:Y:S01]  /*0690*/  USEL UR6, UR14, UR15, !UP0 ;  /* 0x0000000f0e067287 */ /* 0x002fe2000c000000 */
[----:B------:R-:W1:Y:S03]  /*06a0*/  LDCU.U8 UR15, c[0x0][0x62c] ;  /* 0x0000c580ff0f77ac */ /* 0x000e660008000000 */
[----:B------:R-:W-:-:S03]  /*06b0*/  ULOP3.LUT UR6, UR6, 0xff, URZ, 0xc0, !UPT ;  /* 0x000000ff06067892 */ /* 0x000fc6000f8ec0ff */
[----:B---3--:R-:W3:Y:S01]  /*06c0*/  @UP0 LDCU UR9, c[0x0][0x64c] ;  /* 0x0000c980ff0907ac */ /* 0x008ee20008000800 */
[----:B----4-:R-:W-:Y:S01]  /*06d0*/  UIMAD UR7, UR4, UR7, UR11 ;  /* 0x00000007040772a4 */ /* 0x010fe2000f8e020b */
[----:B------:R-:W4:Y:S01]  /*06e0*/  @UP0 LDCU UR8, c[0x0][0x648] ;  /* 0x0000c900ff0807ac */ /* 0x000f220008000800 */
[----:B------:R-:W5:Y:S02]  /*06f0*/  LDCU.U8 UR14, c[0x0][0x62d] ;  /* 0x0000c5a0ff0e77ac */ /* 0x000f640008000000 */
[----:B---3--:R-:W-:Y:S02]  /*0700*/  UIMAD.WIDE.U32 UR4, UR7, UR9, URZ ;  /* 0x00000009070472a5 */ /* 0x008fe4000f8e00ff */
[----:B--2---:R-:W-:Y:S02]  /*0710*/  USEL UR9, UR12, UR13, !UP0 ;  /* 0x0000000d0c097287 */ /* 0x004fe4000c000000 */
[----:B------:R-:W-:Y:S01]  /*0720*/  UIADD3 UR4, UPT, UPT, UR7, -UR5, URZ ;  /* 0x8000000507047290 */ /* 0x000fe2000fffe0ff */
[----:B------:R-:W2:Y:S03]  /*0730*/  LDCU.64 UR12, c[0x0][0x620] ;  /* 0x0000c400ff0c77ac */ /* 0x000ea60008000a00 */
[----:B------:R-:W-:-:S02]  /*0740*/  USHF.R.U32.HI UR4, URZ, UR6, UR4 ;  /* 0x00000006ff047299 */ /* 0x000fc40008011604 */
[----:B------:R-:W-:Y:S02]  /*0750*/  ULOP3.LUT UR6, UR9, 0xff, URZ, 0xc0, !UPT ;  /* 0x000000ff09067892 */ /* 0x000fe4000f8ec0ff */
[----:B------:R-:W-:Y:S01]  /*0760*/  UIADD3 UR4, UPT, UPT, UR5, UR4, URZ ;  /* 0x0000000405047290 */ /* 0x000fe2000fffe0ff */
[----:B------:R-:W3:Y:S03]  /*0770*/  LDCU UR5, c[0x0][0x628] ;  /* 0x0000c500ff0577ac */ /* 0x000ee60008000800 */
[----:B------:R-:W-:-:S04]  /*0780*/  USHF.R.U32.HI UR26, URZ, UR6, UR4 ;  /* 0x00000006ff1a7299 */ /* 0x000fc80008011604 */
[----:B------:R-:W-:-:S04]  /*0790*/  UIADD3 UR4, UPT, UPT, -UR26, URZ, URZ ;  /* 0x000000ff1a047290 */ /* 0x000fc8000fffe1ff */
[----:B----4-:R-:W-:-:S04]  /*07a0*/  UIMAD UR4, UR8, UR4, UR7 ;  /* 0x00000004080472a4 */ /* 0x010fc8000f8e0207 */
[----:B--2---:R-:W-:-:S04]  /*07b0*/  UIMAD UR6, UR10, UR12, UR4 ;  /* 0x0000000c0a0672a4 */ /* 0x004fc8000f8e0204 */
[----:B---3--:R-:W-:-:S07]  /*07c0*/  UIMAD.WIDE.U32 UR4, UR6, UR5, URZ ;  /* 0x00000005060472a5 */ /* 0x008fce000f8e00ff */
[----:B------:R-:W-:Y:S02]  /*07d0*/  UMOV UR4, UR5 ;  /* 0x0000000500047c82 */ /* 0x000fe40008000000 */
[----:B------:R-:W-:Y:S02]  /*07e0*/  UIADD3 UR28, UPT, UPT, UR6, -UR4, URZ ;  /* 0x80000004061c7290 */ /* 0x000fe4000fffe0ff */
[----:B------:R-:W2:Y:S02]  /*07f0*/  LDCU UR5, c[0x0][0x60c] ;  /* 0x0000c180ff0577ac */ /* 0x000ea40008000800 */
[----:B-1----:R-:W-:-:S04]  /*0800*/  USHF.R.U32.HI UR28, URZ, UR15, UR28 ;  /* 0x0000000fff1c7299 */ /* 0x002fc8000801161c */
[----:B------:R-:W-:-:S04]  /*0810*/  UIADD3 UR28, UPT, UPT, UR4, UR28, URZ ;  /* 0x0000001c041c7290 */ /* 0x000fc8000fffe0ff */
[----:B-----5:R-:W-:-:S04]  /*0820*/  USHF.R.U32.HI UR28, URZ, UR14, UR28 ;  /* 0x0000000eff1c7299 */ /* 0x020fc8000801161c */
[----:B------:R-:W-:Y:S02]  /*0830*/  UIADD3 UR27, UPT, UPT, -UR28, URZ, URZ ;  /* 0x000000ff1c1b7290 */ /* 0x000fe4000fffe1ff */
[----:B--2---:R-:W-:Y:S02]  /*0840*/  UISETP.GE.AND UP0, UPT, UR11, UR5, UPT ;  /* 0x000000050b00728c */ /* 0x004fe4000bf06270 */
[----:B------:R-:W-:-:S07]  /*0850*/  UIMAD UR27, UR27, UR13, UR6 ;  /* 0x0000000d1b1b72a4 */ /* 0x000fce000f8e0206 */
[----:B------:R-:W-:Y:S05]  /*0860*/  BRA.U UP0, `(.L_x_2) ;  /* 0x0000004100747547 */ /* 0x000fea000b800000 */
[----:B------:R-:W1:Y:S01]  /*0870*/  S2UR UR4, SR_CgaCtaId ;  /* 0x00000000000479c3 */ /* 0x000e620000008800 */
[----:B------:R-:W-:Y:S01]  /*0880*/  UMOV UR5, 0x400 ;  /* 0x0000040000057882 */ /* 0x000fe20000000000 */
[----:B------:R-:W2:Y:S01]  /*0890*/  LDCU.64 UR6, c[0x0][0x348] ;  /* 0x00006900ff0677ac */ /* 0x000ea20008000a00 */
[----:B------:R-:W-:Y:S01]  /*08a0*/  ULOP3.LUT UR26, URZ, UR26, URZ, 0x33, !UPT ;  /* 0x0000001aff1a7292 */ /* 0x000fe2000f8e33ff */
[----:B------:R-:W-:Y:S01]  /*08b0*/  UMOV UR25, URZ ;  /* 0x000000ff00197c82 */ /* 0x000fe20008000000 */
[----:B------:R-:W-:Y:S01]  /*08c0*/  UMOV UR9, 0x40 ;  /* 0x0000004000097882 */ /* 0x000fe20000000000 */
[----:B------:R-:W-:Y:S01]  /*08d0*/  UMOV UR11, UR27 ;  /* 0x0000001b000b7c82 */ /* 0x000fe20008000000 */
[----:B------:R-:W-:Y:S01]  /*08e0*/  UMOV UR12, UR28 ;  /* 0x0000001c000c7c82 */ /* 0x000fe20008000000 */
[----:B--2---:R-:W-:Y:S02]  /*08f0*/  UIADD3 UR6, UP0, UPT, UR6, 0x200, URZ ;  /* 0x0000020006067890 */ /* 0x004fe4000ff1e0ff */
[----:B-1----:R-:W-:Y:S01]  /*0900*/  ULEA UR4, UR4, UR5, 0x18 ;  /* 0x0000000504047291 */ /* 0x002fe2000f8ec0ff */
[----:B------:R-:W1:Y:S01]  /*0910*/  LDCU UR5, c[0x0][0x614] ;  /* 0x0000c280ff0577ac */ /* 0x000e620008000800 */
[----:B------:R-:W-:-:S02]  /*0920*/  UIADD3.X UR7, UPT, UPT, URZ, UR7, URZ, UP0, !UPT ;  /* 0x00000007ff077290 */ /* 0x000fc400087fe4ff */
[----:B------:R-:W-:-:S05]  /*0930*/  UIADD3 UR24, UPT, UPT, UR4, 0xc00, URZ ;  /* 0x00000c0004187890 */ /* 0x000fca000fffe0ff */
[----:B------:R-:W2:Y:S01]  /*0940*/  SYNCS.PHASECHK.TRANS64.TRYWAIT P0, [UR4+0xd0], RZ ;  /* 0x0000d0ffff0075a7 */ /* 0x000ea20008001104 */
[----:B------:R-:W-:Y:S02]  /*0950*/  UIADD3 UR8, UPT, UPT, UR4, 0x4c00, URZ ;  /* 0x00004c0004087890 */ /* 0x000fe4000fffe0ff */
[----:B-1----:R-:W-:-:S04]  /*0960*/  UIADD3 UR26, UPT, UPT, UR26, UR5, URZ ;  /* 0x000000051a1a7290 */ /* 0x002fc8000fffe0ff */
[----:B------:R-:W-:-:S07]  /*0970*/  USHF.L.U32 UR26, UR26, 0x8, URZ ;  /* 0x000000081a1a7899 */ /* 0x000fce00080006ff */
[----:B------:R-:W-:Y:S01]  /*0980*/  UMOV UR10, UR26 ;  /* 0x0000001a000a7c82 */ /* 0x000fe20008000000 */
[----:B--2---:R-:W-:Y:S05]  /*0990*/  @!P0 BRA `(.L_x_3) ;  /* 0x000000e4002c8947 */ /* 0x004fea0003800000 */
.L_x_66:
[----:B------:R-:W-:Y:S01]  /*09a0*/  UTMASTG.4D [UR24], [UR6], desc[URZ] ;  /* 0x0000ff18060073b5 */ /* 0x000fe20008019000 */
[----:B------:R-:W-:Y:S01]  /*09b0*/  UIADD3 UR18, UPT, UPT, UR26, 0x80, URZ ;  /* 0x000000801a127890 */ /* 0x000fe2000fffe0ff */
[----:B------:R-:W-:Y:S01]  /*09c0*/  UMOV UR14, URZ ;  /* 0x000000ff000e7c82 */ /* 0x000fe20008000000 */
[----:B------:R-:W-:Y:S01]  /*09d0*/  UMOV UR15, URZ ;  /* 0x000000ff000f7c82 */ /* 0x000fe20008000000 */
[----:B------:R-:W-:Y:S01]  /*09e0*/  UMOV UR19, UR27 ;  /* 0x0000001b00137c82 */ /* 0x000fe20008000000 */
[----:B------:R-:W-:Y:S01]  /*09f0*/  UIADD3 UR16, UPT, UPT, UR4, 0x8c00, URZ ;  /* 0x00008c0004107890 */ /* 0x000fe2000fffe0ff */
[----:B------:R2:W-:Y:S01]  /*0a00*/  UTMASTG.4D [UR8], [UR6], desc[URZ] ;  /* 0x0000ff08060073b5 */ /* 0x0005e20008019000 */
[----:B------:R-:W-:Y:S01]  /*0a10*/  UMOV UR20, UR28 ;  /* 0x0000001c00147c82 */ /* 0x000fe20008000000 */
[----:B------:R-:W-:Y:S01]  /*0a20*/  UMOV UR17, UR25 ;  /* 0x0000001900117c82 */ /* 0x000fe20008000000 */
[----:B------:R0:W-:Y:S01]  /*0a30*/  UTMACMDFLUSH ;  /* 0x00000000000079b7 */ /* 0x0001e20000000000 */
[----:B------:R-:W3:Y:S01]  /*0a40*/  SYNCS.PHASECHK.TRANS64.TRYWAIT P0, [UR4+0xd8], RZ ;  /* 0x0000d8ffff0075a7 */ /* 0x000ee20008001104 */
[----:B--2---:R-:W-:Y:S01]  /*0a50*/  UIADD3 UR8, UPT, UPT, UR4, 0xcc00, URZ ;  /* 0x0000cc0004087890 */ /* 0x004fe2000fffe0ff */
[----:B------:R-:W-:Y:S01]  /*0a60*/  UMOV UR9, 0x40 ;  /* 0x0000004000097882 */ /* 0x000fe20000000000 */
[----:B------:R-:W-:Y:S01]  /*0a70*/  UMOV UR11, UR27 ;  /* 0x0000001b000b7c82 */ /* 0x000fe20008000000 */
[----:B------:R-:W-:Y:S01]  /*0a80*/  UMOV UR12, UR28 ;  /* 0x0000001c000c7c82 */ /* 0x000fe20008000000 */
[----:B------:R-:W-:Y:S01]  /*0a90*/  UMOV UR10, UR18 ;  /* 0x00000012000a7c82 */ /* 0x000fe20008000000 */
[----:B---3--:R-:W-:Y:S07]  /*0aa0*/  @!P0 BRA `(.L_x_4) ;  /* 0x000000e400008947 */ /* 0x008fee0003800000 */
.L_x_68:
[----:B------:R2:W-:Y:S01]  /*0ab0*/  UTMASTG.4D [UR16], [UR6], desc[UR14] ;  /* 0x00000e10060073b5 */ /* 0x0005e20008019000 */
[----:B-1----:R-:W-:Y:S01]  /*0ac0*/  HFMA2 R2, -RZ, RZ, 0, 5.9604644775390625e-08 ;  /* 0x00000001ff027431 */ /* 0x002fe200000001ff */
[----:B------:R2:W-:Y:S01]  /*0ad0*/  UTMASTG.4D [UR8], [UR6], desc[UR14] ;  /* 0x00000e08060073b5 */ /* 0x0005e20008019000 */
[----:B------:R0:W-:Y:S01]  /*0ae0*/  UTMACMDFLUSH ;  /* 0x00000000000079b7 */ /* 0x0001e20000000000 */
[----:B------:R-:W-:-:S04]  /*0af0*/  DEPBAR.LE SB0, 0x1 ;  /* 0x000080400000791a */ /* 0x000fc80000000000 */
[----:B------:R2:W-:Y:S01]  /*0b00*/  SYNCS.ARRIVE.TRANS64.ART0 RZ, [UR4+0xe0], R2 ;  /* 0x0000e002ffff79a7 */ /* 0x0005e20008500004 */
[----:B------:R-:W-:-:S04]  /*0b10*/  DEPBAR.LE SB0, 0x0 ;  /* 0x000080000000791a */ /* 0x000fc80000000000 */
[----:B------:R2:W-:Y:S01]  /*0b20*/  SYNCS.ARRIVE.TRANS64.ART0 RZ, [UR4+0xe8], R2 ;  /* 0x0000e802ffff79a7 */ /* 0x0005e20008500004 */
[----:B------:R-:W-:Y:S05]  /*0b30*/  BRA `(.L_x_2) ;  /* 0x0000003c00c07947 */ /* 0x000fea0003800000 */
.L_x_137:
[----:B------:R-:W-:-:S08]  /*0b40*/  NOP ;  /* 0x0000000000007918 */ /* 0x000fd00000000000 */
[----:B------:R-:W1:-:S00]  /*0b50*/  USETMAXREG.DEALLOC.CTAPOOL 0x38 ;  /* 0x00000038000079c8 */ /* 0x000e4000080e0500 */
[----:B------:R-:W2:Y:S01]  /*0b60*/  S2UR UR10, SR_CgaCtaId ;  /* 0x00000000000a79c3 */ /* 0x000ea20000008800 */
[----:B------:R-:W-:Y:S01]  /*0b70*/  NOP ;  /* 0x0000000000007918 */ /* 0x000fe20000000000 */
[----:B------:R-:W-:Y:S02]  /*0b80*/  UMOV UR4, 0x40 ;  /* 0x0000004000047882 */ /* 0x000fe40000000000 */
[----:B--2---:R-:W-:-:S09]  /*0b90*/  ULEA UR4, UR10, UR4, 0x18 ;  /* 0x000000040a047291 */ /* 0x004fd2000f8ec0ff */
[----:B-1----:R-:W1:Y:S01]  /*0ba0*/  LDS.U8 R2, [UR4] ;  /* 0x00000004ff027984 */ /* 0x002e620008000000 */
[----:B------:R-:W-:Y:S02]  /*0bb0*/  UMOV UR4, 0x400 ;  /* 0x0000040000047882 */ /* 0x000fe40000000000 */
[----:B------:R-:W-:Y:S01]  /*0bc0*/  ULEA UR9, UR10, UR4, 0x18 ;  /* 0x000000040a097291 */ /* 0x000fe2000f8ec0ff */
[----:B-1----:R-:W-:-:S13]  /*0bd0*/  ISETP.NE.AND P0, PT, R2, RZ, PT ;  /* 0x000000ff0200720c */ /* 0x002fda0003f05270 */
[----:B------:R-:W-:Y:S05]  /*0be0*/  @P0 BRA `(.L_x_5) ;  /* 0x00000000007c0947 */ /* 0x000fea0003800000 */
[----:B------:R-:W-:-:S13]  /*0bf0*/  ELECT P0, URZ, PT ;  /* 0x0000000000ff782f */ /* 0x000fda0003800000 */
[----:B------:R-:W-:Y:S05]  /*0c00*/  @!P0 BRA `(.L_x_6) ;  /* 0x0000000000848947 */ /* 0x000fea0003800000 */
[----:B------:R-:W-:Y:S01]  /*0c10*/  UMOV UR4, 0x10 ;  /* 0x0000001000047882 */ /* 0x000fe20000000000 */
[----:B------:R-:W-:-:S04]  /*0c20*/  IMAD.MOV.U32 R3, RZ, RZ, 0xffff ;  /* 0x0000ffffff037424 */ /* 0x000fc800078e00ff */
[----:B------:R-:W-:Y:S04]  /*0c30*/  DEPBAR.LE SB1, 0x36 ;  /* 0x00009d800000791a */ /* 0x000fe80000000000 */
[----:B------:R-:W1:Y:S02]  /*0c40*/  UTCATOMSWS.FIND_AND_SET.ALIGN UP0, UR4, UR4 ;  /* 0x00000004000475e3 */ /* 0x000e640008000800 */
[----:B-1----:R-:W-:Y:S01]  /*0c50*/  PLOP3.LUT P0, PT, PT, PT, UP0, 0x80, 0x8 ;  /* 0x000000000008781c */ /* 0x002fe20003f0f008 */
[----:B------:R-:W-:-:S03]  /*0c60*/  IMAD.U32 R4, RZ, RZ, UR4 ;  /* 0x00000004ff047e24 */ /* 0x000fc6000f8e00ff */
[----:B------:R-:W-:-:S04]  /*0c70*/  SEL R2, RZ, 0xffffffff, !P0 ;  /* 0xffffffffff027807 */ /* 0x000fc80004000000 */
[----:B------:R-:W-:Y:S01]  /*0c80*/  ISETP.NE.AND P0, PT, R2, RZ, PT ;  /* 0x000000ff0200720c */ /* 0x000fe20003f05270 */
[----:B------:R-:W-:-:S12]  /*0c90*/  IMAD.MOV.U32 R2, RZ, RZ, 0x1 ;  /* 0x00000001ff027424 */ /* 0x000fd800078e00ff */
[----:B------:R-:W-:Y:S05]  /*0ca0*/  @P0 BRA `(.L_x_7) ;  /* 0x0000000000240947 */ /* 0x000fea0003800000 */
.L_x_8:
[----:B------:R-:W-:Y:S05]  /*0cb0*/  NANOSLEEP 0x64 ;  /* 0x000000640000795d */ /* 0x000fea0003800000 */
[----:B------:R-:W-:-:S05]  /*0cc0*/  UMOV UR4, 0x10 ;  /* 0x0000001000047882 */ /* 0x000fca0000000000 */
[----:B------:R-:W-:Y:S04]  /*0cd0*/  DEPBAR.LE SB1, 0x36 ;  /* 0x00009d800000791a */ /* 0x000fe80000000000 */
[----:B------:R-:W1:Y:S02]  /*0ce0*/  UTCATOMSWS.FIND_AND_SET.ALIGN UP0, UR4, UR4 ;  /* 0x00000004000475e3 */ /* 0x000e640008000800 */
[----:B-1----:R-:W-:-:S04]  /*0cf0*/  PLOP3.LUT P0, PT, PT, PT, UP0, 0x80, 0x8 ;  /* 0x000000000008781c */ /* 0x002fc80003f0f008 */
[----:B------:R-:W-:-:S04]  /*0d00*/  SEL R4, RZ, 0xffffffff, !P0 ;  /* 0xffffffffff047807 */ /* 0x000fc80004000000 */
[----:B------:R-:W-:Y:S01]  /*0d10*/  ISETP.NE.AND P0, PT, R4, RZ, PT ;  /* 0x000000ff0400720c */ /* 0x000fe20003f05270 */
[----:B------:R-:W-:-:S12]  /*0d20*/  IMAD.U32 R4, RZ, RZ, UR4 ;  /* 0x00000004ff047e24 */ /* 0x000fd8000f8e00ff */
[----:B------:R-:W-:Y:S05]  /*0d30*/  @!P0 BRA `(.L_x_8) ;  /* 0xfffffffc00dc8947 */ /* 0x000fea000383ffff */
.L_x_7:
[C---:B------:R-:W-:Y:S01]  /*0d40*/  VIADD R5, R4.reuse, 0x10 ;  /* 0x0000001004057836 */ /* 0x040fe20000000000 */
[----:B------:R-:W-:Y:S01]  /*0d50*/  UMOV UR4, 0x50 ;  /* 0x0000005000047882 */ /* 0x000fe20000000000 */
[----:B------:R-:W-:Y:S01]  /*0d60*/  SHF.L.U32 R3, R3, R4, RZ ;  /* 0x0000000403037219 */ /* 0x000fe200000006ff */
[----:B------:R-:W-:Y:S01]  /*0d70*/  ULEA UR4, UR10, UR4, 0x18 ;  /* 0x000000040a047291 */ /* 0x000fe2000f8ec0ff */
[----:B------:R-:W-:Y:S01]  /*0d80*/  IMAD.SHL.U32 R4, R4, 0x20, RZ ;  /* 0x0000002004047824 */ /* 0x000fe200078e00ff */
[----:B------:R-:W-:-:S04]  /*0d90*/  SHF.L.U32 R2, R2, R5, RZ ;  /* 0x0000000502027219 */ /* 0x000fc800000006ff */
[----:B------:R-:W-:-:S05]  /*0da0*/  LOP3.LUT R2, R2, R3, RZ, 0xfc, !PT ;  /* 0x0000000302027212 */ /* 0x000fca00078efcff */
[----:B------:R1:W-:Y:S04]  /*0db0*/  ATOMS.OR RZ, [UR4], R2 ;  /* 0x00000002ffff798c */ /* 0x0003e8000b000004 */
[----:B------:R1:W-:Y:S01]  /*0dc0*/  STS [UR9+0x118], R4 ;  /* 0x00011804ff007988 */ /* 0x0003e20008000809 */
[----:B------:R-:W-:Y:S05]  /*0dd0*/  BRA `(.L_x_6) ;  /* 0x0000000000107947 */ /* 0x000fea0003800000 */
.L_x_5:
[----:B------:R-:W-:-:S05]  /*0de0*/  MOV R2, 0xffffffff ;  /* 0xffffffff00027802 */ /* 0x000fca0000000f00 */
[----:B------:R1:W-:Y:S02]  /*0df0*/  STS [UR9+0x118], R2 ;  /* 0x00011802ff007988 */ /* 0x0003e40008000809 */
[----:B-1----:R-:W-:Y:S02]  /*0e00*/  MOV R2, 0xe20 ;  /* 0x00000e2000027802 */ /* 0x002fe40000000f00 */
[----:B------:R-:W-:Y:S05]  /*0e10*/  CALL.REL.NOINC `($__internal_1_$__cuda_sm10x_tcgen05_guardrail_trap_phase_invalid_during_alloc) ;  /* 0x000000f0001c7944 */ /* 0x000fea0003c00000 */
.L_x_6:
[----:B------:R-:W-:Y:S05]  /*0e20*/  WARPSYNC.ALL ;  /* 0x0000000000007948 */ /* 0x000fea0003800000 */
[----:B------:R-:W-:Y:S01]  /*0e30*/  NOP ;  /* 0x0000000000007918 */ /* 0x000fe20000000000 */
[----:B------:R-:W2:Y:S01]  /*0e40*/  S2UR UR11, SR_CTAID.X ;  /* 0x00000000000b79c3 */ /* 0x000ea20000002500 */
[----:B------:R-:W2:Y:S01]  /*0e50*/  LDCU UR4, c[0x0][0x640] ;  /* 0x0000c800ff0477ac */ /* 0x000ea20008000800 */
[----:B------:R-:W3:Y:S06]  /*0e60*/  LDCU.U8 UR7, c[0x0][0x644] ;  /* 0x0000c880ff0777ac */ /* 0x000eec0008000000 */
[----:B------:R-:W4:Y:S01]  /*0e70*/  S2UR UR23, SR_CgaCtaId ;  /* 0x00000000001779c3 */ /* 0x000f220000008800 */
[----:B------:R-:W5:Y:S01]  /*0e80*/  LDCU UR6, c[0x0][0x654] ;  /* 0x0000ca80ff0677ac */ /* 0x000f620008000800 */
[----:B------:R-:W-:Y:S01]  /*0e90*/  UMOV UR28, 0x400 ;  /* 0x00000400001c7882 */ /* 0x000fe20000000000 */
[----:B------:R-:W1:Y:S01]  /*0ea0*/  LDCU UR8, c[0x0][0x634] ;  /* 0x0000c680ff0877ac */ /* 0x000e620008000800 */
[----:B------:R-:W1:Y:S01]  /*0eb0*/  LDCU.U8 UR12, c[0x0][0x650] ;  /* 0x0000ca00ff0c77ac */ /* 0x000e620008000000 */
[----:B------:R-:W1:Y:S01]  /*0ec0*/  LDCU.U8 UR13, c[0x0][0x651] ;  /* 0x0000ca20ff0d77ac */ /* 0x000e620008000000 */
[----:B--2---:R-:W-:-:S04]  /*0ed0*/  UIMAD.WIDE.U32 UR4, UR11, UR4, URZ ;  /* 0x000000040b0472a5 */ /* 0x004fc8000f8e00ff */
[----:B------:R-:W-:Y:S02]  /*0ee0*/  UIADD3 UR4, UPT, UPT, -UR5, UR11, URZ ;  /* 0x0000000b05047290 */ /* 0x000fe4000fffe1ff */
[----:B----4-:R-:W-:Y:S02]  /*0ef0*/  ULEA UR28, UR23, UR28, 0x18 ;  /* 0x0000001c171c7291 */ /* 0x010fe4000f8ec0ff */
[----:B---3--:R-:W-:Y:S01]  /*0f00*/  USHF.R.U32.HI UR4, URZ, UR7, UR4 ;  /* 0x00000007ff047299 */ /* 0x008fe20008011604 */
[----:B------:R-:W2:Y:S03]  /*0f10*/  LDCU.U8 UR7, c[0x0][0x645] ;  /* 0x0000c8a0ff0777ac */ /* 0x000ea60008000000 */
[----:B------:R-:W-:-:S04]  /*0f20*/  UIADD3 UR4, UPT, UPT, UR5, UR4, URZ ;  /* 0x0000000405047290 */ /* 0x000fc8000fffe0ff */
[----:B--2---:R-:W-:Y:S02]  /*0f30*/  USHF.R.U32.HI UR5, URZ, UR7, UR4 ;  /* 0x00000007ff057299 */ /* 0x004fe40008011604 */
[----:B------:R-:W-:Y:S02]  /*0f40*/  UIADD3 UR4, UPT, UPT, UR28, 0x18c00, URZ ;  /* 0x00018c001c047890 */ /* 0x000fe4000fffe0ff */
[----:B-----5:R-:W-:Y:S02]  /*0f50*/  UISETP.GE.AND UP0, UPT, UR5, UR6, UPT ;  /* 0x000000060500728c */ /* 0x020fe4000bf06270 */
[----:B------:R-:W-:Y:S01]  /*0f60*/  USHF.R.U32.HI UR4, URZ, 0x4, UR4 ;  /* 0x00000004ff047899 */ /* 0x000fe20008011604 */
[----:B------:R-:W2:Y:S03]  /*0f70*/  LDCU UR6, c[0x0][0x63c] ;  /* 0x0000c780ff0677ac */ /* 0x000ea60008000800 */
[----:B------:R-:W-:Y:S01]  /*0f80*/  ULOP3.LUT UR4, UR4, 0x3fc0, URZ, 0xc0, !UPT ;  /* 0x00003fc004047892 */ /* 0x000fe2000f8ec0ff */
[----:B------:R-:W3:Y:S04]  /*0f90*/  LDCU.U8 UR7, c[0x0][0x638] ;  /* 0x0000c700ff0777ac */ /* 0x000ee80008000000 */
[----:B-1----:R-:W1:Y:S01]  /*0fa0*/  @UP0 LDCU UR8, c[0x0][0x64c] ;  /* 0x0000c980ff0807ac */ /* 0x002e620008000800 */
[----:B------:R-:W-:-:S06]  /*0fb0*/  ULOP3.LUT UR4, UR4, 0x10000, URZ, 0xfc, !UPT ;  /* 0x0001000004047892 */ /* 0x000fcc000f8efcff */
[----:B------:R-:W-:Y:S01]  /*0fc0*/  MOV R2, UR4 ;  /* 0x0000000400027c02 */ /* 0x000fe20008000f00 */
[----:B------:R-:W-:Y:S02]  /*0fd0*/  UIADD3 UR4, UPT, UPT, -UR5, URZ, URZ ;  /* 0x000000ff05047290 */ /* 0x000fe4000fffe1ff */
[----:B---3--:R-:W-:Y:S02]  /*0fe0*/  USEL UR7, UR7, UR12, !UP0 ;  /* 0x0000000c07077287 */ /* 0x008fe4000c000000 */
[----:B--2---:R-:W-:Y:S01]  /*0ff0*/  UIMAD UR6, UR4, UR6, UR11 ;  /* 0x00000006040672a4 */ /* 0x004fe2000f8e020b */
[----:B------:R-:W2:Y:S01]  /*1000*/  SHFL.IDX PT, R2, R2, RZ, 0x1f ;  /* 0x00001fff02027589 */ /* 0x000ea200000e0000 */
[----:B------:R-:W3:Y:S02]  /*1010*/  LDCU.U8 UR12, c[0x0][0x639] ;  /* 0x0000c720ff0c77ac */ /* 0x000ee40008000000 */
[----:B-1----:R-:W-:Y:S01]  /*1020*/  UIMAD.WIDE.U32 UR4, UR6, UR8, URZ ;  /* 0x00000008060472a5 */ /* 0x002fe2000f8e00ff */
[----:B------:R-:W1:Y:S03]  /*1030*/  LDCU UR8, c[0x0][0x60c] ;  /* 0x0000c180ff0877ac */ /* 0x000e660008000800 */
[----:B------:R-:W-:-:S02]  /*1040*/  UIADD3 UR4, UPT, UPT, UR6, -UR5, URZ ;  /* 0x8000000506047290 */ /* 0x000fc4000fffe0ff */
[----:B------:R-:W-:-:S04]  /*1050*/  ULOP3.LUT UR7, UR7, 0xff, URZ, 0xc0, !UPT ;  /* 0x000000ff07077892 */ /* 0x000fc8000f8ec0ff */
[----:B------:R-:W-:Y:S02]  /*1060*/  USHF.R.U32.HI UR4, URZ, UR7, UR4 ;  /* 0x00000007ff047299 */ /* 0x000fe40008011604 */
[----:B---3--:R-:W-:Y:S02]  /*1070*/  USEL UR6, UR12, UR13, !UP0 ;  /* 0x0000000d0c067287 */ /* 0x008fe4000c000000 */
[----:B------:R-:W-:Y:S02]  /*1080*/  UIADD3 UR4, UPT, UPT, UR5, UR4, URZ ;  /* 0x0000000405047290 */ /* 0x000fe4000fffe0ff */
[----:B------:R-:W-:Y:S01]  /*1090*/  ULOP3.LUT UR6, UR6, 0xff, URZ, 0xc0, !UPT ;  /* 0x000000ff06067892 */ /* 0x000fe2000f8ec0ff */
[----:B--2---:R-:W-:Y:S01]  /*10a0*/  R2UR UR56, R2 ;  /* 0x00000000023872ca */ /* 0x004fe200000e0000 */
[----:B-1----:R-:W-:Y:S02]  /*10b0*/  UISETP.GE.AND UP0, UPT, UR11, UR8, UPT ;  /* 0x000000080b00728c */ /* 0x002fe4000bf06270 */
[----:B------:R-:W-:Y:S01]  /*10c0*/  USHF.R.U32.HI UR40, URZ, UR6, UR4 ;  /* 0x00000006ff287299 */ /* 0x000fe20008011604 */
[----:B------:R-:W-:Y:S06]  /*10d0*/  BAR.SYNC.DEFER_BLOCKING 0x2, 0x1a0 ;  /* 0x0086800000007b1d */ /* 0x000fec0000010000 */
[----:B------:R-:W1:Y:S01]  /*10e0*/  LDS R19, [UR28+0x118] ;  /* 0x0001181cff137984 */ /* 0x000e620008000800 */
[----:B------:R-:W-:Y:S05]  /*10f0*/  BRA.U UP0, `(.L_x_9) ;  /* 0x0000002100ec7547 */ /* 0x000fea000b800000 */
[----:B------:R-:W2:Y:S02]  /*1100*/  SYNCS.PHASECHK.TRANS64.TRYWAIT P0, [UR28], RZ ;  /* 0x000000ffff0075a7 */ /* 0x000ea4000800111c */
[----:B--2---:R-:W-:Y:S05]  /*1110*/  @!P0 BRA `(.L_x_10) ;  /* 0x000000dc007c8947 */ /* 0x004fea0003800000 */
.L_x_70:
[----:B------:R-:W3:Y:S01]  /*1120*/  SYNCS.PHASECHK.TRANS64.TRYWAIT P0, [UR28+0x20], RZ ;  /* 0x000020ffff0075a7 */ /* 0x000ee2000800111c */
[----:B------:R-:W-:Y:S01]  /*1130*/  UIADD3 UR10, UPT, UPT, UR28, 0x20c00, URZ ;  /* 0x00020c001c0a7890 */ /* 0x000fe2000fffe0ff */
[----:B--2---:R-:W-:Y:S01]  /*1140*/  CS2R R2, SRZ ;  /* 0x0000000000027805 */ /* 0x004fe2000001ff00 */
[----:B------:R-:W-:Y:S02]  /*1150*/  UIADD3 UR20, UPT, UPT, UR56, -0x800, URZ ;  /* 0xfffff80038147890 */ /* 0x000fe4000fffe0ff */
[----:B------:R-:W-:Y:S02]  /*1160*/  USHF.R.U32.HI UR10, URZ, 0x4, UR10 ;  /* 0x00000004ff0a7899 */ /* 0x000fe4000801160a */
[----:B------:R-:W-:Y:S01]  /*1170*/  UIADD3 UR18, UPT, UPT, UR56, -0x7fe, URZ ;  /* 0xfffff80238127890 */ /* 0x000fe2000fffe0ff */
[C---:B------:R-:W-:Y:S01]  /*1180*/  R2UR UR46, R2.reuse ;  /* 0x00000000022e72ca */ /* 0x040fe200000e0000 */
[----:B------:R-:W-:Y:S01]  /*1190*/  ULOP3.LUT UR10, UR10, 0x3fc0, URZ, 0xc0, !UPT ;  /* 0x00003fc00a0a7892 */ /* 0x000fe2000f8ec0ff */
[C---:B------:R-:W-:Y:S01]  /*11a0*/  R2UR UR45, R3.reuse ;  /* 0x00000000032d72ca */ /* 0x040fe200000e0000 */
[----:B------:R-:W-:Y:S01]  /*11b0*/  UIADD3 UR16, UPT, UPT, UR56, -0x7fc, URZ ;  /* 0xfffff80438107890 */ /* 0x000fe2000fffe0ff */
[C---:B------:R-:W-:Y:S01]  /*11c0*/  R2UR UR44, R2.reuse ;  /* 0x00000000022c72ca */ /* 0x040fe200000e0000 */
[----:B------:R-:W-:Y:S01]  /*11d0*/  ULOP3.LUT UR10, UR10, 0x10000, URZ, 0xfc, !UPT ;  /* 0x000100000a0a7892 */ /* 0x000fe2000f8efcff */
[C---:B------:R-:W-:Y:S01]  /*11e0*/  R2UR UR43, R3.reuse ;  /* 0x00000000032b72ca */ /* 0x040fe200000e0000 */
[----:B------:R-:W-:Y:S01]  /*11f0*/  UIADD3 UR14, UPT, UPT, UR56, -0x7fa, URZ ;  /* 0xfffff806380e7890 */ /* 0x000fe2000fffe0ff */
[C---:B------:R-:W-:Y:S01]  /*1200*/  R2UR UR42, R2.reuse ;  /* 0x00000000022a72ca */ /* 0x040fe200000e0000 */
[----:B------:R-:W-:Y:S01]  /*1210*/  UIADD3 UR12, UPT, UPT, UR56, -0x400, URZ ;  /* 0xfffffc00380c7890 */ /* 0x000fe2000fffe0ff */
[C---:B------:R-:W-:Y:S01]  /*1220*/  R2UR UR41, R2.reuse ;  /* 0x00000000022972ca */ /* 0x040fe200000e0000 */
[----:B------:R-:W-:Y:S01]  /*1230*/  UIADD3 UR8, UPT, UPT, UR56, -0x3fe, URZ ;  /* 0xfffffc0238087890 */ /* 0x000fe2000fffe0ff */
[----:B------:R-:W-:Y:S01]  /*1240*/  R2UR UR39, R3 ;  /* 0x00000000032772ca */ /* 0x000fe200000e0000 */
[----:B------:R-:W-:Y:S01]  /*1250*/  UIADD3 UR6, UPT, UPT, UR56, -0x3fc, URZ ;  /* 0xfffffc0438067890 */ /* 0x000fe2000fffe0ff */
[----:B------:R-:W-:Y:S01]  /*1260*/  R2UR UR38, R2 ;  /* 0x00000000022672ca */ /* 0x000fe200000e0000 */
[----:B------:R-:W-:Y:S01]  /*1270*/  UIADD3 UR4, UPT, UPT, UR56, -0x3fa, URZ ;  /* 0xfffffc0638047890 */ /* 0x000fe2000fffe0ff */
[----:B------:R-:W-:Y:S01]  /*1280*/  UMOV UR64, 0x0 ;  /* 0x0000000000407882 */ /* 0x000fe20000000000 */
        /* <DEDUP_REMOVED lines=15> */
[----:B------:R-:W-:Y:S01]  /*1380*/  UIADD3 UR29, UPT, UPT, UR28, 0x50, URZ ;  /* 0x000000501c1d7890 */ /* 0x000fe2000fffe0ff */
[----:B------:R-:W-:Y:S01]  /*1390*/  UMOV UR21, 0x40004040 ;  /* 0x4000404000157882 */ /* 0x000fe20000000000 */
[----:B------:R-:W-:Y:S01]  /*13a0*/  UMOV UR19, 0x40004040 ;  /* 0x4000404000137882 */ /* 0x000fe20000000000 */
[----:B------:R-:W-:Y:S01]  /*13b0*/  UMOV UR17, 0x40004040 ;  /* 0x4000404000117882 */ /* 0x000fe20000000000 */
[----:B------:R-:W-:Y:S01]  /*13c0*/  UIADD3 UR36, UPT, UPT, UR10, 0x2, URZ ;  /* 0x000000020a247890 */ /* 0x000fe2000fffe0ff */
        /* <DEDUP_REMOVED lines=13> */
[----:B------:R-:W-:Y:S01]  /*14a0*/  UMOV UR35, 0x40004040 ;  /* 0x4000404000237882 */ /* 0x000fe20000000000 */
[----:B------:R-:W-:Y:S01]  /*14b0*/  UMOV UR33, 0x40004040 ;  /* 0x4000404000217882 */ /* 0x000fe20000000000 */
[----:B------:R-:W-:Y:S01]  /*14c0*/  UMOV UR31, 0x40004040 ;  /* 0x40004040001f7882 */ /* 0x000fe20000000000 */
[----:B------:R-:W-:Y:S01]  /*14d0*/  UMOV UR27, 0x40004040 ;  /* 0x40004040001b7882 */ /* 0x000fe20000000000 */
[----:B------:R-:W-:Y:S01]  /*14e0*/  UMOV UR25, 0x40004040 ;  /* 0x4000404000197882 */ /* 0x000fe20000000000 */
[----:B------:R-:W-:Y:S01]  /*14f0*/  UMOV UR23, 0x40004040 ;  /* 0x4000404000177882 */ /* 0x000fe20000000000 */
[----:B---3--:R-:W-:Y:S05]  /*1500*/  @!P0 BRA `(.L_x_11) ;  /* 0x000000d800988947 */ /* 0x008fea0003800000 */
.L_x_72:
[----:B------:R3:W-:Y:S01]  /*1510*/  UTCHMMA gdesc[UR20], gdesc[UR10], tmem[UR46], tmem[UR64], idesc[UR65], !UPT ;  /* 0x00ff400a140075ea */ /* 0x0007e2000f80002e */
[----:B------:R4:W-:Y:S01]  /*1520*/  UTCHMMA gdesc[UR18], gdesc[UR36], tmem[UR45], tmem[UR62], idesc[UR63], UPT ;  /* 0x00ff3e24120075ea */ /* 0x0009e2000b80002d */
[----:B------:R5:W-:Y:S01]  /*1530*/  UTCHMMA gdesc[UR16], gdesc[UR34], tmem[UR44], tmem[UR60], idesc[UR61], UPT ;  /* 0x00ff3c22100075ea */ /* 0x000be2000b80002c */
[----:B------:R-:W-:Y:S01]  /*1540*/  UTCHMMA gdesc[UR14], gdesc[UR32], tmem[UR43], tmem[UR54], idesc[UR55], UPT ;  /* 0x00ff36200e0075ea */ /* 0x000fe2000b80002b */
[----:B------:R-:W-:Y:S01]  /*1550*/  UTCHMMA gdesc[UR12], gdesc[UR30], tmem[UR42], tmem[UR52], idesc[UR53], UPT ;  /* 0x00ff341e0c0075ea */ /* 0x000fe2000b80002a */
[----:B------:R-:W-:Y:S01]  /*1560*/  UTCHMMA gdesc[UR8], gdesc[UR26], tmem[UR41], tmem[UR50], idesc[UR51], UPT ;  /* 0x00ff321a080075ea */ /* 0x000fe2000b800029 */
[----:B------:R-:W-:Y:S01]  /*1570*/  UTCHMMA gdesc[UR6], gdesc[UR24], tmem[UR39], tmem[UR48], idesc[UR49], UPT ;  /* 0x00ff3018060075ea */ /* 0x000fe2000b800027 */
[----:B------:R2:W-:Y:S01]  /*1580*/  UTCHMMA gdesc[UR4], gdesc[UR22], tmem[UR38], tmem[UR58], idesc[UR59], UPT ;  /* 0x00ff3a16040075ea */ /* 0x0005e2000b800026 */
[----:B------:R1:W-:Y:S01]  /*1590*/  UTCBAR [UR29], URZ ;  /* 0x000000ff1d0073e9 */ /* 0x0003e200080000ff */
[----:B------:R-:W1:Y:S01]  /*15a0*/  SYNCS.PHASECHK.TRANS64.TRYWAIT P0, [UR28+0x8], RZ ;  /* 0x000008ffff0075a7 */ /* 0x000e62000800111c */
[----:B------:R-:W2:Y:S01]  /*15b0*/  LDCU UR47, c[0x0][0x614] ;  /* 0x0000c280ff2f77ac */ /* 0x000ea20008000800 */
[----:B------:R-:W-:-:S02]  /*15c0*/  IMAD.MOV.U32 R3, RZ, RZ, 0x80 ;  /* 0x00000080ff037424 */ /* 0x000fc400078e00ff */
[----:B--2---:R-:W-:Y:S01]  /*15d0*/  IMAD.MOV.U32 R2, RZ, RZ, 0x80 ;  /* 0x00000080ff027424 */ /* 0x004fe200078e00ff */
        /* <DEDUP_REMOVED lines=11> */
[----:B---3--:R-:W2:Y:S01]  /*1690*/  LDCU UR20, c[0x0][0x38c] ;  /* 0x00007180ff1477ac */ /* 0x008ea20008000800 */
[----:B------:R-:W-:-:S02]  /*16a0*/  R2UR UR21, R3 ;  /* 0x00000000031572ca */ /* 0x000fc400000e0000 */
[C---:B----4-:R-:W-:Y:S01]  /*16b0*/  R2UR UR19, R2.reuse ;  /* 0x00000000021372ca */ /* 0x050fe200000e0000 */
[----:B------:R-:W3:Y:S01]  /*16c0*/  LDCU UR18, c[0x0][0x380] ;  /* 0x00007000ff1277ac */ /* 0x000ee20008000800 */
[C---:B-----5:R-:W-:Y:S02]  /*16d0*/  R2UR UR17, R2.reuse ;  /* 0x00000000021172ca */ /* 0x060fe400000e0000 */
[----:B------:R-:W-:Y:S01]  /*16e0*/  R2UR UR38, R3 ;  /* 0x00000000032672ca */ /* 0x000fe200000e0000 */
[----:B------:R-:W-:Y:S01]  /*16f0*/  UIADD3 UR5, UPT, UPT, -UR40, UR47, URZ ;  /* 0x0000002f28057290 */ /* 0x000fe2000fffe1ff */
[----:B-1----:R-:W-:Y:S01]  /*1700*/  R2UR UR29, R2 ;  /* 0x00000000021d72ca */ /* 0x002fe200000e0000 */
[----:B------:R-:W-:Y:S01]  /*1710*/  UMOV UR60, 0x0 ;  /* 0x00000000003c7882 */ /* 0x000fe20000000000 */
[----:B------:R-:W-:Y:S01]  /*1720*/  UMOV UR61, 0x1 ;  /* 0x00000001003d7882 */ /* 0x000fe20000000000 */
[----:B------:R-:W-:Y:S02]  /*1730*/  UIADD3 UR54, UPT, UPT, UR56, 0x2, URZ ;  /* 0x0000000238367890 */ /* 0x000fe4000fffe0ff */
[----:B------:R-:W-:-:S02]  /*1740*/  UIADD3 UR52, UPT, UPT, UR56, 0x4, URZ ;  /* 0x0000000438347890 */ /* 0x000fc4000fffe0ff */
[----:B------:R-:W-:Y:S02]  /*1750*/  UIADD3 UR50, UPT, UPT, UR56, 0x6, URZ ;  /* 0x0000000638327890 */ /* 0x000fe4000fffe0ff */
[----:B--2---:R-:W-:Y:S02]  /*1760*/  UIADD3 UR9, UPT, UPT, -UR20, URZ, URZ ;  /* 0x000000ff14097290 */ /* 0x004fe4000fffe1ff */
[----:B------:R-:W-:Y:S02]  /*1770*/  UIADD3 UR14, UPT, UPT, UR20, -0x1, URZ ;  /* 0xffffffff140e7890 */ /* 0x000fe4000fffe0ff */
[----:B---3--:R-:W-:Y:S01]  /*1780*/  UIADD3 UR4, UPT, UPT, UR20, -UR18, URZ ;  /* 0x8000001214047290 */ /* 0x008fe2000fffe0ff */
[----:B------:R-:W-:Y:S01]  /*1790*/  R2UR UR18, R3 ;  /* 0x00000000031272ca */ /* 0x000fe200000e0000 */
[----:B------:R-:W-:Y:S02]  /*17a0*/  UISETP.GT.AND UP0, UPT, UR20, URZ, UPT ;  /* 0x000000ff1400728c */ /* 0x000fe4000bf04270 */
[----:B------:R-:W-:-:S02]  /*17b0*/  ULEA UR4, UR5, UR4, 0x8 ;  /* 0x0000000405047291 */ /* 0x000fc4000f8e40ff */
[----:B------:R-:W-:Y:S02]  /*17c0*/  USHF.R.S32.HI UR9, URZ, 0x1f, UR9 ;  /* 0x0000001fff097899 */ /* 0x000fe40008011409 */
[----:B------:R-:W-:Y:S02]  /*17d0*/  USHF.R.S32.HI UR8, URZ, 0x1f, UR14 ;  /* 0x0000001fff087899 */ /* 0x000fe4000801140e */
[----:B------:R-:W-:Y:S02]  /*17e0*/  UIADD3 UR12, UPT, UPT, -UR4, URZ, URZ ;  /* 0x000000ff040c7290 */ /* 0x000fe4000fffe1ff */
[----:B------:R-:W-:Y:S02]  /*17f0*/  ULEA.HI UR13, UR9, -UR20, URZ, 0x7 ;  /* 0x80000014090d7291 */ /* 0x000fe4000f8f38ff */
[----:B------:R-:W-:Y:S02]  /*1800*/  ULEA.HI UR8, UR8, UR14, URZ, 0x7 ;  /* 0x0000000e08087291 */ /* 0x000fe4000f8f38ff */
[----:B------:R-:W-:-:S02]  /*1810*/  UIADD3 UR5, UPT, UPT, UR4, -0x1, URZ ;  /* 0xffffffff04057890 */ /* 0x000fc4000fffe0ff */
[----:B------:R-:W-:Y:S02]  /*1820*/  USHF.R.S32.HI UR9, URZ, 0x1f, UR12 ;  /* 0x0000001fff097899 */ /* 0x000fe4000801140c */
[----:B------:R-:W-:Y:S02]  /*1830*/  @UP0 UIMAD.WIDE UR6, UR8, 0x2000000, UR60 ;  /* 0x02000000080608a5 */ /* 0x000fe4000f8e023c */
[----:B------:R-:W-:Y:S02]  /*1840*/  USHF.R.S32.HI UR14, URZ, 0x1f, UR5 ;  /* 0x0000001fff0e7899 */ /* 0x000fe40008011405 */
[----:B------:R-:W-:Y:S01]  /*1850*/  ULEA.HI UR8, UR9, -UR4, URZ, 0x7 ;  /* 0x8000000409087291 */ /* 0x000fe2000f8f38ff */
[----:B------:R-:W-:Y:S01]  /*1860*/  R2UR UR9, R2 ;  /* 0x00000000020972ca */ /* 0x000fe200000e0000 */
[----:B------:R-:W-:Y:S01]  /*1870*/  USHF.R.S32.HI UR12, URZ, 0x7, UR13 ;  /* 0x00000007ff0c7899 */ /* 0x000fe2000801140d */
[----:B------:R-:W-:Y:S01]  /*1880*/  R2UR UR13, R3 ;  /* 0x00000000030d72ca */ /* 0x000fe200000e0000 */
[----:B------:R-:W-:-:S02]  /*1890*/  ULEA.HI UR14, UR14, UR5, URZ, 0x7 ;  /* 0x000000050e0e7291 */ /* 0x000fc4000f8f38ff */
[----:B------:R-:W-:Y:S02]  /*18a0*/  USHF.R.S32.HI UR8, URZ, 0x7, UR8 ;  /* 0x00000007ff087899 */ /* 0x000fe40008011408 */
[----:B------:R-:W-:Y:S02]  /*18b0*/  UIADD3 UR48, UPT, UPT, UR56, 0x400, URZ ;  /* 0x0000040038307890 */ /* 0x000fe4000fffe0ff */
[----:B------:R-:W-:Y:S02]  /*18c0*/  UIADD3 UR46, UPT, UPT, UR56, 0x402, URZ ;  /* 0x00000402382e7890 */ /* 0x000fe4000fffe0ff */
[----:B------:R-:W-:Y:S02]  /*18d0*/  UIADD3 UR44, UPT, UPT, UR56, 0x404, URZ ;  /* 0x00000404382c7890 */ /* 0x000fe4000fffe0ff */
[----:B------:R-:W-:Y:S01]  /*18e0*/  UIADD3 UR42, UPT, UPT, UR56, 0x406, URZ ;  /* 0x00000406382a7890 */ /* 0x000fe2000fffe0ff */
[----:B------:R-:W-:Y:S01]  /*18f0*/  UMOV UR64, 0x0 ;  /* 0x0000000000407882 */ /* 0x000fe20000000000 */
[----:B------:R-:W-:Y:S01]  /*1900*/  UMOV UR65, 0x8200490 ;  /* 0x0820049000417882 */ /* 0x000fe20000000000 */
[----:B------:R-:W-:Y:S01]  /*1910*/  UMOV UR62, 0x0 ;  /* 0x00000000003e7882 */ /* 0x000fe20000000000 */
[----:B------:R-:W-:Y:S01]  /*1920*/  UMOV UR63, 0x8200490 ;  /* 0x08200490003f7882 */ /* 0x000fe20000000000 */
[----:B------:R-:W-:Y:S01]  /*1930*/  UMOV UR58, 0x0 ;  /* 0x00000000003a7882 */ /* 0x000fe20000000000 */
[----:B------:R-:W-:Y:S01]  /*1940*/  UMOV UR59, 0x8200490 ;  /* 0x08200490003b7882 */ /* 0x000fe20000000000 */
[----:B------:R-:W-:-:S02]  /*1950*/  UIADD3 UR16, UPT, UPT, UR28, 0x58, URZ ;  /* 0x000000581c107890 */ /* 0x000fc4000fffe0ff */
[----:B------:R-:W-:Y:S02]  /*1960*/  UIADD3 UR15, UPT, UPT, UR28, 0x38, URZ ;  /* 0x000000381c0f7890 */ /* 0x000fe4000fffe0ff */
[----:B------:R-:W-:Y:S02]  /*1970*/  UIADD3 UR5, UPT, UPT, -UR12, URZ, URZ ;  /* 0x000000ff0c057290 */ /* 0x000fe4000fffe1ff */
[----:B------:R-:W-:Y:S01]  /*1980*/  ULEA.HI.SX32 UR60, UR14, 0x1, 0x19 ;  /* 0x000000010e3c7891 */ /* 0x000fe2000f8fcaff */
[----:B------:R-:W-:Y:S01]  /*1990*/  UMOV UR55, 0x40004040 ;  /* 0x4000404000377882 */ /* 0x000fe20000000000 */
[----:B------:R-:W-:Y:S01]  /*19a0*/  UIADD3 UR8, UPT, UPT, -UR8, URZ, URZ ;  /* 0x000000ff08087290 */ /* 0x000fe2000fffe1ff */
[----:B------:R-:W-:Y:S01]  /*19b0*/  UMOV UR53, 0x40004040 ;  /* 0x4000404000357882 */ /* 0x000fe20000000000 */
[----:B------:R-:W-:Y:S01]  /*19c0*/  UISETP.GT.AND UP1, UPT, UR4, URZ, UPT ;  /* 0x000000ff0400728c */ /* 0x000fe2000bf24270 */
[----:B------:R-:W-:Y:S01]  /*19d0*/  UMOV UR51, 0x40004040 ;  /* 0x4000404000337882 */ /* 0x000fe20000000000 */
[----:B------:R-:W-:Y:S01]  /*19e0*/  UMOV UR49, 0x40004040 ;  /* 0x4000404000317882 */ /* 0x000fe20000000000 */
[----:B------:R-:W-:Y:S01]  /*19f0*/  UMOV UR47, 0x40004040 ;  /* 0x40004040002f7882 */ /* 0x000fe20000000000 */
[----:B------:R-:W-:Y:S01]  /*1a00*/  UMOV UR45, 0x40004040 ;  /* 0x40004040002d7882 */ /* 0x000fe20000000000 */
[----:B------:R-:W-:Y:S01]  /*1a10*/  UMOV UR43, 0x40004040 ;  /* 0x40004040002b7882 */ /* 0x000fe20000000000 */
[----:B------:R-:W-:Y:S05]  /*1a20*/  @!P0 BRA `(.L_x_12) ;  /* 0x000000d400688947 */ /* 0x000fea0003800000 */
.L_x_74:
[----:B------:R-:W-:Y:S01]  /*1a30*/  UTCHMMA gdesc[UR56], gdesc[UR10], tmem[UR38], tmem[UR76], idesc[UR77], !UPT ;  /* 0x00ff4c0a380075ea */ /* 0x000fe2000f800026 */
[----:B------:R-:W-:Y:S01]  /*1a40*/  UTCHMMA gdesc[UR54], gdesc[UR36], tmem[UR29], tmem[UR74], idesc[UR75], UPT ;  /* 0x00ff4a24360075ea */ /* 0x000fe2000b80001d */
[----:B------:R-:W-:Y:S01]  /*1a50*/  UTCHMMA gdesc[UR52], gdesc[UR34], tmem[UR21], tmem[UR72], idesc[UR73], UPT ;  /* 0x00ff4822340075ea */ /* 0x000fe2000b800015 */
[----:B------:R2:W-:Y:S01]  /*1a60*/  UTCHMMA gdesc[UR50], gdesc[UR32], tmem[UR19], tmem[UR64], idesc[UR65], UPT ;  /* 0x00ff4020320075ea */ /* 0x0005e2000b800013 */
[----:B------:R3:W-:Y:S01]  /*1a70*/  UTCHMMA gdesc[UR48], gdesc[UR30], tmem[UR18], tmem[UR70], idesc[UR71], UPT ;  /* 0x00ff461e300075ea */ /* 0x0007e2000b800012 */
[----:B------:R3:W-:Y:S01]  /*1a80*/  UTCHMMA gdesc[UR46], gdesc[UR26], tmem[UR17], tmem[UR68], idesc[UR69], UPT ;  /* 0x00ff441a2e0075ea */ /* 0x0007e2000b800011 */
[----:B------:R3:W-:Y:S01]  /*1a90*/  UTCHMMA gdesc[UR44], gdesc[UR24], tmem[UR13], tmem[UR62], idesc[UR63], UPT ;  /* 0x00ff3e182c0075ea */ /* 0x0007e2000b80000d */
[----:B------:R3:W-:Y:S01]  /*1aa0*/  UTCHMMA gdesc[UR42], gdesc[UR22], tmem[UR9], tmem[UR58], idesc[UR59], UPT ;  /* 0x00ff3a162a0075ea */ /* 0x0007e2000b800009 */
[----:B------:R3:W-:Y:S01]  /*1ab0*/  UTCBAR [UR16], URZ ;  /* 0x000000ff100073e9 */ /* 0x0007e200080000ff */
[----:B------:R-:W-:Y:S01]  /*1ac0*/  @!UP1 UMOV UR60, UR8 ;  /* 0x00000008003c9c82 */ /* 0x000fe20008000000 */
[----:B------:R-:W-:Y:S01]  /*1ad0*/  @UP0 UMOV UR5, UR7 ;  /* 0x0000000700050c82 */ /* 0x000fe20008000000 */
[----:B------:R3:W-:Y:S01]  /*1ae0*/  UTCBAR [UR15], URZ ;  /* 0x000000ff0f0073e9 */ /* 0x0007e200080000ff */
[----:B------:R-:W-:Y:S01]  /*1af0*/  UISETP.LT.AND UP0, UPT, UR60, UR5, UPT ;  /* 0x000000053c00728c */ /* 0x000fe2000bf01270 */
[----:B------:R-:W-:Y:S01]  /*1b00*/  HFMA2 R18, -RZ, RZ, 0, 0 ;  /* 0x00000000ff127431 */ /* 0x000fe200000001ff */
[----:B------:R-:W-:Y:S01]  /*1b10*/  MOV R20, RZ ;  /* 0x000000ff00147202 */ /* 0x000fe20000000f00 */
[----:B------:R-:W-:Y:S01]  /*1b20*/  UMOV UR6, 0x1 ;  /* 0x0000000100067882 */ /* 0x000fe20000000000 */
[----:B------:R-:W-:Y:S01]  /*1b30*/  USEL UR60, UR60, UR5, UP0 ;  /* 0x000000053c3c7287 */ /* 0x000fe20008000000 */
[----:B------:R-:W-:-:S03]  /*1b40*/  UMOV UR4, URZ ;  /* 0x000000ff00047c82 */ /* 0x000fc60008000000 */
[----:B------:R-:W-:Y:S02]  /*1b50*/  UISETP.GE.AND UP0, UPT, UR60, 0x2, UPT ;  /* 0x000000023c00788c */ /* 0x000fe4000bf06270 */
[----:B--2---:R-:W-:-:S07]  /*1b60*/  UIADD3 UR64, UPT, UPT, UR28, 0x20, URZ ;  /* 0x000000201c407890 */ /* 0x004fce000fffe0ff */
[----:B------:R-:W-:Y:S05]  /*1b70*/  BRA.U !UP0, `(.L_x_13) ;  /* 0x0000000d08e47547 */ /* 0x000fea000b800000 */
[----:B------:R-:W-:Y:S01]  /*1b80*/  IMAD.MOV.U32 R20, RZ, RZ, RZ ;  /* 0x000000ffff147224 */ /* 0x000fe200078e00ff */
[----:B------:R-:W-:Y:S01]  /*1b90*/  MOV R13, 0xf0 ;  /* 0x000000f0000d7802 */ /* 0x000fe20000000f00 */
[----:B------:R-:W-:Y:S01]  /*1ba0*/  IMAD.MOV.U32 R18, RZ, RZ, RZ ;  /* 0x000000ffff127224 */ /* 0x000fe200078e00ff */
[----:B------:R-:W-:Y:S01]  /*1bb0*/  MOV R11, 0xf8 ;  /* 0x000000f8000b7802 */ /* 0x000fe20000000f00 */
[----:B------:R-:W-:Y:S01]  /*1bc0*/  IMAD.MOV.U32 R12, RZ, RZ, 0x180 ;  /* 0x00000180ff0c7424 */ /* 0x000fe200078e00ff */
        /* <DEDUP_REMOVED lines=8> */
[----:B-1----:R-:W-:Y:S01]  /*1c50*/  MOV R2, 0x80 ;  /* 0x0000008000027802 */ /* 0x002fe20000000f00 */
[----:B------:R-:W-:Y:S01]  /*1c60*/  UIADD3 UR60, UPT, UPT, -UR60, URZ, URZ ;  /* 0x000000ff3c3c7290 */ /* 0x000fe2000fffe1ff */
[----:B------:R-:W-:Y:S01]  /*1c70*/  UMOV UR6, 0x1 ;  /* 0x0000000100067882 */ /* 0x000fe20000000000 */
[----:B------:R-:W-:Y:S01]  /*1c80*/  UMOV UR4, URZ ;  /* 0x000000ff00047c82 */ /* 0x000fe20008000000 */
[----:B------:R-:W-:-:S02]  /*1c90*/  UIADD3 UR66, UPT, UPT, UR28, 0x50, URZ ;  /* 0x000000501c427890 */ /* 0x000fc4000fffe0ff */
[----:B------:R-:W-:Y:S01]  /*1ca0*/  UIADD3 UR65, UPT, UPT, UR28, 0x58, URZ ;  /* 0x000000581c417890 */ /* 0x000fe2000fffe0ff */
[----:B------:R-:W-:Y:S01]  /*1cb0*/  UMOV UR76, 0x0 ;  /* 0x00000000004c7882 */ /* 0x000fe20000000000 */
[----:B------:R-:W-:Y:S01]  /*1cc0*/  UMOV UR77, 0x8200490 ;  /* 0x08200490004d7882 */ /* 0x000fe20000000000 */
[----:B------:R-:W-:Y:S01]  /*1cd0*/  UMOV UR74, 0x0 ;  /* 0x00000000004a7882 */ /* 0x000fe20000000000 */
[----:B------:R-:W-:Y:S01]  /*1ce0*/  UMOV UR75, 0x8200490 ;  /* 0x08200490004b7882 */ /* 0x000fe20000000000 */
[----:B------:R-:W-:Y:S01]  /*1cf0*/  UMOV UR72, 0x0 ;  /* 0x0000000000487882 */ /* 0x000fe20000000000 */
[----:B------:R-:W-:Y:S01]  /*1d00*/  UMOV UR73, 0x8200490 ;  /* 0x0820049000497882 */ /* 0x000fe20000000000 */
[----:B---3--:R-:W-:Y:S01]  /*1d10*/  UMOV UR70, 0x0 ;  /* 0x0000000000467882 */ /* 0x008fe20000000000 */
[----:B------:R-:W-:Y:S01]  /*1d20*/  UMOV UR71, 0x8200490 ;  /* 0x0820049000477882 */ /* 0x000fe20000000000 */
[----:B------:R-:W-:Y:S01]  /*1d30*/  UMOV UR68, 0x0 ;  /* 0x0000000000447882 */ /* 0x000fe20000000000 */
[----:B------:R-:W-:-:S05]  /*1d40*/  UMOV UR69, 0x8200490 ;  /* 0x0820049000457882 */ /* 0x000fca0000000000 */
.L_x_20:
[----:B------:R-:W-:Y:S01]  /*1d50*/  ULEA UR59, UR6, UR64, 0x3 ;  /* 0x00000040063b7291 */ /* 0x000fe2000f8e18ff */
[----:B------:R-:W-:Y:S01]  /*1d60*/  SHF.L.U32 R23, R20, 0x1f, RZ ;  /* 0x0000001f14177819 */ /* 0x000fe200000006ff */
[----:B------:R-:W-:Y:S01]  /*1d70*/  UISETP.NE.U32.AND UP0, UPT, UR4, URZ, UPT ;  /* 0x000000ff0400728c */ /* 0x000fe2000bf05070 */
[----:B------:R-:W-:Y:S06]  /*1d80*/  SHF.L.U32 R16, R18, 0x1f, RZ ;  /* 0x0000001f12107819 */ /* 0x000fec00000006ff */
[----:B------:R-:W1:Y:S02]  /*1d90*/  SYNCS.PHASECHK.TRANS64.TRYWAIT P0, [UR59], R23 ;  /* 0x00000017ff0075a7 */ /* 0x000e64000800113b */
[----:B-12---:R-:W-:Y:S05]  /*1da0*/  @!P0 BRA `(.L_x_14) ;  /* 0x000000d000a08947 */ /* 0x006fea0003800000 */
.L_x_76:
[----:B------:R-:W2:Y:S01]  /*1db0*/  SYNCS.PHASECHK.TRANS64.TRYWAIT P0, [UR28+0x60], R16 ;  /* 0x00006010ff0075a7 */ /* 0x000ea2000800111c */
[----:B------:R-:W-:Y:S01]  /*1dc0*/  ULEA UR4, UR6, UR28, 0xf ;  /* 0x0000001c06047291 */ /* 0x000fe2000f8e78ff */
[----:B------:R-:W-:Y:S01]  /*1dd0*/  HFMA2 R15, -RZ, RZ, 0, 3.814697265625e-06 ;  /* 0x00000040ff0f7431 */ /* 0x000fe200000001ff */
[----:B-1----:R-:W-:Y:S02]  /*1de0*/  MOV R14, 0x100 ;  /* 0x00000100000e7802 */ /* 0x002fe40000000f00 */
[----:B------:R-:W-:Y:S04]  /*1df0*/  UIADD3 UR4, UPT, UPT, UR4, 0x20c00, URZ ;  /* 0x00020c0004047890 */ /* 0x000fe8000fffe0ff */
[----:B------:R-:W-:Y:S04]  /*1e00*/  USHF.R.U32.HI UR4, URZ, 0x4, UR4 ;  /* 0x00000004ff047899 */ /* 0x000fe80008011604 */
[----:B------:R-:W-:Y:S04]  /*1e10*/  ULOP3.LUT UR4, UR4, 0x3fc0, URZ, 0xc0, !UPT ;  /* 0x00003fc004047892 */ /* 0x000fe8000f8ec0ff */
[----:B------:R-:W-:Y:S01]  /*1e20*/  ULOP3.LUT UR4, UR4, 0x4000000, URZ, 0xfc, !UPT ;  /* 0x0400000004047892 */ /* 0x000fe2000f8efcff */
[----:B--2---:R-:W-:Y:S11]  /*1e30*/  @!P0 BRA `(.L_x_15) ;  /* 0x000000d000988947 */ /* 0x004ff60003800000 */
.L_x_78:
[----:B------:R-:W-:Y:S01]  /*1e40*/  R2UR UR8, R15 ;  /* 0x000000000f0872ca */ /* 0x000fe200000e0000 */
[----:B------:R-:W-:Y:S01]  /*1e50*/  UIADD3 UR38, UPT, UPT, UR4, 0x80, URZ ;  /* 0x0000008004267890 */ /* 0x000fe2000fffe0ff */
[----:B------:R-:W-:Y:S01]  /*1e60*/  R2UR UR10, R14 ;  /* 0x000000000e0a72ca */ /* 0x000fe200000e0000 */
[----:B------:R-:W-:Y:S01]  /*1e70*/  UIADD3 UR36, UPT, UPT, UR4, 0x100, URZ ;  /* 0x0000010004247890 */ /* 0x000fe2000fffe0ff */
[----:B------:R-:W-:Y:S01]  /*1e80*/  IMAD.MOV.U32 R15, RZ, RZ, 0x48 ;  /* 0x00000048ff0f7424 */ /* 0x000fe200078e00ff */
[----:B------:R-:W-:Y:S01]  /*1e90*/  UMOV UR12, 0x0 ;  /* 0x00000000000c7882 */ /* 0x000fe20000000000 */
[----:B------:R-:W-:Y:S01]  /*1ea0*/  UMOV UR13, 0x8210490 ;  /* 0x08210490000d7882 */ /* 0x000fe20000000000 */
[----:B------:R-:W-:Y:S01]  /*1eb0*/  UMOV UR40, UR4 ;  /* 0x0000000400287c82 */ /* 0x000fe20008000000 */
[----:B------:R-:W-:Y:S01]  /*1ec0*/  UMOV UR41, 0x40004040 ;  /* 0x4000404000297882 */ /* 0x000fe20000000000 */
[----:B------:R-:W-:Y:S01]  /*1ed0*/  IMAD.MOV.U32 R14, RZ, RZ, 0x100 ;  /* 0x00000100ff0e7424 */ /* 0x000fe200078e00ff */
[----:B------:R-:W-:Y:S01]  /*1ee0*/  R2UR UR5, R15 ;  /* 0x000000000f0572ca */ /* 0x000fe200000e0000 */
[----:B------:R-:W-:Y:S01]  /*1ef0*/  IMAD.MOV.U32 R15, RZ, RZ, 0x50 ;  /* 0x00000050ff0f7424 */ /* 0x000fe200078e00ff */
[----:B------:R-:W-:Y:S01]  /*1f00*/  UMOV UR39, 0x40004040 ;  /* 0x4000404000277882 */ /* 0x000fe20000000000 */
[----:B------:R-:W-:Y:S01]  /*1f10*/  UMOV UR37, 0x40004040 ;  /* 0x4000404000257882 */ /* 0x000fe20000000000 */
[C---:B------:R-:W-:Y:S01]  /*1f20*/  R2UR UR7, R14.reuse ;  /* 0x000000000e0772ca */ /* 0x040fe200000e0000 */
[----:B------:R2:W-:Y:S01]  /*1f30*/  UTCHMMA tmem[UR8], gdesc[UR40], tmem[UR10], tmem[UR12], idesc[UR13], UP0 ;  /* 0x00ff0c28080079ea */ /* 0x0005e2000800000a */
[----:B------:R-:W-:Y:S01]  /*1f40*/  R2UR UR9, R15 ;  /* 0x000000000f0972ca */ /* 0x000fe200000e0000 */
[----:B------:R-:W-:Y:S01]  /*1f50*/  IMAD.MOV.U32 R15, RZ, RZ, 0x58 ;  /* 0x00000058ff0f7424 */ /* 0x000fe200078e00ff */
[----:B------:R-:W-:Y:S02]  /*1f60*/  UIADD3 UR34, UPT, UPT, UR4, 0x180, URZ ;  /* 0x0000018004227890 */ /* 0x000fe4000fffe0ff */
[----:B------:R-:W-:Y:S02]  /*1f70*/  UIADD3 UR32, UPT, UPT, UR4, 0x200, URZ ;  /* 0x0000020004207890 */ /* 0x000fe4000fffe0ff */
[----:B------:R-:W-:Y:S01]  /*1f80*/  UIADD3 UR30, UPT, UPT, UR4, 0x280, URZ ;  /* 0x00000280041e7890 */ /* 0x000fe2000fffe0ff */
[----:B------:R-:W-:Y:S01]  /*1f90*/  UMOV UR35, 0x40004040 ;  /* 0x4000404000237882 */ /* 0x000fe20000000000 */
[----:B------:R-:W-:Y:S01]  /*1fa0*/  UMOV UR33, 0x40004040 ;  /* 0x4000404000217882 */ /* 0x000fe20000000000 */
[----:B------:R-:W-:Y:S02]  /*1fb0*/  UMOV UR31, 0x40004040 ;  /* 0x40004040001f7882 */ /* 0x000fe40000000000 */
[----:B------:R3:W-:Y:S01]  /*1fc0*/  UTCHMMA tmem[UR5], gdesc[UR38], tmem[UR7], tmem[UR12], idesc[UR13], UPT ;  /* 0x00ff0c26050079ea */ /* 0x0007e2000b800007 */
[C---:B--2---:R-:W-:Y:S02]  /*1fd0*/  R2UR UR8, R14.reuse ;  /* 0x000000000e0872ca */ /* 0x044fe400000e0000 */
[----:B------:R-:W-:Y:S01]  /*1fe0*/  R2UR UR10, R15 ;  /* 0x000000000f0a72ca */ /* 0x000fe200000e0000 */
[----:B------:R-:W-:Y:S05]  /*1ff0*/  IMAD.MOV.U32 R15, RZ, RZ, 0x60 ;  /* 0x00000060ff0f7424 */ /* 0x000fea00078e00ff */
[----:B---3--:R-:W-:Y:S05]  /*2000*/  R2UR UR7, R15 ;  /* 0x000000000f0772ca */ /* 0x008fea00000e0000 */
[----:B------:R2:W-:Y:S01]  /*2010*/  UTCHMMA tmem[UR9], gdesc[UR36], tmem[UR8], tmem[UR12], idesc[UR13], UPT ;  /* 0x00ff0c24090079ea */ /* 0x0005e2000b800008 */
[----:B------:R-:W-:Y:S01]  /*2020*/  IMAD.MOV.U32 R15, RZ, RZ, 0x68 ;  /* 0x00000068ff0f7424 */ /* 0x000fe200078e00ff */
[----:B------:R-:W-:Y:S11]  /*2030*/  R2UR UR5, R14 ;  /* 0x000000000e0572ca */ /* 0x000ff600000e0000 */
[----:B------:R-:W-:Y:S02]  /*2040*/  @!UPT UIADD3 URZ, UPT, UPT, URZ, URZ, URZ ;  /* 0x000000fffffff290 */ /* 0x000fe4000fffe0ff */
[----:B------:R3:W-:Y:S01]  /*2050*/  UTCHMMA tmem[UR10], gdesc[UR34], tmem[UR5], tmem[UR12], idesc[UR13], UPT ;  /* 0x00ff0c220a0079ea */ /* 0x0007e2000b800005 */
[----:B------:R3:W-:Y:S01]  /*2060*/  UTCHMMA tmem[UR7], gdesc[UR32], tmem[UR8], tmem[UR12], idesc[UR13], UPT ;  /* 0x00ff0c20070079ea */ /* 0x0007e2000b800008 */
[----:B--2---:R-:W-:Y:S01]  /*2070*/  R2UR UR9, R15 ;  /* 0x000000000f0972ca */ /* 0x004fe200000e0000 */
[----:B------:R-:W-:Y:S11]  /*2080*/  IMAD.MOV.U32 R15, RZ, RZ, 0x70 ;  /* 0x00000070ff0f7424 */ /* 0x000ff600078e00ff */
[----:B------:R-:W-:Y:S01]  /*2090*/  @!UPT UIADD3 URZ, UPT, UPT, URZ, URZ, URZ ;  /* 0x000000fffffff290 */ /* 0x000fe2000fffe0ff */
[----:B------:R3:W-:Y:S01]  /*20a0*/  UTCHMMA tmem[UR9], gdesc[UR30], tmem[UR5], tmem[UR12], idesc[UR13], UPT ;  /* 0x00ff0c1e090079ea */ /* 0x0007e2000b800005 */
[----:B------:R-:W2:Y:S02]  /*20b0*/  SYNCS.PHASECHK.TRANS64.TRYWAIT P0, [UR28+0x70], R16 ;  /* 0x00007010ff0075a7 */ /* 0x000ea4000800111c */
[----:B--23--:R-:W-:Y:S05]  /*20c0*/  @!P0 BRA `(.L_x_16) ;  /* 0x000000d000108947 */ /* 0x00cfea0003800000 */
.L_x_80:
[----:B------:R-:W-:Y:S01]  /*20d0*/  UIADD3 UR26, UPT, UPT, UR4, 0x300, URZ ;  /* 0x00000300041a7890 */ /* 0x000fe2000fffe0ff */
[----:B------:R-:W-:Y:S01]  /*20e0*/  R2UR UR9, R15 ;  /* 0x000000000f0972ca */ /* 0x000fe200000e0000 */
[----:B------:R-:W-:Y:S01]  /*20f0*/  UIADD3 UR24, UPT, UPT, UR4, 0x380, URZ ;  /* 0x0000038004187890 */ /* 0x000fe2000fffe0ff */
[----:B------:R-:W-:Y:S01]  /*2100*/  R2UR UR10, R14 ;  /* 0x000000000e0a72ca */ /* 0x000fe200000e0000 */
[----:B------:R-:W-:Y:S01]  /*2110*/  UIADD3 UR4, UPT, UPT, UR6, 0x1, URZ ;  /* 0x0000000106047890 */ /* 0x000fe2000fffe0ff */
[----:B------:R-:W-:Y:S01]  /*2120*/  IMAD.MOV.U32 R15, RZ, RZ, 0x78 ;  /* 0x00000078ff0f7424 */ /* 0x000fe200078e00ff */
[----:B------:R-:W-:Y:S01]  /*2130*/  UMOV UR12, 0x0 ;  /* 0x00000000000c7882 */ /* 0x000fe20000000000 */
[----:B------:R-:W-:Y:S01]  /*2140*/  IMAD.MOV.U32 R14, RZ, RZ, 0x100 ;  /* 0x00000100ff0e7424 */ /* 0x000fe200078e00ff */
[----:B------:R-:W-:Y:S02]  /*2150*/  UISETP.NE.AND UP1, UPT, UR4, 0x3, UPT ;  /* 0x000000030400788c */ /* 0x000fe4000bf25270 */
[----:B------:R-:W-:Y:S01]  /*2160*/  R2UR UR7, R15 ;  /* 0x000000000f0772ca */ /* 0x000fe200000e0000 */
[----:B------:R-:W-:Y:S01]  /*2170*/  UMOV UR13, 0x8210490 ;  /* 0x08210490000d7882 */ /* 0x000fe20000000000 */
[----:B------:R-:W-:Y:S01]  /*2180*/  USEL UR5, URZ, 0x1, UP1 ;  /* 0x00000001ff057887 */ /* 0x000fe20008800000 */
[----:B------:R-:W-:Y:S01]  /*2190*/  R2UR UR8, R14 ;  /* 0x000000000e0872ca */ /* 0x000fe200000e0000 */
[----:B------:R-:W-:Y:S01]  /*21a0*/  USEL UR29, UR4, URZ, UP1 ;  /* 0x000000ff041d7287 */ /* 0x000fe20008800000 */
[----:B------:R-:W-:Y:S01]  /*21b0*/  UMOV UR27, 0x40004040 ;  /* 0x40004040001b7882 */ /* 0x000fe20000000000 */
[----:B------:R-:W-:Y:S02]  /*21c0*/  UMOV UR25, 0x40004040 ;  /* 0x4000404000197882 */ /* 0x000fe40000000000 */
[----:B------:R-:W-:Y:S01]  /*21d0*/  ULEA UR58, UR29, UR64, 0x3 ;  /* 0x000000401d3a7291 */ /* 0x000fe2000f8e18ff */
[----:B------:R-:W-:Y:S01]  /*21e0*/  LOP3.LUT R15, R20, UR5, RZ, 0x3c, !PT ;  /* 0x00000005140f7c12 */ /* 0x000fe2000f8e3cff */
[----:B------:R2:W-:Y:S04]  /*21f0*/  UTCHMMA tmem[UR9], gdesc[UR26], tmem[UR10], tmem[UR12], idesc[UR13], UPT ;  /* 0x00ff0c1a090079ea */ /* 0x0005e8000b80000a */
[----:B-1----:R-:W-:Y:S02]  /*2200*/  IMAD.U32 R21, R15, -0x80000000, RZ ;  /* 0x800000000f157824 */ /* 0x002fe400078e00ff */
[----:B------:R2:W-:Y:S02]  /*2210*/  UTCHMMA tmem[UR7], gdesc[UR24], tmem[UR8], tmem[UR12], idesc[UR13], UPT ;  /* 0x00ff0c18070079ea */ /* 0x0005e4000b800008 */
[----:B------:R-:W1:Y:S02]  /*2220*/  SYNCS.PHASECHK.TRANS64.TRYWAIT P0, [UR58], R21 ;  /* 0x00000015ff0075a7 */ /* 0x000e64000800113a */
[----:B-12---:R-:W-:Y:S05]  /*2230*/  @!P0 BRA `(.L_x_17) ;  /* 0x000000cc00d08947 */ /* 0x006fea0003800000 */
.L_x_82:
[----:B------:R-:W-:Y:S01]  /*2240*/  ULEA UR4, UR29, UR28, 0xf ;  /* 0x0000001c1d047291 */ /* 0x000fe2000f8e78ff */
[----:B-1----:R-:W-:Y:S01]  /*2250*/  IMAD.MOV.U32 R14, RZ, RZ, RZ ;  /* 0x000000ffff0e7224 */ /* 0x002fe200078e00ff */
[----:B------:R-:W-:Y:S01]  /*2260*/  UIADD3 UR6, UPT, UPT, UR56, -0x800, URZ ;  /* 0xfffff80038067890 */ /* 0x000fe2000fffe0ff */
[----:B------:R-:W-:Y:S01]  /*2270*/  MOV.SPILL R20, UR25 ;  /* 0x0000001900147c02 */ /* 0x000fe20009000f00 */
[----:B------:R-:W-:Y:S01]  /*2280*/  UIADD3 UR4, UPT, UPT, UR4, 0x20c00, URZ ;  /* 0x00020c0004047890 */ /* 0x000fe2000fffe0ff */
[----:B------:R-:W-:Y:S01]  /*2290*/  MOV.SPILL R17, UR24 ;  /* 0x0000001800117c02 */ /* 0x000fe20009000f00 */
[----:B------:R-:W-:Y:S01]  /*22a0*/  UIADD3 UR8, UPT, UPT, UR52, -0x800, URZ ;  /* 0xfffff80034087890 */ /* 0x000fe2000fffe0ff */
[C---:B------:R-:W-:Y:S01]  /*22b0*/  R2UR UR10, R14.reuse ;  /* 0x000000000e0a72ca */ /* 0x040fe200000e0000 */
[----:B------:R-:W-:Y:S01]  /*22c0*/  USHF.R.U32.HI UR4, URZ, 0x4, UR4 ;  /* 0x00000004ff047899 */ /* 0x000fe20008011604 */
[C---:B------:R-:W-:Y:S01]  /*22d0*/  R2UR UR11, R14.reuse ;  /* 0x000000000e0b72ca */ /* 0x040fe200000e0000 */
[----:B------:R-:W-:Y:S01]  /*22e0*/  UMOV UR62, 0x0 ;  /* 0x00000000003e7882 */ /* 0x000fe20000000000 */
[----:B------:R-:W-:Y:S01]  /*22f0*/  UMOV UR63, 0x8200490 ;  /* 0x08200490003f7882 */ /* 0x000fe20000000000 */
[----:B------:R-:W-:Y:S01]  /*2300*/  ULOP3.LUT UR4, UR4, 0x3fc0, URZ, 0xc0, !UPT ;  /* 0x00003fc004047892 */ /* 0x000fe2000f8ec0ff */
[C---:B------:R-:W-:Y:S01]  /*2310*/  R2UR UR14, R14.reuse ;  /* 0x000000000e0e72ca */ /* 0x040fe200000e0000 */
[----:B------:R-:W-:Y:S01]  /*2320*/  UMOV UR7, UR57 ;  /* 0x0000003900077c82 */ /* 0x000fe20008000000 */
[----:B------:R-:W-:Y:S01]  /*2330*/  UMOV UR13, 0x40004040 ;  /* 0x40004040000d7882 */ /* 0x000fe20000000000 */
[----:B------:R-:W-:Y:S01]  /*2340*/  ULOP3.LUT UR12, UR4, 0x10000, URZ, 0xfc, !UPT ;  /* 0x00010000040c7892 */ /* 0x000fe2000f8efcff */
[C---:B------:R-:W-:Y:S01]  /*2350*/  R2UR UR61, R14.reuse ;  /* 0x000000000e3d72ca */ /* 0x040fe200000e0000 */
[----:B------:R-:W-:Y:S02]  /*2360*/  UIADD3 UR4, UPT, UPT, UR54, -0x800, URZ ;  /* 0xfffff80036047890 */ /* 0x000fe4000fffe0ff */
[----:B------:R-:W-:Y:S02]  /*2370*/  UIADD3 UR22, UPT, UPT, UR12, 0x2, URZ ;  /* 0x000000020c167890 */ /* 0x000fe4000fffe0ff */
[----:B------:R-:W-:Y:S02]  /*2380*/  UIADD3 UR20, UPT, UPT, UR12, 0x4, URZ ;  /* 0x000000040c147890 */ /* 0x000fe4000fffe0ff */
[----:B------:R-:W-:Y:S01]  /*2390*/  UIADD3 UR18, UPT, UPT, UR12, 0x6, URZ ;  /* 0x000000060c127890 */ /* 0x000fe2000fffe0ff */
[----:B------:R1:W-:Y:S01]  /*23a0*/  UTCHMMA gdesc[UR6], gdesc[UR12], tmem[UR10], tmem[UR62], idesc[UR63], !UPT ;  /* 0x00ff3e0c060075ea */ /* 0x0003e2000f80000a */
[----:B------:R-:W-:Y:S01]  /*23b0*/  UIADD3 UR16, UPT, UPT, UR12, 0x400, URZ ;  /* 0x000004000c107890 */ /* 0x000fe2000fffe0ff */
[----:B------:R-:W-:Y:S01]  /*23c0*/  UMOV UR5, UR55 ;  /* 0x0000003700057c82 */ /* 0x000fe20008000000 */
[----:B------:R-:W-:Y:S01]  /*23d0*/  UMOV UR23, 0x40004040 ;  /* 0x4000404000177882 */ /* 0x000fe20000000000 */
[----:B------:R-:W-:Y:S01]  /*23e0*/  UMOV UR9, UR53 ;  /* 0x0000003500097c82 */ /* 0x000fe20008000000 */
[----:B------:R2:W-:Y:S01]  /*23f0*/  UTCHMMA gdesc[UR4], gdesc[UR22], tmem[UR11], tmem[UR62], idesc[UR63], UPT ;  /* 0x00ff3e16040075ea */ /* 0x0005e2000b80000b */
[----:B------:R-:W-:Y:S01]  /*2400*/  UMOV UR21, 0x40004040 ;  /* 0x4000404000157882 */ /* 0x000fe20000000000 */
[----:B------:R-:W-:Y:S01]  /*2410*/  UMOV UR24, 0x0 ;  /* 0x0000000000187882 */ /* 0x000fe20000000000 */
[----:B------:R3:W-:Y:S01]  /*2420*/  UTCHMMA gdesc[UR8], gdesc[UR20], tmem[UR14], tmem[UR62], idesc[UR63], UPT ;  /* 0x00ff3e14080075ea */ /* 0x0007e2000b80000e */
[----:B------:R-:W-:Y:S01]  /*2430*/  UMOV UR25, 0x8200490 ;  /* 0x0820049000197882 */ /* 0x000fe20000000000 */
[----:B------:R-:W-:Y:S01]  /*2440*/  UMOV UR19, 0x40004040 ;  /* 0x4000404000137882 */ /* 0x000fe20000000000 */
[----:B------:R-:W-:Y:S01]  /*2450*/  UMOV UR17, 0x40004040 ;  /* 0x4000404000117882 */ /* 0x000fe20000000000 */
[----:B------:R-:W-:Y:S01]  /*2460*/  UMOV UR15, 0x40004040 ;  /* 0x40004040000f7882 */ /* 0x000fe20000000000 */
[----:B-1----:R-:W-:Y:S01]  /*2470*/  UIADD3 UR6, UPT, UPT, UR50, -0x800, URZ ;  /* 0xfffff80032067890 */ /* 0x002fe2000fffe0ff */
[----:B------:R-:W-:Y:S01]  /*2480*/  UMOV UR7, UR51 ;  /* 0x0000003300077c82 */ /* 0x000fe20008000000 */
[----:B--2---:R-:W-:Y:S01]  /*2490*/  UIADD3 UR4, UPT, UPT, UR48, -0x800, URZ ;  /* 0xfffff80030047890 */ /* 0x004fe2000fffe0ff */
[----:B------:R-:W-:Y:S01]  /*24a0*/  UMOV UR5, UR49 ;  /* 0x0000003100057c82 */ /* 0x000fe20008000000 */
[----:B---3--:R-:W-:Y:S05]  /*24b0*/  UIADD3 UR8, UPT, UPT, UR46, -0x800, URZ ;  /* 0xfffff8002e087890 */ /* 0x008fea000fffe0ff */
[----:B------:R1:W-:Y:S01]  /*24c0*/  UTCHMMA gdesc[UR6], gdesc[UR18], tmem[UR10], tmem[UR24], idesc[UR25], UPT ;  /* 0x00ff1812060075ea */ /* 0x0003e2000b80000a */
[----:B------:R-:W-:Y:S01]  /*24d0*/  UIADD3 UR14, UPT, UPT, UR12, 0x402, URZ ;  /* 0x000004020c0e7890 */ /* 0x000fe2000fffe0ff */
[C---:B------:R-:W-:Y:S01]  /*24e0*/  R2UR UR62, R14.reuse ;  /* 0x000000000e3e72ca */ /* 0x040fe200000e0000 */
[----:B------:R-:W-:Y:S01]  /*24f0*/  UMOV UR9, UR47 ;  /* 0x0000002f00097c82 */ /* 0x000fe20008000000 */
[----:B------:R-:W-:Y:S01]  /*2500*/  R2UR UR63, R14 ;  /* 0x000000000e3f72ca */ /* 0x000fe200000e0000 */
[----:B------:R2:W-:Y:S01]  /*2510*/  UTCHMMA gdesc[UR4], gdesc[UR16], tmem[UR11], tmem[UR24], idesc[UR25], UPT ;  /* 0x00ff1810040075ea */ /* 0x0005e2000b80000b */
[----:B------:R-:W-:Y:S04]  /*2520*/  IMAD.MOV.U32 R14, RZ, RZ, 0x180 ;  /* 0x00000180ff0e7424 */ /* 0x000fe800078e00ff */
[----:B------:R3:W-:Y:S01]  /*2530*/  UTCHMMA gdesc[UR8], gdesc[UR14], tmem[UR61], tmem[UR24], idesc[UR25], UPT ;  /* 0x00ff180e080075ea */ /* 0x0007e2000b80003d */
[----:B-1----:R-:W-:Y:S02]  /*2540*/  UIADD3 UR6, UPT, UPT, UR44, -0x800, URZ ;  /* 0xfffff8002c067890 */ /* 0x002fe4000fffe0ff */
[----:B------:R-:W-:Y:S01]  /*2550*/  UIADD3 UR10, UPT, UPT, UR12, 0x404, URZ ;  /* 0x000004040c0a7890 */ /* 0x000fe2000fffe0ff */
[----:B------:R-:W-:Y:S01]  /*2560*/  UMOV UR7, UR45 ;  /* 0x0000002d00077c82 */ /* 0x000fe20008000000 */
[----:B--2---:R-:W-:Y:S01]  /*2570*/  UMOV UR11, 0x40004040 ;  /* 0x40004040000b7882 */ /* 0x004fe20000000000 */
[----:B------:R-:W-:Y:S01]  /*2580*/  UIADD3 UR4, UPT, UPT, UR12, 0x406, URZ ;  /* 0x000004060c047890 */ /* 0x000fe2000fffe0ff */
[----:B------:R-:W-:Y:S01]  /*2590*/  UMOV UR5, 0x40004040 ;  /* 0x4000404000057882 */ /* 0x000fe20000000000 */
[----:B---3--:R-:W-:Y:S04]  /*25a0*/  UIADD3 UR8, UPT, UPT, UR42, -0x800, URZ ;  /* 0xfffff8002a087890 */ /* 0x008fe8000fffe0ff */
[----:B------:R1:W-:Y:S01]  /*25b0*/  UTCHMMA gdesc[UR6], gdesc[UR10], tmem[UR62], tmem[UR24], idesc[UR25], UPT ;  /* 0x00ff180a060075ea */ /* 0x0003e2000b80003e */
[----:B------:R-:W-:Y:S01]  /*25c0*/  UMOV UR9, UR43 ;  /* 0x0000002b00097c82 */ /* 0x000fe20008000000 */
[----:B-1----:R-:W-:Y:S01]  /*25d0*/  UMOV UR6, 0x0 ;  /* 0x0000000000067882 */ /* 0x002fe20000000000 */
[----:B------:R-:W-:Y:S01]  /*25e0*/  UMOV UR7, 0x8200490 ;  /* 0x0820049000077882 */ /* 0x000fe20000000000 */
[----:B------:R-:W-:Y:S01]  /*25f0*/  R2UR.FILL UR25, R20 ;  /* 0x00000000141972ca */ /* 0x000fe200004e0000 */
[----:B------:R1:W-:Y:S01]  /*2600*/  UTCHMMA gdesc[UR8], gdesc[UR4], tmem[UR63], tmem[UR6], idesc[UR7], UPT ;  /* 0x00ff0604080075ea */ /* 0x0003e2000b80003f */
[----:B------:R1:W-:Y:S01]  /*2610*/  UTCBAR [UR66], URZ ;  /* 0x000000ff420073e9 */ /* 0x0003e200080000ff */
[----:B------:R-:W2:Y:S01]  /*2620*/  SYNCS.PHASECHK.TRANS64.TRYWAIT P0, [UR28+0x68], R16 ;  /* 0x00006810ff0075a7 */ /* 0x000ea2000800111c */
[----:B------:R-:W-:Y:S01]  /*2630*/  R2UR.FILL UR24, R17 ;  /* 0x00000000111872ca */ /* 0x000fe200004e0000 */
[----:B------:R-:W-:Y:S01]  /*2640*/  IMAD.MOV.U32 R20, RZ, RZ, 0xc0 ;  /* 0x000000c0ff147424 */ /* 0x000fe200078e00ff */
[----:B------:R-:W-:Y:S02]  /*2650*/  @!UPT UIADD3 URZ, UPT, UPT, URZ, URZ, URZ ;  /* 0x000000fffffff290 */ /* 0x000fe4000fffe0ff */
[----:B-12---:R-:W-:Y:S11]  /*2660*/  @!P0 BRA `(.L_x_18) ;  /* 0x000000c800e08947 */ /* 0x006ff60003800000 */
.L_x_84:
[----:B------:R-:W-:Y:S01]  /*2670*/  R2UR UR62, R14 ;  /* 0x000000000e3e72ca */ /* 0x000fe200000e0000 */
[----:B-1----:R-:W-:Y:S01]  /*2680*/  IMAD.MOV.U32 R17, RZ, RZ, 0xc8 ;  /* 0x000000c8ff117424 */ /* 0x002fe200078e00ff */
[----:B------:R-:W-:Y:S01]  /*2690*/  R2UR UR61, R20 ;  /* 0x00000000143d72ca */ /* 0x000fe200000e0000 */
[----:B------:R-:W-:Y:S01]  /*26a0*/  IMAD.MOV.U32 R14, RZ, RZ, 0x180 ;  /* 0x00000180ff0e7424 */ /* 0x000fe200078e00ff */
[----:B------:R-:W-:Y:S01]  /*26b0*/  UMOV UR6, 0x0 ;  /* 0x0000000000067882 */ /* 0x000fe20000000000 */
[----:B------:R-:W-:Y:S01]  /*26c0*/  UMOV UR7, 0x8210490 ;  /* 0x0821049000077882 */ /* 0x000fe20000000000 */
[----:B------:R-:W-:Y:S01]  /*26d0*/  R2UR UR8, R17 ;  /* 0x00000000110872ca */ /* 0x000fe200000e0000 */
[----:B------:R-:W-:Y:S01]  /*26e0*/  IMAD.MOV.U32 R17, RZ, RZ, 0xd0 ;  /* 0x000000d0ff117424 */ /* 0x000fe200078e00ff */
[C---:B------:R-:W-:Y:S01]  /*26f0*/  R2UR UR9, R14.reuse ;  /* 0x000000000e0972ca */ /* 0x040fe200000e0000 */
[----:B------:R-:W-:Y:S06]  /*2700*/  UMOV UR63, 0x8210490 ;  /* 0x08210490003f7882 */ /* 0x000fec0000000000 */
[----:B------:R1:W-:Y:S06]  /*2710*/  UTCHMMA tmem[UR61], gdesc[UR40], tmem[UR62], tmem[UR6], idesc[UR7], UP0 ;  /* 0x00ff06283d0079ea */ /* 0x0003ec000800003e */
[----:B------:R2:W-:Y:S01]  /*2720*/  UTCHMMA tmem[UR8], gdesc[UR38], tmem[UR9], tmem[UR6], idesc[UR7], UPT ;  /* 0x00ff0626080079ea */ /* 0x0005e2000b800009 */
[----:B-1----:R-:W-:Y:S01]  /*2730*/  UMOV UR62, 0x0 ;  /* 0x00000000003e7882 */ /* 0x002fe20000000000 */
[C---:B------:R-:W-:Y:S02]  /*2740*/  R2UR UR41, R14.reuse ;  /* 0x000000000e2972ca */ /* 0x040fe400000e0000 */
[----:B--2---:R-:W-:Y:S01]  /*2750*/  R2UR UR6, R17 ;  /* 0x00000000110672ca */ /* 0x004fe200000e0000 */
[----:B------:R-:W-:Y:S01]  /*2760*/  IMAD.MOV.U32 R17, RZ, RZ, 0xd8 ;  /* 0x000000d8ff117424 */ /* 0x000fe200078e00ff */
[----:B------:R-:W-:Y:S04]  /*2770*/  R2UR UR7, R14 ;  /* 0x000000000e0772ca */ /* 0x000fe800000e0000 */
[----:B------:R-:W-:Y:S01]  /*2780*/  R2UR UR40, R17 ;  /* 0x00000000112872ca */ /* 0x000fe200000e0000 */
[----:B------:R-:W-:Y:S05]  /*2790*/  IMAD.MOV.U32 R17, RZ, RZ, 0xe0 ;  /* 0x000000e0ff117424 */ /* 0x000fea00078e00ff */
[----:B------:R-:W-:Y:S01]  /*27a0*/  R2UR UR8, R17 ;  /* 0x00000000110872ca */ /* 0x000fe200000e0000 */
[----:B------:R-:W-:Y:S02]  /*27b0*/  IMAD.MOV.U32 R17, RZ, RZ, 0xe8 ;  /* 0x000000e8ff117424 */ /* 0x000fe400078e00ff */
[----:B------:R1:W-:Y:S04]  /*27c0*/  UTCHMMA tmem[UR6], gdesc[UR36], tmem[UR7], tmem[UR62], idesc[UR63], UPT ;  /* 0x00ff3e24060079ea */ /* 0x0003e8000b800007 */
[----:B------:R2:W-:Y:S06]  /*27d0*/  UTCHMMA tmem[UR40], gdesc[UR34], tmem[UR41], tmem[UR62], idesc[UR63], UPT ;  /* 0x00ff3e22280079ea */ /* 0x0005ec000b800029 */
[----:B------:R2:W-:Y:S01]  /*27e0*/  UTCHMMA tmem[UR8], gdesc[UR32], tmem[UR9], tmem[UR62], idesc[UR63], UPT ;  /* 0x00ff3e20080079ea */ /* 0x0005e2000b800009 */
[----:B-1----:R-:W-:Y:S11]  /*27f0*/  R2UR UR6, R17 ;  /* 0x00000000110672ca */ /* 0x002ff600000e0000 */
[----:B------:R-:W-:Y:S02]  /*2800*/  @!UPT UIADD3 URZ, UPT, UPT, URZ, URZ, URZ ;  /* 0x000000fffffff290 */ /* 0x000fe4000fffe0ff */
[----:B------:R2:W-:Y:S01]  /*2810*/  UTCHMMA tmem[UR6], gdesc[UR30], tmem[UR7], tmem[UR62], idesc[UR63], UPT ;  /* 0x00ff3e1e060079ea */ /* 0x0005e2000b800007 */
[----:B------:R-:W1:Y:S02]  /*2820*/  SYNCS.PHASECHK.TRANS64.TRYWAIT P0, [UR28+0x78], R16 ;  /* 0x00007810ff0075a7 */ /* 0x000e64000800111c */
[----:B-12---:R-:W-:Y:S05]  /*2830*/  @!P0 BRA `(.L_x_19) ;  /* 0x000000c800888947 */ /* 0x006fea0003800000 */
.L_x_86:
[----:B------:R-:W-:Y:S01]  /*2840*/  R2UR UR33, R12 ;  /* 0x000000000c2172ca */ /* 0x000fe200000e0000 */
[----:B------:R-:W-:Y:S01]  /*2850*/  UMOV UR8, 0x0 ;  /* 0x0000000000087882 */ /* 0x000fe20000000000 */
[----:B------:R-:W-:Y:S01]  /*2860*/  R2UR UR32, R13 ;  /* 0x000000000d2072ca */ /* 0x000fe200000e0000 */
[----:B------:R-:W-:Y:S01]  /*2870*/  UIADD3 UR60, UPT, UPT, UR60, 0x1, URZ ;  /* 0x000000013c3c7890 */ /* 0x000fe2000fffe0ff */
[----:B------:R-:W-:Y:S01]  /*2880*/  R2UR UR31, R10 ;  /* 0x000000000a1f72ca */ /* 0x000fe200000e0000 */
[----:B------:R-:W-:Y:S01]  /*2890*/  UMOV UR9, 0x8210490 ;  /* 0x0821049000097882 */ /* 0x000fe20000000000 */
[----:B------:R-:W-:Y:S01]  /*28a0*/  R2UR UR30, R9 ;  /* 0x00000000091e72ca */ /* 0x000fe200000e0000 */
[----:B------:R-:W-:Y:S01]  /*28b0*/  UMOV UR6, 0x0 ;  /* 0x0000000000067882 */ /* 0x000fe20000000000 */
[----:B------:R-:W-:Y:S01]  /*28c0*/  UMOV UR7, 0x8210490 ;  /* 0x0821049000077882 */ /* 0x000fe20000000000 */
[----:B------:R-:W-:Y:S01]  /*28d0*/  LOP3.LUT R18, R18, 0x1, RZ, 0x3c, !PT ;  /* 0x0000000112127812 */ /* 0x000fe200078e3cff */
[----:B------:R-:W-:Y:S01]  /*28e0*/  UMOV UR34, 0x0 ;  /* 0x0000000000227882 */ /* 0x000fe20000000000 */
[----:B------:R-:W-:Y:S01]  /*28f0*/  UMOV UR35, 0x8200490 ;  /* 0x0820049000237882 */ /* 0x000fe20000000000 */
[----:B------:R-:W-:Y:S01]  /*2900*/  UMOV UR36, 0x0 ;  /* 0x0000000000247882 */ /* 0x000fe20000000000 */
[----:B------:R-:W-:Y:S02]  /*2910*/  UMOV UR37, 0x8200490 ;  /* 0x0820049000257882 */ /* 0x000fe40000000000 */
[----:B------:R2:W-:Y:S02]  /*2920*/  UTCHMMA tmem[UR32], gdesc[UR26], tmem[UR33], tmem[UR8], idesc[UR9], UPT ;  /* 0x00ff081a200079ea */ /* 0x0005e4000b800021 */
[----:B--2---:R-:W-:Y:S02]  /*2930*/  R2UR UR8, R11 ;  /* 0x000000000b0872ca */ /* 0x004fe400000e0000 */
[----:B------:R-:W-:Y:S02]  /*2940*/  R2UR UR9, R8 ;  /* 0x00000000080972ca */ /* 0x000fe400000e0000 */
[----:B------:R-:W-:Y:S09]  /*2950*/  R2UR UR26, R6 ;  /* 0x00000000061a72ca */ /* 0x000ff200000e0000 */
[----:B------:R2:W-:Y:S02]  /*2960*/  UTCHMMA tmem[UR8], gdesc[UR24], tmem[UR31], tmem[UR6], idesc[UR7], UPT ;  /* 0x00ff0618080079ea */ /* 0x0005e4000b80001f */
[----:B--2---:R-:W-:Y:S01]  /*2970*/  UIADD3 UR6, UPT, UPT, UR59, 0x18, URZ ;  /* 0x000000183b067890 */ /* 0x004fe2000fffe0ff */
[----:B------:R-:W-:Y:S02]  /*2980*/  R2UR UR7, R7 ;  /* 0x00000000070772ca */ /* 0x000fe400000e0000 */
[----:B------:R-:W-:Y:S02]  /*2990*/  R2UR UR8, R5 ;  /* 0x00000000050872ca */ /* 0x000fe400000e0000 */
[----:B------:R-:W-:Y:S04]  /*29a0*/  R2UR UR24, R4 ;  /* 0x00000000041872ca */ /* 0x000fe800000e0000 */
[----:B------:R2:W-:Y:S01]  /*29b0*/  UTCBAR [UR6], URZ ;  /* 0x000000ff060073e9 */ /* 0x0005e200080000ff */
[----:B------:R3:W-:Y:S01]  /*29c0*/  UTCHMMA gdesc[UR56], gdesc[UR12], tmem[UR30], tmem[UR34], idesc[UR35], !UPT ;  /* 0x00ff220c380075ea */ /* 0x0007e2000f80001e */
[----:B------:R4:W-:Y:S03]  /*29d0*/  UTCHMMA gdesc[UR54], gdesc[UR22], tmem[UR9], tmem[UR36], idesc[UR37], UPT ;  /* 0x00ff2416360075ea */ /* 0x0009e6000b800009 */
[----:B------:R5:W-:Y:S01]  /*29e0*/  UTCHMMA gdesc[UR52], gdesc[UR20], tmem[UR7], tmem[UR34], idesc[UR35], UPT ;  /* 0x00ff2214340075ea */ /* 0x000be2000b800007 */
[----:B------:R-:W-:Y:S01]  /*29f0*/  UTCHMMA gdesc[UR50], gdesc[UR18], tmem[UR26], tmem[UR76], idesc[UR77], UPT ;  /* 0x00ff4c12320075ea */ /* 0x000fe2000b80001a */
[----:B------:R1:W-:Y:S02]  /*2a00*/  UTCHMMA gdesc[UR48], gdesc[UR16], tmem[UR8], tmem[UR74], idesc[UR75], UPT ;  /* 0x00ff4a10300075ea */ /* 0x0003e4000b800008 */
[----:B------:R-:W-:Y:S01]  /*2a10*/  UTCHMMA gdesc[UR46], gdesc[UR14], tmem[UR24], tmem[UR72], idesc[UR73], UPT ;  /* 0x00ff480e2e0075ea */ /* 0x000fe2000b800018 */
[----:B--2---:R-:W-:Y:S01]  /*2a20*/  UIADD3 UR6, UPT, UPT, UR29, 0x1, URZ ;  /* 0x000000011d067890 */ /* 0x004fe2000fffe0ff */
[----:B---3--:R-:W-:Y:S03]  /*2a30*/  R2UR UR12, R3 ;  /* 0x00000000030c72ca */ /* 0x008fe600000e0000 */
[----:B------:R-:W-:Y:S01]  /*2a40*/  UISETP.NE.AND UP0, UPT, UR6, 0x3, UPT ;  /* 0x000000030600788c */ /* 0x000fe2000bf05270 */
[----:B----4-:R-:W-:Y:S01]  /*2a50*/  R2UR UR9, R2 ;  /* 0x00000000020972ca */ /* 0x010fe200000e0000 */
[----:B-----5:R-:W-:Y:S02]  /*2a60*/  UIADD3 UR7, UPT, UPT, UR58, 0x18, URZ ;  /* 0x000000183a077890 */ /* 0x020fe4000fffe0ff */
[----:B-1----:R-:W-:Y:S02]  /*2a70*/  USEL UR8, URZ, 0x1, UP0 ;  /* 0x00000001ff087887 */ /* 0x002fe40008000000 */
[----:B------:R-:W-:Y:S02]  /*2a80*/  USEL UR6, UR6, URZ, UP0 ;  /* 0x000000ff06067287 */ /* 0x000fe40008000000 */
[----:B------:R-:W-:Y:S02]  /*2a90*/  UISETP.NE.AND UP0, UPT, UR60, -0x1, UPT ;  /* 0xffffffff3c00788c */ /* 0x000fe4000bf05270 */
[----:B------:R-:W-:Y:S01]  /*2aa0*/  LOP3.LUT R20, R15, UR8, RZ, 0x3c, !PT ;  /* 0x000000080f147c12 */ /* 0x000fe2000f8e3cff */
[----:B------:R-:W-:Y:S03]  /*2ab0*/  UTCHMMA gdesc[UR44], gdesc[UR10], tmem[UR12], tmem[UR70], idesc[UR71], UPT ;  /* 0x00ff460a2c0075ea */ /* 0x000fe6000b80000c */
[----:B------:R1:W-:Y:S01]  /*2ac0*/  UTCHMMA gdesc[UR42], gdesc[UR4], tmem[UR9], tmem[UR68], idesc[UR69], UPT ;  /* 0x00ff44042a0075ea */ /* 0x0003e2000b800009 */
[----:B------:R2:W-:Y:S01]  /*2ad0*/  UTCBAR [UR65], URZ ;  /* 0x000000ff410073e9 */ /* 0x0005e200080000ff */
[----:B------:R2:W-:Y:S01]  /*2ae0*/  UTCBAR [UR7], URZ ;  /* 0x000000ff070073e9 */ /* 0x0005e200080000ff */
[----:B-1----:R-:W-:Y:S01]  /*2af0*/  UMOV UR4, 0x1 ;  /* 0x0000000100047882 */ /* 0x002fe20000000000 */
[----:B------:R-:W-:Y:S05]  /*2b00*/  BRA.U UP0, `(.L_x_20) ;  /* 0xfffffff100907547 */ /* 0x000fea000b83ffff */
.L_x_13:
[----:B--2---:R-:W-:Y:S01]  /*2b10*/  UIADD3 UR7, UPT, UPT, UR28, 0x10, URZ ;  /* 0x000000101c077890 */ /* 0x004fe2000fffe0ff */
[----:B------:R-:W-:Y:S01]  /*2b20*/  SHF.L.U32 R20, R20, 0x1f, RZ ;  /* 0x0000001f14147819 */ /* 0x000fe200000006ff */
[----:B------:R-:W-:Y:S01]  /*2b30*/  UIADD3 UR5, UPT, UPT, UR28, 0x18, URZ ;  /* 0x000000181c057890 */ /* 0x000fe2000fffe0ff */
[----:B------:R-:W-:Y:S01]  /*2b40*/  SHF.L.U32 R6, R18, 0x1f, RZ ;  /* 0x0000001f12067819 */ /* 0x000fe200000006ff */
[----:B------:R-:W-:-:S05]  /*2b50*/  ULEA UR21, UR6, UR28, 0x3 ;  /* 0x0000001c06157291 */ /* 0x000fca000f8e18ff */
[----:B------:R2:W-:Y:S02]  /*2b60*/  UTCBAR [UR7], URZ ;  /* 0x000000ff070073e9 */ /* 0x0005e400080000ff */
[----:B------:R2:W-:Y:S02]  /*2b70*/  UTCBAR [UR5], URZ ;  /* 0x000000ff050073e9 */ /* 0x0005e400080000ff */
[----:B------:R-:W4:Y:S02]  /*2b80*/  SYNCS.PHASECHK.TRANS64.TRYWAIT P0, [UR21+0x20], R20 ;  /* 0x00002014ff0075a7 */ /* 0x000f240008001115 */
[----:B--2-4-:R-:W-:Y:S05]  /*2b90*/  @!P0 BRA `(.L_x_21) ;  /* 0x000000c400cc8947 */ /* 0x014fea0003800000 */
.L_x_88:
[----:B------:R-:W2:Y:S01]  /*2ba0*/  SYNCS.PHASECHK.TRANS64.TRYWAIT P0, [UR28+0x60], R6 ;  /* 0x00006006ff0075a7 */ /* 0x000ea2000800111c */
[----:B-1----:R-:W-:Y:S01]  /*2bb0*/  IMAD.MOV.U32 R2, RZ, RZ, 0x100 ;  /* 0x00000100ff027424 */ /* 0x002fe200078e00ff */
[----:B------:R-:W-:Y:S01]  /*2bc0*/  ULEA UR6, UR6, UR28, 0xf ;  /* 0x0000001c06067291 */ /* 0x000fe2000f8e78ff */
[----:B------:R-:W-:Y:S01]  /*2bd0*/  IMAD.MOV.U32 R3, RZ, RZ, 0x48 ;  /* 0x00000048ff037424 */ /* 0x000fe200078e00ff */
[----:B------:R-:W-:Y:S01]  /*2be0*/  UISETP.NE.U32.AND UP0, UPT, UR4, URZ, UPT ;  /* 0x000000ff0400728c */ /* 0x000fe2000bf05070 */
[----:B------:R-:W-:Y:S01]  /*2bf0*/  IMAD.MOV.U32 R5, RZ, RZ, 0x40 ;  /* 0x00000040ff057424 */ /* 0x000fe200078e00ff */
[----:B---3--:R-:W-:Y:S01]  /*2c00*/  R2UR UR30, R2 ;  /* 0x00000000021e72ca */ /* 0x008fe200000e0000 */
[----:B------:R-:W-:Y:S01]  /*2c10*/  IMAD.MOV.U32 R2, RZ, RZ, 0x50 ;  /* 0x00000050ff027424 */ /* 0x000fe200078e00ff */
[----:B------:R-:W-:Y:S01]  /*2c20*/  UIADD3 UR4, UPT, UPT, UR6, 0x20c00, URZ ;  /* 0x00020c0006047890 */ /* 0x000fe2000fffe0ff */
[----:B------:R-:W-:Y:S01]  /*2c30*/  R2UR UR27, R3 ;  /* 0x00000000031b72ca */ /* 0x000fe200000e0000 */
[----:B------:R-:W-:Y:S01]  /*2c40*/  IMAD.MOV.U32 R3, RZ, RZ, 0x58 ;  /* 0x00000058ff037424 */ /* 0x000fe200078e00ff */
[----:B------:R-:W-:Y:S01]  /*2c50*/  UMOV UR20, 0x400 ;  /* 0x0000040000147882 */ /* 0x000fe20000000000 */
[----:B------:R-:W-:Y:S01]  /*2c60*/  R2UR UR24, R2 ;  /* 0x00000000021872ca */ /* 0x000fe200000e0000 */
[----:B------:R-:W-:Y:S01]  /*2c70*/  IMAD.MOV.U32 R2, RZ, RZ, 0x100 ;  /* 0x00000100ff027424 */ /* 0x000fe200078e00ff */
[----:B------:R-:W-:Y:S01]  /*2c80*/  USHF.R.U32.HI UR4, URZ, 0x4, UR4 ;  /* 0x00000004ff047899 */ /* 0x000fe20008011604 */
[----:B------:R-:W-:Y:S01]  /*2c90*/  R2UR UR25, R3 ;  /* 0x00000000031972ca */ /* 0x000fe200000e0000 */
[----:B------:R-:W1:Y:S01]  /*2ca0*/  S2UR UR23, SR_CgaCtaId ;  /* 0x00000000001779c3 */ /* 0x000e620000008800 */
[----:B------:R-:W-:Y:S01]  /*2cb0*/  IMAD.MOV.U32 R4, RZ, RZ, 0x100 ;  /* 0x00000100ff047424 */ /* 0x000fe200078e00ff */
[----:B------:R-:W-:Y:S01]  /*2cc0*/  R2UR UR22, R2 ;  /* 0x00000000021672ca */ /* 0x000fe200000e0000 */
[----:B------:R-:W-:Y:S01]  /*2cd0*/  IMAD.MOV.U32 R2, RZ, RZ, 0x60 ;  /* 0x00000060ff027424 */ /* 0x000fe200078e00ff */
[----:B------:R-:W-:Y:S01]  /*2ce0*/  ULOP3.LUT UR4, UR4, 0x3fc0, URZ, 0xc0, !UPT ;  /* 0x00003fc004047892 */ /* 0x000fe2000f8ec0ff */
[----:B------:R-:W-:Y:S01]  /*2cf0*/  IMAD.MOV.U32 R3, RZ, RZ, 0x68 ;  /* 0x00000068ff037424 */ /* 0x000fe200078e00ff */
[----:B------:R-:W-:Y:S01]  /*2d00*/  R2UR UR26, R5 ;  /* 0x00000000051a72ca */ /* 0x000fe200000e0000 */
[----:B------:R-:W-:Y:S01]  /*2d10*/  UMOV UR42, 0x0 ;  /* 0x00000000002a7882 */ /* 0x000fe20000000000 */
[----:B------:R-:W-:Y:S01]  /*2d20*/  R2UR UR9, R2 ;  /* 0x00000000020972ca */ /* 0x000fe200000e0000 */
[----:B------:R-:W-:Y:S01]  /*2d30*/  IMAD.MOV.U32 R2, RZ, RZ, 0x100 ;  /* 0x00000100ff027424 */ /* 0x000fe200078e00ff */
[----:B------:R-:W-:Y:S01]  /*2d40*/  ULOP3.LUT UR4, UR4, 0x4000000, URZ, 0xfc, !UPT ;  /* 0x0400000004047892 */ /* 0x000fe2000f8efcff */
[C---:B------:R-:W-:Y:S01]  /*2d50*/  R2UR UR31, R4.reuse ;  /* 0x00000000041f72ca */ /* 0x040fe200000e0000 */
[----:B------:R-:W-:Y:S01]  /*2d60*/  UMOV UR43, 0x8210490 ;  /* 0x08210490002b7882 */ /* 0x000fe20000000000 */
[----:B------:R-:W-:Y:S01]  /*2d70*/  R2UR UR29, R4 ;  /* 0x00000000041d72ca */ /* 0x000fe200000e0000 */
        /* <DEDUP_REMOVED lines=10> */
[C---:B------:R-:W-:Y:S01]  /*2e20*/  R2UR UR8, R2.reuse ;  /* 0x00000000020872ca */ /* 0x040fe200000e0000 */
[----:B-1----:R-:W-:Y:S01]  /*2e30*/  ULEA UR20, UR23, UR20, 0x18 ;  /* 0x0000001417147291 */ /* 0x002fe2000f8ec0ff */
[----:B------:R-:W-:Y:S01]  /*2e40*/  R2UR UR6, R3 ;  /* 0x00000000030672ca */ /* 0x000fe200000e0000 */
[----:B------:R-:W-:Y:S01]  /*2e50*/  UIADD3 UR18, UPT, UPT, UR4, 0x80, URZ ;  /* 0x0000008004127890 */ /* 0x000fe2000fffe0ff */
[----:B------:R-:W-:Y:S01]  /*2e60*/  R2UR UR7, R2 ;  /* 0x00000000020772ca */ /* 0x000fe200000e0000 */
[----:B------:R-:W-:-:S02]  /*2e70*/  UIADD3 UR16, UPT, UPT, UR4, 0x100, URZ ;  /* 0x0000010004107890 */ /* 0x000fc4000fffe0ff */
        /* <DEDUP_REMOVED lines=9> */
[----:B--2---:R-:W-:Y:S05]  /*2f10*/  @!P0 BRA `(.L_x_22) ;  /* 0x000000c400088947 */ /* 0x004fea0003800000 */
.L_x_90:
[----:B------:R2:W-:Y:S01]  /*2f20*/  UTCHMMA tmem[UR26], gdesc[UR4], tmem[UR31], tmem[UR42], idesc[UR43], UP0 ;  /* 0x00ff2a041a0079ea */ /* 0x0005e2000800001f */
[----:B------:R3:W-:Y:S01]  /*2f30*/  UTCHMMA tmem[UR27], gdesc[UR18], tmem[UR30], tmem[UR40], idesc[UR41], UPT ;  /* 0x00ff28121b0079ea */ /* 0x0007e2000b80001e */
[----:B------:R-:W-:Y:S01]  /*2f40*/  UTCHMMA tmem[UR24], gdesc[UR16], tmem[UR29], tmem[UR38], idesc[UR39], UPT ;  /* 0x00ff2610180079ea */ /* 0x000fe2000b80001d */
[----:B------:R4:W-:Y:S01]  /*2f50*/  UTCHMMA tmem[UR25], gdesc[UR14], tmem[UR22], tmem[UR36], idesc[UR37], UPT ;  /* 0x00ff240e190079ea */ /* 0x0009e2000b800016 */
[----:B------:R5:W-:Y:S01]  /*2f60*/  UTCHMMA tmem[UR9], gdesc[UR12], tmem[UR8], tmem[UR34], idesc[UR35], UPT ;  /* 0x00ff220c090079ea */ /* 0x000be2000b800008 */
[----:B------:R1:W-:Y:S01]  /*2f70*/  UTCHMMA tmem[UR6], gdesc[UR10], tmem[UR7], tmem[UR32], idesc[UR33], UPT ;  /* 0x00ff200a060079ea */ /* 0x0003e2000b800007 */
[----:B------:R-:W1:Y:S01]  /*2f80*/  SYNCS.PHASECHK.TRANS64.TRYWAIT P0, [UR20+0x70], R6 ;  /* 0x00007006ff0075a7 */ /* 0x000e620008001114 */
[----:B------:R-:W-:Y:S01]  /*2f90*/  IMAD.MOV.U32 R5, RZ, RZ, 0x70 ;  /* 0x00000070ff057424 */ /* 0x000fe200078e00ff */
[----:B------:R-:W-:Y:S01]  /*2fa0*/  UMOV UR28, 0x0 ;  /* 0x00000000001c7882 */ /* 0x000fe20000000000 */
[----:B------:R-:W-:Y:S02]  /*2fb0*/  IMAD.MOV.U32 R4, RZ, RZ, 0x100 ;  /* 0x00000100ff047424 */ /* 0x000fe400078e00ff */
[----:B-1----:R-:W-:-:S02]  /*2fc0*/  IMAD.MOV.U32 R3, RZ, RZ, 0x78 ;  /* 0x00000078ff037424 */ /* 0x002fc400078e00ff */
[----:B------:R-:W-:Y:S01]  /*2fd0*/  IMAD.MOV.U32 R2, RZ, RZ, 0x100 ;  /* 0x00000100ff027424 */ /* 0x000fe200078e00ff */
[----:B--2---:R-:W-:Y:S01]  /*2fe0*/  R2UR UR26, R5 ;  /* 0x00000000051a72ca */ /* 0x004fe200000e0000 */
[----:B---3--:R-:W-:Y:S01]  /*2ff0*/  UMOV UR30, 0x0 ;  /* 0x00000000001e7882 */ /* 0x008fe20000000000 */
[----:B------:R-:W-:Y:S01]  /*3000*/  R2UR UR27, R4 ;  /* 0x00000000041b72ca */ /* 0x000fe200000e0000 */
[----:B----4-:R-:W-:Y:S01]  /*3010*/  UIADD3 UR22, UPT, UPT, UR20, 0x90, URZ ;  /* 0x0000009014167890 */ /* 0x010fe2000fffe0ff */
[----:B------:R-:W-:Y:S01]  /*3020*/  R2UR UR24, R3 ;  /* 0x00000000031872ca */ /* 0x000fe200000e0000 */
[----:B-----5:R-:W-:Y:S01]  /*3030*/  UIADD3 UR8, UPT, UPT, UR4, 0x300, URZ ;  /* 0x0000030004087890 */ /* 0x020fe2000fffe0ff */
[----:B------:R-:W-:Y:S01]  /*3040*/  R2UR UR25, R2 ;  /* 0x00000000021972ca */ /* 0x000fe200000e0000 */
[----:B------:R-:W-:Y:S01]  /*3050*/  UIADD3 UR6, UPT, UPT, UR4, 0x380, URZ ;  /* 0x0000038004067890 */ /* 0x000fe2000fffe0ff */
[----:B------:R-:W-:Y:S01]  /*3060*/  UMOV UR31, 0x8210490 ;  /* 0x08210490001f7882 */ /* 0x000fe20000000000 */
[----:B------:R-:W-:Y:S01]  /*3070*/  UMOV UR29, 0x8210490 ;  /* 0x08210490001d7882 */ /* 0x000fe20000000000 */
[----:B------:R-:W-:Y:S01]  /*3080*/  UMOV UR9, 0x40004040 ;  /* 0x4000404000097882 */ /* 0x000fe20000000000 */
[----:B------:R-:W-:Y:S01]  /*3090*/  UMOV UR7, 0x40004040 ;  /* 0x4000404000077882 */ /* 0x000fe20000000000 */
[----:B------:R-:W-:Y:S09]  /*30a0*/  @!P0 BRA `(.L_x_23) ;  /* 0x000000c000c08947 */ /* 0x000ff20003800000 */
.L_x_92:
[----:B------:R2:W-:Y:S01]  /*30b0*/  UTCHMMA tmem[UR26], gdesc[UR8], tmem[UR27], tmem[UR30], idesc[UR31], UPT ;  /* 0x00ff1e081a0079ea */ /* 0x0005e2000b80001b */
[----:B------:R3:W-:Y:S01]  /*30c0*/  UTCHMMA tmem[UR24], gdesc[UR6], tmem[UR25], tmem[UR28], idesc[UR29], UPT ;  /* 0x00ff1c06180079ea */ /* 0x0007e2000b800019 */
[----:B------:R4:W-:Y:S01]  /*30d0*/  UTCBAR [UR22], URZ ;  /* 0x000000ff160073e9 */ /* 0x0009e200080000ff */
[----:B------:R-:W5:Y:S01]  /*30e0*/  SYNCS.PHASECHK.TRANS64.TRYWAIT P0, [UR20+0x68], R6 ;  /* 0x00006806ff0075a7 */ /* 0x000f620008001114 */
[----:B-1----:R-:W-:Y:S01]  /*30f0*/  IMAD.MOV.U32 R5, RZ, RZ, 0xc0 ;  /* 0x000000c0ff057424 */ /* 0x002fe200078e00ff */
[----:B------:R-:W-:Y:S01]  /*3100*/  UMOV UR46, 0x0 ;  /* 0x00000000002e7882 */ /* 0x000fe20000000000 */
[----:B------:R-:W-:Y:S01]  /*3110*/  IMAD.MOV.U32 R3, RZ, RZ, 0xc8 ;  /* 0x000000c8ff037424 */ /* 0x000fe200078e00ff */
[----:B------:R-:W-:Y:S01]  /*3120*/  UMOV UR47, 0x8210490 ;  /* 0x08210490002f7882 */ /* 0x000fe20000000000 */
[----:B------:R-:W-:Y:S01]  /*3130*/  IMAD.MOV.U32 R4, RZ, RZ, 0x180 ;  /* 0x00000180ff047424 */ /* 0x000fe200078e00ff */
[----:B------:R-:W-:Y:S01]  /*3140*/  R2UR UR34, R5 ;  /* 0x00000000052272ca */ /* 0x000fe200000e0000 */
[----:B------:R-:W-:Y:S01]  /*3150*/  IMAD.MOV.U32 R5, RZ, RZ, 0xd0 ;  /* 0x000000d0ff057424 */ /* 0x000fe200078e00ff */
[----:B------:R-:W-:Y:S01]  /*3160*/  R2UR UR32, R3 ;  /* 0x00000000032072ca */ /* 0x000fe200000e0000 */
[----:B------:R-:W-:Y:S01]  /*3170*/  IMAD.MOV.U32 R3, RZ, RZ, 0xd8 ;  /* 0x000000d8ff037424 */ /* 0x000fe200078e00ff */
[----:B------:R-:W-:Y:S01]  /*3180*/  R2UR UR35, R4 ;  /* 0x00000000042372ca */ /* 0x000fe200000e0000 */
[----:B------:R-:W-:Y:S01]  /*3190*/  IMAD.MOV.U32 R2, RZ, RZ, 0x180 ;  /* 0x00000180ff027424 */ /* 0x000fe200078e00ff */
[----:B------:R-:W-:Y:S01]  /*31a0*/  UMOV UR44, 0x0 ;  /* 0x00000000002c7882 */ /* 0x000fe20000000000 */
[----:B------:R-:W-:Y:S01]  /*31b0*/  UMOV UR45, 0x8210490 ;  /* 0x08210490002d7882 */ /* 0x000fe20000000000 */
[----:B------:R-:W-:Y:S01]  /*31c0*/  UMOV UR42, 0x0 ;  /* 0x00000000002a7882 */ /* 0x000fe20000000000 */
[----:B------:R-:W-:Y:S01]  /*31d0*/  UMOV UR43, 0x8210490 ;  /* 0x08210490002b7882 */ /* 0x000fe20000000000 */
[----:B------:R-:W-:Y:S01]  /*31e0*/  R2UR UR33, R2 ;  /* 0x00000000022172ca */ /* 0x000fe200000e0000 */
[----:B------:R-:W-:Y:S01]  /*31f0*/  UMOV UR40, 0x0 ;  /* 0x0000000000287882 */ /* 0x000fe20000000000 */
[----:B------:R-:W-:Y:S01]  /*3200*/  UMOV UR41, 0x8210490 ;  /* 0x0821049000297882 */ /* 0x000fe20000000000 */
[----:B------:R-:W-:Y:S01]  /*3210*/  UMOV UR38, 0x0 ;  /* 0x0000000000267882 */ /* 0x000fe20000000000 */
[----:B------:R-:W-:Y:S01]  /*3220*/  UMOV UR39, 0x8210490 ;  /* 0x0821049000277882 */ /* 0x000fe20000000000 */
[----:B------:R-:W-:Y:S01]  /*3230*/  UMOV UR36, 0x0 ;  /* 0x0000000000247882 */ /* 0x000fe20000000000 */
[----:B--2---:R-:W-:Y:S01]  /*3240*/  R2UR UR30, R5 ;  /* 0x00000000051e72ca */ /* 0x004fe200000e0000 */
[----:B------:R-:W-:Y:S01]  /*3250*/  IMAD.MOV.U32 R5, RZ, RZ, 0xe0 ;  /* 0x000000e0ff057424 */ /* 0x000fe200078e00ff */
[----:B---3--:R-:W-:Y:S01]  /*3260*/  R2UR UR28, R3 ;  /* 0x00000000031c72ca */ /* 0x008fe200000e0000 */
[----:B------:R-:W-:Y:S01]  /*3270*/  IMAD.MOV.U32 R3, RZ, RZ, 0xe8 ;  /* 0x000000e8ff037424 */ /* 0x000fe200078e00ff */
[----:B------:R-:W-:Y:S01]  /*3280*/  R2UR UR31, R4 ;  /* 0x00000000041f72ca */ /* 0x000fe200000e0000 */
[----:B------:R-:W-:Y:S01]  /*3290*/  UMOV UR37, 0x8210490 ;  /* 0x0821049000257882 */ /* 0x000fe20000000000 */
[----:B------:R-:W-:-:S02]  /*32a0*/  R2UR UR29, R2 ;  /* 0x00000000021d72ca */ /* 0x000fc400000e0000 */
[----:B------:R-:W-:Y:S02]  /*32b0*/  R2UR UR26, R5 ;  /* 0x00000000051a72ca */ /* 0x000fe400000e0000 */
[----:B------:R-:W-:Y:S02]  /*32c0*/  R2UR UR27, R4 ;  /* 0x00000000041b72ca */ /* 0x000fe400000e0000 */
[----:B------:R-:W-:Y:S02]  /*32d0*/  R2UR UR24, R3 ;  /* 0x00000000031872ca */ /* 0x000fe400000e0000 */
[----:B------:R-:W-:Y:S01]  /*32e0*/  R2UR UR25, R2 ;  /* 0x00000000021972ca */ /* 0x000fe200000e0000 */
[----:B----45:R-:W-:-:S14]  /*32f0*/  @!P0 BRA `(.L_x_24) ;  /* 0x000000c0004c8947 */ /* 0x030fdc0003800000 */
.L_x_94:
[----:B------:R2:W-:Y:S01]  /*3300*/  UTCHMMA tmem[UR34], gdesc[UR4], tmem[UR35], tmem[UR46], idesc[UR47], UP0 ;  /* 0x00ff2e04220079ea */ /* 0x0005e20008000023 */
[----:B------:R3:W-:Y:S01]  /*3310*/  UTCHMMA tmem[UR32], gdesc[UR18], tmem[UR33], tmem[UR44], idesc[UR45], UPT ;  /* 0x00ff2c12200079ea */ /* 0x0007e2000b800021 */
[----:B------:R4:W-:Y:S01]  /*3320*/  UTCHMMA tmem[UR30], gdesc[UR16], tmem[UR31], tmem[UR42], idesc[UR43], UPT ;  /* 0x00ff2a101e0079ea */ /* 0x0009e2000b80001f */
[----:B------:R5:W-:Y:S01]  /*3330*/  UTCHMMA tmem[UR28], gdesc[UR14], tmem[UR29], tmem[UR40], idesc[UR41], UPT ;  /* 0x00ff280e1c0079ea */ /* 0x000be2000b80001d */
[----:B------:R1:W-:Y:S01]  /*3340*/  UTCHMMA tmem[UR26], gdesc[UR12], tmem[UR27], tmem[UR38], idesc[UR39], UPT ;  /* 0x00ff260c1a0079ea */ /* 0x0003e2000b80001b */
[----:B------:R1:W-:Y:S01]  /*3350*/  UTCHMMA tmem[UR24], gdesc[UR10], tmem[UR25], tmem[UR36], idesc[UR37], UPT ;  /* 0x00ff240a180079ea */ /* 0x0003e2000b800019 */
[----:B------:R-:W1:Y:S02]  /*3360*/  SYNCS.PHASECHK.TRANS64.TRYWAIT P0, [UR20+0x78], R6 ;  /* 0x00007806ff0075a7 */ /* 0x000e640008001114 */
[----:B-1----:R-:W-:Y:S02]  /*3370*/  IMAD.MOV.U32 R5, RZ, RZ, 0xf0 ;  /* 0x000000f0ff057424 */ /* 0x002fe400078e00ff */
[----:B------:R-:W-:-:S02]  /*3380*/  IMAD.MOV.U32 R4, RZ, RZ, 0x180 ;  /* 0x00000180ff047424 */ /* 0x000fc400078e00ff */
[----:B------:R-:W-:Y:S01]  /*3390*/  IMAD.MOV.U32 R3, RZ, RZ, 0xf8 ;  /* 0x000000f8ff037424 */ /* 0x000fe200078e00ff */
[----:B------:R-:W-:Y:S01]  /*33a0*/  R2UR UR22, R5 ;  /* 0x00000000051672ca */ /* 0x000fe200000e0000 */
[----:B------:R-:W-:Y:S01]  /*33b0*/  IMAD.MOV.U32 R2, RZ, RZ, 0x180 ;  /* 0x00000180ff027424 */ /* 0x000fe200078e00ff */
[----:B--2---:R-:W-:Y:S01]  /*33c0*/  UIADD3 UR4, UPT, UPT, UR21, 0x38, URZ ;  /* 0x0000003815047890 */ /* 0x004fe2000fffe0ff */
[----:B---3--:R-:W-:Y:S01]  /*33d0*/  R2UR UR18, R4 ;  /* 0x00000000041272ca */ /* 0x008fe200000e0000 */
[----:B------:R-:W-:Y:S01]  /*33e0*/  UIADD3 UR5, UPT, UPT, UR20, 0x98, URZ ;  /* 0x0000009814057890 */ /* 0x000fe2000fffe0ff */
[----:B----4-:R-:W-:Y:S02]  /*33f0*/  R2UR UR16, R3 ;  /* 0x00000000031072ca */ /* 0x010fe400000e0000 */
[----:B-----5:R-:W-:Y:S01]  /*3400*/  R2UR UR14, R2 ;  /* 0x00000000020e72ca */ /* 0x020fe200000e0000 */
[----:B------:R-:W-:-:S14]  /*3410*/  @!P0 BRA `(.L_x_25) ;  /* 0x000000c000248947 */ /* 0x000fdc0003800000 */
.L_x_96:
[----:B------:R-:W-:Y:S01]  /*3420*/  UMOV UR12, 0x0 ;  /* 0x00000000000c7882 */ /* 0x000fe20000000000 */
[----:B------:R-:W-:Y:S01]  /*3430*/  UMOV UR13, 0x8210490 ;  /* 0x08210490000d7882 */ /* 0x000fe20000000000 */
[----:B------:R-:W-:Y:S01]  /*3440*/  UMOV UR10, 0x0 ;  /* 0x00000000000a7882 */ /* 0x000fe20000000000 */
[----:B------:R-:W-:Y:S01]  /*3450*/  UMOV UR11, 0x8210490 ;  /* 0x08210490000b7882 */ /* 0x000fe20000000000 */
[----:B------:R2:W-:Y:S01]  /*3460*/  UTCHMMA tmem[UR22], gdesc[UR8], tmem[UR18], tmem[UR12], idesc[UR13], UPT ;  /* 0x00ff0c08160079ea */ /* 0x0005e2000b800012 */
[----:B------:R2:W-:Y:S01]  /*3470*/  UTCHMMA tmem[UR16], gdesc[UR6], tmem[UR14], tmem[UR10], idesc[UR11], UPT ;  /* 0x00ff0a06100079ea */ /* 0x0005e2000b80000e */
[----:B------:R2:W-:Y:S01]  /*3480*/  UTCBAR [UR5], URZ ;  /* 0x000000ff050073e9 */ /* 0x0005e200080000ff */
[----:B------:R2:W-:Y:S01]  /*3490*/  UTCBAR [UR4], URZ ;  /* 0x000000ff040073e9 */ /* 0x0005e200080000ff */
[----:B------:R-:W-:Y:S01]  /*34a0*/  NOP ;  /* 0x0000000000007918 */ /* 0x000fe20000000000 */
.L_x_9:
[----:B------:R-:W-:Y:S01]  /*34b0*/  ELECT P0, URZ, PT ;  /* 0x0000000000ff782f */ /* 0x000fe20003800000 */
[----:B-1----:R-:W-:Y:S01]  /*34c0*/  IMAD.MOV.U32 R2, RZ, RZ, 0x1 ;  /* 0x00000001ff027424 */ /* 0x002fe200078e00ff */
[----:B--2---:R-:W-:Y:S01]  /*34d0*/  UMOV UR4, 0x40 ;  /* 0x0000004000047882 */ /* 0x004fe20000000000 */
[----:B------:R-:W-:Y:S01]  /*34e0*/  LOP3.LUT R5, R19, 0xffff, RZ, 0xc0, !PT ;  /* 0x0000ffff13057812 */ /* 0x000fe200078ec0ff */
[----:B------:R-:W-:Y:S01]  /*34f0*/  ULEA UR4, UR23, UR4, 0x18 ;  /* 0x0000000417047291 */ /* 0x000fe2000f8ec0ff */
[----:B------:R-:W-:Y:S01]  /*3500*/  IMAD.MOV.U32 R4, RZ, RZ, 0xffff ;  /* 0x0000ffffff047424 */ /* 0x000fe200078e00ff */
[----:B------:R-:W-:Y:S01]  /*3510*/  UVIRTCOUNT.DEALLOC.SMPOOL 0x80 ;  /* 0x000000800000784c */ /* 0x000fe20000000000 */
[----:B------:R-:W-:Y:S01]  /*3520*/  SHF.R.U32.HI R5, RZ, 0x5, R5 ;  /* 0x00000005ff057819 */ /* 0x000fe20000011605 */
[----:B------:R-:W-:-:S04]  /*3530*/  IMAD.MOV.U32 R3, RZ, RZ, 0x1 ;  /* 0x00000001ff037424 */ /* 0x000fc800078e00ff */
[----:B------:R-:W-:Y:S01]  /*3540*/  VIADD R6, R5, 0x10 ;  /* 0x0000001005067836 */ /* 0x000fe20000000000 */
[----:B------:R-:W-:Y:S02]  /*3550*/  @P0 PRMT R7, R2, 0x7610, R7 ;  /* 0x0000761002070816 */ /* 0x000fe40000000007 */
[----:B------:R-:W-:Y:S02]  /*3560*/  SHF.L.U32 R5, R4, R5, RZ ;  /* 0x0000000504057219 */ /* 0x000fe400000006ff */
[----:B------:R-:W-:Y:S01]  /*3570*/  SHF.L.U32 R6, R3, R6, RZ ;  /* 0x0000000603067219 */ /* 0x000fe200000006ff */
[----:B------:R-:W-:Y:S03]  /*3580*/  @P0 STS.U8 [UR4], R7 ;  /* 0x00000007ff000988 */ /* 0x000fe60008000004 */
[----:B------:R-:W-:Y:S01]  /*3590*/  LOP3.LUT R5, R6, R5, RZ, 0xfc, !PT ;  /* 0x0000000506057212 */ /* 0x000fe200078efcff */
[----:B------:R-:W-:Y:S03]  /*35a0*/  BAR.SYNC.DEFER_BLOCKING 0x2, 0x1a0 ;  /* 0x0086800000007b1d */ /* 0x000fe60000010000 */
[----:B------:R-:W-:-:S03]  /*35b0*/  LOP3.LUT R4, R5, 0xffff, RZ, 0xc0, !PT ;  /* 0x0000ffff05047812 */ /* 0x000fc600078ec0ff */
[----:B------:R-:W-:Y:S01]  /*35c0*/  NOP ;  /* 0x0000000000007918 */ /* 0x000fe20000000000 */
[----:B------:R-:W-:Y:S02]  /*35d0*/  UMOV UR4, 0x50 ;  /* 0x0000005000047882 */ /* 0x000fe40000000000 */
[----:B------:R-:W-:-:S09]  /*35e0*/  ULEA UR6, UR23, UR4, 0x18 ;  /* 0x0000000417067291 */ /* 0x000fd2000f8ec0ff */
[----:B------:R-:W1:Y:S02]  /*35f0*/  LDS R2, [UR6] ;  /* 0x00000006ff027984 */ /* 0x000e640008000800 */
[----:B-1----:R-:W-:-:S04]  /*3600*/  LOP3.LUT R3, R5, 0xffff, R2, 0x80, !PT ;  /* 0x0000ffff05037812 */ /* 0x002fc800078e8002 */
[----:B------:R-:W-:-:S13]  /*3610*/  ISETP.NE.AND P0, PT, R3, R4, PT ;  /* 0x000000040300720c */ /* 0x000fda0003f05270 */
[----:B------:R-:W-:Y:S05]  /*3620*/  @P0 BRA `(.L_x_26) ;  /* 0x0000000000500947 */ /* 0x000fea0003800000 */
[----:B------:R-:W-:Y:S02]  /*3630*/  SHF.R.U32.HI R2, RZ, 0x10, R2 ;  /* 0x00000010ff027819 */ /* 0x000fe40000011602 */
[----:B------:R-:W-:-:S04]  /*3640*/  SHF.R.U32.HI R3, RZ, 0x10, R5 ;  /* 0x00000010ff037819 */ /* 0x000fc80000011605 */
[----:B------:R-:W-:-:S04]  /*3650*/  LOP3.LUT R2, R2, R3, RZ, 0xc0, !PT ;  /* 0x0000000302027212 */ /* 0x000fc800078ec0ff */
[----:B------:R-:W-:-:S13]  /*3660*/  ISETP.NE.AND P0, PT, R2, R3, PT ;  /* 0x000000030200720c */ /* 0x000fda0003f05270 */
[----:B------:R-:W-:Y:S05]  /*3670*/  @P0 BRA `(.L_x_27) ;  /* 0x0000000000300947 */ /* 0x000fea0003800000 */
[----:B------:R-:W-:Y:S01]  /*3680*/  R2UR UR4, R5 ;  /* 0x00000000050472ca */ /* 0x000fe200000e0000 */
[----:B------:R-:W1:-:S12]  /*3690*/  S2R R3, SR_LANEID ;  /* 0x0000000000037919 */ /* 0x000e580000000000 */
[----:B------:R-:W-:-:S03]  /*36a0*/  ULOP3.LUT UR5, URZ, UR4, URZ, 0x33, !UPT ;  /* 0x00000004ff057292 */ /* 0x000fc6000f8e33ff */
[----:B------:R-:W-:Y:S02]  /*36b0*/  VOTEU.ANY UR4, UPT, PT ;  /* 0x0000000000047886 */ /* 0x000fe400038e0100 */
[----:B------:R-:W-:Y:S01]  /*36c0*/  UFLO.U32 UR4, UR4 ;  /* 0x00000004000472bd */ /* 0x000fe200080e0000 */
[----:B------:R-:W-:-:S04]  /*36d0*/  IMAD.U32 R2, RZ, RZ, UR5 ;  /* 0x00000005ff027e24 */ /* 0x000fc8000f8e00ff */
[----:B------:R-:W2:Y:S02]  /*36e0*/  REDUX UR7, R2 ;  /* 0x00000000020773c4 */ /* 0x000ea40000000000 */
[----:B------:R3:W-:Y:S01]  /*36f0*/  UTCATOMSWS.AND URZ, UR5 ;  /* 0x0000000500ff79e3 */ /* 0x0007e20008000000 */
[----:B-1----:R-:W-:Y:S01]  /*3700*/  ISETP.EQ.U32.AND P0, PT, R3, UR4, PT ;  /* 0x0000000403007c0c */ /* 0x002fe2000bf02070 */
[----:B--2---:R-:W-:-:S12]  /*3710*/  IMAD.U32 R3, RZ, RZ, UR7 ;  /* 0x00000007ff037e24 */ /* 0x004fd8000f8e00ff */
[----:B------:R3:W-:Y:S01]  /*3720*/  @P0 ATOMS.AND RZ, [UR6], R3 ;  /* 0x00000003ffff098c */ /* 0x0007e2000a800006 */
[----:B------:R-:W-:Y:S05]  /*3730*/  BRA `(.L_x_28) ;  /* 0x0000000000147947 */ /* 0x000fea0003800000 */
.L_x_27:
[----:B------:R-:W-:Y:S02]  /*3740*/  MOV R2, 0x3760 ;  /* 0x0000376000027802 */ /* 0x000fe40000000f00 */
[----:B------:R-:W-:Y:S05]  /*3750*/  CALL.REL.NOINC `($__internal_0_$__cuda_sm10x_tcgen05_guardrail_trap_col_being_dealloced_not_returned_by_alloc) ;  /* 0x000000c400c07944 */ /* 0x000fea0003c00000 */
[----:B------:R-:W-:Y:S05]  /*3760*/  BRA `(.L_x_28) ;  /* 0x0000000000087947 */ /* 0x000fea0003800000 */
.L_x_26:
[----:B------:R-:W-:Y:S02]  /*3770*/  MOV R2, 0x3790 ;  /* 0x0000379000027802 */ /* 0x000fe40000000f00 */
[----:B------:R-:W-:Y:S05]  /*3780*/  CALL.REL.NOINC `($__internal_2_$__cuda_sm10x_tcgen05_guardrail_trap_unallocated_columns_being_dealloced) ;  /* 0x000000c400cc7944 */ /* 0x000fea0003c00000 */
.L_x_28:
[----:B------:R-:W-:Y:S01]  /*3790*/  NOP ;  /* 0x0000000000007918 */ /* 0x000fe20000000000 */
[----:B------:R-:W-:Y:S05]  /*37a0*/  BRA `(.L_x_2) ;  /* 0x0000001000a47947 */ /* 0x000fea0003800000 */
.L_x_1:
[----:B------:R-:W-:-:S09]  /*37b0*/  UISETP.NE.AND UP0, UPT, UR67, 0xe, UPT ;  /* 0x0000000e4300788c */ /* 0x000fd2000bf05270 */
[----:B------:R-:W-:Y:S05]  /*37c0*/  BRA.U !UP0, `(.L_x_29) ;  /* 0x0000000108147547 */ /* 0x000fea000b800000 */
[----:B------:R-:W-:-:S09]  /*37d0*/  UISETP.NE.AND UP0, UPT, UR67, 0xf, UPT ;  /* 0x0000000f4300788c */ /* 0x000fd2000bf05270 */
[----:B------:R-:W-:Y:S05]  /*37e0*/  BRA.U UP0, `(.L_x_2) ;  /* 0x0000001100947547 */ /* 0x000fea000b800000 */
[----:B------:R-:W-:-:S08]  /*37f0*/  NOP ;  /* 0x0000000000007918 */ /* 0x000fd00000000000 */
[----:B------:R-:W1:-:S00]  /*3800*/  USETMAXREG.DEALLOC.CTAPOOL 0x38 ;  /* 0x00000038000079c8 */ /* 0x000e4000080e0500 */
[----:B-1----:R-:W-:Y:S05]  /*3810*/  BRA `(.L_x_30) ;  /* 0x0000008800647947 */ /* 0x002fea0003800000 */
.L_x_29:
[----:B------:R-:W-:-:S08]  /*3820*/  NOP ;  /* 0x0000000000007918 */ /* 0x000fd00000000000 */
[----:B------:R-:W1:-:S00]  /*3830*/  USETMAXREG.DEALLOC.CTAPOOL 0x38 ;  /* 0x00000038000079c8 */ /* 0x000e4000080e0500 */
[----:B------:R-:W2:Y:S01]  /*3840*/  S2UR UR11, SR_CTAID.X ;  /* 0x00000000000b79c3 */ /* 0x000ea20000002500 */
[----:B------:R-:W2:Y:S01]  /*3850*/  LDCU UR4, c[0x0][0x640] ;  /* 0x0000c800ff0477ac */ /* 0x000ea20008000800 */
[----:B-1----:R-:W-:Y:S01]  /*3860*/  HFMA2 R5, -RZ, RZ, 0, 5.9604644775390625e-08 ;  /* 0x00000001ff057431 */ /* 0x002fe200000001ff */
[----:B------:R-:W-:Y:S01]  /*3870*/  MOV R4, 0x1 ;  /* 0x0000000100047802 */ /* 0x000fe20000000f00 */
[----:B------:R-:W1:Y:S01]  /*3880*/  LDCU.U8 UR8, c[0x0][0x644] ;  /* 0x0000c880ff0877ac */ /* 0x000e620008000000 */
[----:B------:R-:W3:Y:S01]  /*3890*/  LDCU.U8 UR7, c[0x0][0x645] ;  /* 0x0000c8a0ff0777ac */ /* 0x000ee20008000000 */
[----:B------:R-:W4:Y:S01]  /*38a0*/  LDCU UR6, c[0x0][0x654] ;  /* 0x0000ca80ff0677ac */ /* 0x000f220008000800 */
[----:B------:R-:W5:Y:S01]  /*38b0*/  LDCU.U8 UR14, c[0x0][0x638] ;  /* 0x0000c700ff0e77ac */ /* 0x000f620008000000 */
[----:B------:R-:W5:Y:S01]  /*38c0*/  LDCU.U8 UR15, c[0x0][0x650] ;  /* 0x0000ca00ff0f77ac */ /* 0x000f620008000000 */
[----:B--2---:R-:W-:Y:S01]  /*38d0*/  UIMAD.WIDE.U32 UR4, UR11, UR4, URZ ;  /* 0x000000040b0472a5 */ /* 0x004fe2000f8e00ff */
[----:B------:R-:W2:Y:S03]  /*38e0*/  LDCU.U8 UR12, c[0x0][0x639] ;  /* 0x0000c720ff0c77ac */ /* 0x000ea60008000000 */
[----:B------:R-:W-:Y:S01]  /*38f0*/  UIADD3 UR4, UPT, UPT, -UR5, UR11, URZ ;  /* 0x0000000b05047290 */ /* 0x000fe2000fffe1ff */
[----:B------:R-:W2:Y:S03]  /*3900*/  LDCU.U8 UR13, c[0x0][0x651] ;  /* 0x0000ca20ff0d77ac */ /* 0x000ea60008000000 */
[----:B-1----:R-:W-:Y:S01]  /*3910*/  USHF.R.U32.HI UR4, URZ, UR8, UR4 ;  /* 0x00000008ff047299 */ /* 0x002fe20008011604 */
[----:B------:R-:W1:Y:S03]  /*3920*/  LDCU.64 UR8, c[0x0][0x630] ;  /* 0x0000c600ff0877ac */ /* 0x000e660008000a00 */
[----:B------:R-:W-:-:S04]  /*3930*/  UIADD3 UR4, UPT, UPT, UR5, UR4, URZ ;  /* 0x0000000405047290 */ /* 0x000fc8000fffe0ff */
[----:B---3--:R-:W-:Y:S01]  /*3940*/  USHF.R.U32.HI UR10, URZ, UR7, UR4 ;  /* 0x00000007ff0a7299 */ /* 0x008fe20008011604 */
[----:B------:R-:W3:Y:S03]  /*3950*/  LDCU UR7, c[0x0][0x63c] ;  /* 0x0000c780ff0777ac */ /* 0x000ee60008000800 */
[----:B----4-:R-:W-:Y:S02]  /*3960*/  UISETP.GE.AND UP0, UPT, UR10, UR6, UPT ;  /* 0x000000060a00728c */ /* 0x010fe4000bf06270 */
[----:B------:R-:W-:Y:S02]  /*3970*/  UIADD3 UR4, UPT, UPT, -UR10, URZ, URZ ;  /* 0x000000ff0a047290 */ /* 0x000fe4000fffe1ff */
[----:B-----5:R-:W-:Y:S01]  /*3980*/  USEL UR6, UR14, UR15, !UP0 ;  /* 0x0000000f0e067287 */ /* 0x020fe2000c000000 */
[----:B------:R-:W4:Y:S03]  /*3990*/  LDCU.U8 UR15, c[0x0][0x62c] ;  /* 0x0000c580ff0f77ac */ /* 0x000f260008000000 */
[----:B------:R-:W-:-:S03]  /*39a0*/  ULOP3.LUT UR6, UR6, 0xff, URZ, 0xc0, !UPT ;  /* 0x000000ff06067892 */ /* 0x000fc6000f8ec0ff */
[----:B-1----:R-:W1:Y:S01]  /*39b0*/  @UP0 LDCU UR9, c[0x0][0x64c] ;  /* 0x0000c980ff0907ac */ /* 0x002e620008000800 */
[----:B---3--:R-:W-:Y:S01]  /*39c0*/  UIMAD UR7, UR4, UR7, UR11 ;  /* 0x00000007040772a4 */ /* 0x008fe2000f8e020b */
[----:B------:R-:W3:Y:S01]  /*39d0*/  @UP0 LDCU UR8, c[0x0][0x648] ;  /* 0x0000c900ff0807ac */ /* 0x000ee20008000800 */
[----:B------:R-:W5:Y:S02]  /*39e0*/  LDCU.U8 UR14, c[0x0][0x62d] ;  /* 0x0000c5a0ff0e77ac */ /* 0x000f640008000000 */
[----:B-1----:R-:W-:Y:S02]  /*39f0*/  UIMAD.WIDE.U32 UR4, UR7, UR9, URZ ;  /* 0x00000009070472a5 */ /* 0x002fe4000f8e00ff */
[----:B--2---:R-:W-:Y:S02]  /*3a00*/  USEL UR9, UR12, UR13, !UP0 ;  /* 0x0000000d0c097287 */ /* 0x004fe4000c000000 */
[----:B------:R-:W-:Y:S01]  /*3a10*/  UIADD3 UR4, UPT, UPT, UR7, -UR5, URZ ;  /* 0x8000000507047290 */ /* 0x000fe2000fffe0ff */
[----:B------:R-:W1:Y:S03]  /*3a20*/  LDCU.64 UR12, c[0x0][0x620] ;  /* 0x0000c400ff0c77ac */ /* 0x000e660008000a00 */
[----:B------:R-:W-:-:S02]  /*3a30*/  USHF.R.U32.HI UR4, URZ, UR6, UR4 ;  /* 0x00000006ff047299 */ /* 0x000fc40008011604 */
[----:B------:R-:W-:Y:S02]  /*3a40*/  ULOP3.LUT UR6, UR9, 0xff, URZ, 0xc0, !UPT ;  /* 0x000000ff09067892 */ /* 0x000fe4000f8ec0ff */
[----:B------:R-:W-:Y:S01]  /*3a50*/  UIADD3 UR4, UPT, UPT, UR5, UR4, URZ ;  /* 0x0000000405047290 */ /* 0x000fe2000fffe0ff */
[----:B------:R-:W2:Y:S03]  /*3a60*/  LDCU UR5, c[0x0][0x628] ;  /* 0x0000c500ff0577ac */ /* 0x000ea60008000800 */
[----:B------:R-:W-:-:S04]  /*3a70*/  USHF.R.U32.HI UR43, URZ, UR6, UR4 ;  /* 0x00000006ff2b7299 */ /* 0x000fc80008011604 */
[----:B------:R-:W-:-:S04]  /*3a80*/  UIADD3 UR4, UPT, UPT, -UR43, URZ, URZ ;  /* 0x000000ff2b047290 */ /* 0x000fc8000fffe1ff */
[----:B---3--:R-:W-:-:S04]  /*3a90*/  UIMAD UR4, UR8, UR4, UR7 ;  /* 0x00000004080472a4 */ /* 0x008fc8000f8e0207 */
[----:B-1----:R-:W-:-:S04]  /*3aa0*/  UIMAD UR6, UR10, UR12, UR4 ;  /* 0x0000000c0a0672a4 */ /* 0x002fc8000f8e0204 */
[----:B--2---:R-:W-:-:S07]  /*3ab0*/  UIMAD.WIDE.U32 UR4, UR6, UR5, URZ ;  /* 0x00000005060472a5 */ /* 0x004fce000f8e00ff */
[----:B------:R-:W-:Y:S02]  /*3ac0*/  UMOV UR4, UR5 ;  /* 0x0000000500047c82 */ /* 0x000fe40008000000 */
[----:B------:R-:W-:Y:S02]  /*3ad0*/  UIADD3 UR37, UPT, UPT, UR6, -UR4, URZ ;  /* 0x8000000406257290 */ /* 0x000fe4000fffe0ff */
[----:B------:R-:W1:Y:S02]  /*3ae0*/  LDCU UR5, c[0x0][0x60c] ;  /* 0x0000c180ff0577ac */ /* 0x000e640008000800 */
[----:B----4-:R-:W-:-:S04]  /*3af0*/  USHF.R.U32.HI UR37, URZ, UR15, UR37 ;  /* 0x0000000fff257299 */ /* 0x010fc80008011625 */
[----:B------:R-:W-:-:S03]  /*3b00*/  UIADD3 UR37, UPT, UPT, UR4, UR37, URZ ;  /* 0x0000002504257290 */ /* 0x000fc6000fffe0ff */
[----:B------:R-:W-:Y:S01]  /*3b10*/  UMOV UR4, URZ ;  /* 0x000000ff00047c82 */ /* 0x000fe20008000000 */
[----:B-----5:R-:W-:-:S04]  /*3b20*/  USHF.R.U32.HI UR37, URZ, UR14, UR37 ;  /* 0x0000000eff257299 */ /* 0x020fc80008011625 */
[----:B------:R-:W-:Y:S02]  /*3b30*/  UIADD3 UR36, UPT, UPT, -UR37, URZ, URZ ;  /* 0x000000ff25247290 */ /* 0x000fe4000fffe1ff */
[----:B-1----:R-:W-:Y:S02]  /*3b40*/  UISETP.GE.AND UP0, UPT, UR11, UR5, UPT ;  /* 0x000000050b00728c */ /* 0x002fe4000bf06270 */
[----:B------:R-:W-:-:S07]  /*3b50*/  UIMAD UR36, UR36, UR13, UR6 ;  /* 0x0000000d242472a4 */ /* 0x000fce000f8e0206 */
[----:B------:R-:W-:Y:S05]  /*3b60*/  BRA.U UP0, `(.L_x_31) ;  /* 0x0000000d00547547 */ /* 0x000fea000b800000 */
[----:B------:R-:W1:Y:S01]  /*3b70*/  S2UR UR41, SR_CgaCtaId ;  /* 0x00000000002979c3 */ /* 0x000e620000008800 */
[----:B------:R-:W-:Y:S01]  /*3b80*/  UMOV UR4, 0x400 ;  /* 0x0000040000047882 */ /* 0x000fe20000000000 */
[----:B------:R-:W-:Y:S01]  /*3b90*/  MOV R3, 0x80000000 ;  /* 0x8000000000037802 */ /* 0x000fe20000000f00 */
[----:B------:R-:W2:Y:S01]  /*3ba0*/  LDCU UR24, c[0x0][0x614] ;  /* 0x0000c280ff1877ac */ /* 0x000ea20008000800 */
[----:B------:R-:W3:Y:S01]  /*3bb0*/  LDCU UR9, c[0x0][0x38c] ;  /* 0x00007180ff0977ac */ /* 0x000ee20008000800 */
[----:B------:R-:W4:Y:S01]  /*3bc0*/  LDCU.64 UR14, c[0x0][0x348] ;  /* 0x00006900ff0e77ac */ /* 0x000f220008000a00 */
[----:B------:R-:W-:Y:S01]  /*3bd0*/  UMOV UR18, 0x0 ;  /* 0x0000000000127882 */ /* 0x000fe20000000000 */
[----:B------:R-:W-:Y:S01]  /*3be0*/  UMOV UR19, 0x1 ;  /* 0x0000000100137882 */ /* 0x000fe20000000000 */
[----:B------:R-:W5:Y:S01]  /*3bf0*/  LDCU.64 UR16, c[0x0][0x348] ;  /* 0x00006900ff1077ac */ /* 0x000f620008000a00 */
[----:B--2---:R-:W-:Y:S01]  /*3c00*/  UIADD3 UR5, UPT, UPT, -UR43, UR24, URZ ;  /* 0x000000182b057290 */ /* 0x004fe2000fffe1ff */
[----:B------:R-:W-:Y:S01]  /*3c10*/  UMOV UR20, UR36 ;  /* 0x0000002400147c82 */ /* 0x000fe20008000000 */
[----:B-1----:R-:W-:Y:S01]  /*3c20*/  ULEA UR41, UR41, UR4, 0x18 ;  /* 0x0000000429297291 */ /* 0x002fe2000f8ec0ff */
[----:B------:R-:W1:Y:S01]  /*3c30*/  LDCU UR4, c[0x0][0x380] ;  /* 0x00007000ff0477ac */ /* 0x000e620008000800 */
[----:B---3--:R-:W-:-:S02]  /*3c40*/  UIADD3 UR7, UPT, UPT, -UR9, URZ, URZ ;  /* 0x000000ff09077290 */ /* 0x008fc4000fffe1ff */
[----:B------:R-:W-:-:S05]  /*3c50*/  UIADD3 UR10, UPT, UPT, UR9, -0x1, URZ ;  /* 0xffffffff090a7890 */ /* 0x000fca000fffe0ff */
[----:B------:R-:W2:Y:S01]  /*3c60*/  SYNCS.PHASECHK.TRANS64.TRYWAIT P0, [UR41+0x38], R3 ;  /* 0x00003803ff0075a7 */ /* 0x000ea20008001129 */
[----:B------:R-:W-:Y:S02]  /*3c70*/  USHF.R.S32.HI UR7, URZ, 0x1f, UR7 ;  /* 0x0000001fff077899 */ /* 0x000fe40008011407 */
[----:B------:R-:W-:Y:S02]  /*3c80*/  USHF.R.S32.HI UR6, URZ, 0x1f, UR10 ;  /* 0x0000001fff067899 */ /* 0x000fe4000801140a */
[----:B------:R-:W-:Y:S02]  /*3c90*/  UISETP.GT.AND UP2, UPT, UR9, URZ, UPT ;  /* 0x000000ff0900728c */ /* 0x000fe4000bf44270 */
[----:B----4-:R-:W-:Y:S02]  /*3ca0*/  UIADD3 UR11, UP1, UPT, UR14, 0x100, URZ ;  /* 0x000001000e0b7890 */ /* 0x010fe4000ff3e0ff */
[----:B-1----:R-:W-:Y:S02]  /*3cb0*/  UIADD3 UR4, UPT, UPT, UR9, -UR4, URZ ;  /* 0x8000000409047290 */ /* 0x002fe4000fffe0ff */
[----:B------:R-:W-:-:S02]  /*3cc0*/  ULEA.HI UR9, UR7, -UR9, URZ, 0x7 ;  /* 0x8000000907097291 */ /* 0x000fc4000f8f38ff */
[----:B------:R-:W-:Y:S02]  /*3cd0*/  ULEA UR4, UR5, UR4, 0x8 ;  /* 0x0000000405047291 */ /* 0x000fe4000f8e40ff */
[----:B------:R-:W-:Y:S02]  /*3ce0*/  ULEA.HI UR7, UR6, UR10, URZ, 0x7 ;  /* 0x0000000a06077291 */ /* 0x000fe4000f8f38ff */
[----:B------:R-:W-:Y:S02]  /*3cf0*/  UIADD3 UR8, UPT, UPT, -UR4, URZ, URZ ;  /* 0x000000ff04087290 */ /* 0x000fe4000fffe1ff */
[----:B------:R-:W-:Y:S02]  /*3d00*/  UIADD3 UR5, UPT, UPT, UR4, -0x1, URZ ;  /* 0xffffffff04057890 */ /* 0x000fe4000fffe0ff */
[----:B------:R-:W-:Y:S02]  /*3d10*/  USHF.R.S32.HI UR6, URZ, 0x1f, UR8 ;  /* 0x0000001fff067899 */ /* 0x000fe40008011408 */
[----:B------:R-:W-:-:S02]  /*3d20*/  USHF.R.S32.HI UR8, URZ, 0x1f, UR5 ;  /* 0x0000001fff087899 */ /* 0x000fc40008011405 */
[----:B------:R-:W-:Y:S02]  /*3d30*/  ULEA.HI UR6, UR6, -UR4, URZ, 0x7 ;  /* 0x8000000406067291 */ /* 0x000fe4000f8f38ff */
[----:B------:R-:W-:Y:S02]  /*3d40*/  @UP2 UIMAD.WIDE UR12, UR7, 0x2000000, UR18 ;  /* 0x02000000070c28a5 */ /* 0x000fe4000f8e0212 */
[----:B------:R-:W-:Y:S02]  /*3d50*/  USHF.R.S32.HI UR9, URZ, 0x7, UR9 ;  /* 0x00000007ff097899 */ /* 0x000fe40008011409 */
[----:B------:R-:W-:Y:S02]  /*3d60*/  ULEA.HI UR8, UR8, UR5, URZ, 0x7 ;  /* 0x0000000508087291 */ /* 0x000fe4000f8f38ff */
[----:B------:R-:W-:Y:S02]  /*3d70*/  USHF.R.S32.HI UR7, URZ, 0x7, UR6 ;  /* 0x00000007ff077899 */ /* 0x000fe40008011406 */
[----:B------:R-:W-:-:S02]  /*3d80*/  UIADD3 UR5, UPT, UPT, -UR9, URZ, URZ ;  /* 0x000000ff09057290 */ /* 0x000fc4000fffe1ff */
[----:B------:R-:W-:Y:S02]  /*3d90*/  ULEA.HI.SX32 UR6, UR8, 0x1, 0x19 ;  /* 0x0000000108067891 */ /* 0x000fe4000f8fcaff */
[----:B------:R-:W-:Y:S02]  /*3da0*/  UIADD3 UR7, UPT, UPT, -UR7, URZ, URZ ;  /* 0x000000ff07077290 */ /* 0x000fe4000fffe1ff */
[----:B------:R-:W-:Y:S01]  /*3db0*/  UISETP.GT.AND UP3, UPT, UR4, URZ, UPT ;  /* 0x000000ff0400728c */ /* 0x000fe2000bf64270 */
[----:B------:R-:W-:Y:S01]  /*3dc0*/  UMOV UR18, URZ ;  /* 0x000000ff00127c82 */ /* 0x000fe20008000000 */
[----:B--2--5:R-:W-:Y:S09]  /*3dd0*/  @!P0 BRA `(.L_x_32) ;  /* 0x000000b400d08947 */ /* 0x024ff20003800000 */
.L_x_98:
[----:B------:R-:W-:Y:S01]  /*3de0*/  @!UP3 UMOV UR6, UR7 ;  /* 0x000000070006bc82 */ /* 0x000fe20008000000 */
[----:B------:R-:W-:Y:S01]  /*3df0*/  @UP2 UMOV UR5, UR13 ;  /* 0x0000000d00052c82 */ /* 0x000fe20008000000 */
[----:B------:R-:W-:Y:S01]  /*3e00*/  ELECT P0, URZ, PT ;  /* 0x0000000000ff782f */ /* 0x000fe20003800000 */
[----:B------:R-:W-:Y:S02]  /*3e10*/  UISETP.LT.AND UP2, UPT, UR6, UR5, UPT ;  /* 0x000000050600728c */ /* 0x000fe4000bf41270 */
[----:B------:R-:W-:Y:S02]  /*3e20*/  UIADD3 UR22, UP0, UPT, UR16, 0x100, URZ ;  /* 0x0000010010167890 */ /* 0x000fe4000ff1e0ff */
[----:B------:R-:W-:Y:S02]  /*3e30*/  USEL UR14, UR6, UR5, UP2 ;  /* 0x00000005060e7287 */ /* 0x000fe40009000000 */
[----:B------:R-:W-:Y:S02]  /*3e40*/  UIADD3.X UR7, UPT, UPT, URZ, UR15, URZ, UP1, !UPT ;  /* 0x0000000fff077290 */ /* 0x000fe40008ffe4ff */
[----:B------:R-:W-:-:S02]  /*3e50*/  USHF.L.U32 UR15, UR14, 0x7, URZ ;  /* 0x000000070e0f7899 */ /* 0x000fc400080006ff */
[----:B------:R-:W-:Y:S02]  /*3e60*/  UIADD3.X UR23, UPT, UPT, URZ, UR17, URZ, UP0, !UPT ;  /* 0x00000011ff177290 */ /* 0x000fe400087fe4ff */
[----:B-1----:R-:W-:Y:S01]  /*3e70*/  @P0 MOV R2, 0x8000 ;  /* 0x0000800000020802 */ /* 0x002fe20000000f00 */
[----:B------:R-:W-:Y:S02]  /*3e80*/  UIADD3 UR16, UPT, UPT, UR41, 0x20c00, URZ ;  /* 0x00020c0029107890 */ /* 0x000fe4000fffe0ff */
[----:B------:R-:W-:Y:S01]  /*3e90*/  UIADD3 UR17, UPT, UPT, UR41, 0x20, URZ ;  /* 0x0000002029117890 */ /* 0x000fe2000fffe0ff */
[----:B------:R1:W-:Y:S01]  /*3ea0*/  @P0 SYNCS.ARRIVE.TRANS64 RZ, [UR41+0x20], R2 ;  /* 0x00002002ffff09a7 */ /* 0x0003e20008000029 */
[----:B------:R-:W-:Y:S02]  /*3eb0*/  UIADD3 UR19, UPT, UPT, UR15, -0x80, URZ ;  /* 0xffffff800f137890 */ /* 0x000fe4000fffe0ff */
[----:B------:R-:W-:Y:S02]  /*3ec0*/  UIADD3 UR8, UPT, UPT, UR41, 0x24c00, URZ ;  /* 0x00024c0029087890 */ /* 0x000fe4000fffe0ff */
[----:B------:R-:W-:Y:S01]  /*3ed0*/  UIADD3 UR9, UPT, UPT, UR41, 0x20, URZ ;  /* 0x0000002029097890 */ /* 0x000fe2000fffe0ff */
[----:B------:R-:W-:Y:S01]  /*3ee0*/  UMOV UR21, UR37 ;  /* 0x0000002500157c82 */ /* 0x000fe20008000000 */
[----:B------:R-:W-:Y:S01]  /*3ef0*/  UMOV UR6, UR11 ;  /* 0x0000000b00067c82 */ /* 0x000fe20008000000 */
[----:B------:R-:W-:Y:S01]  /*3f00*/  UMOV UR10, 0x40 ;  /* 0x00000040000a7882 */ /* 0x000fe20000000000 */
[----:B------:R-:W-:Y:S01]  /*3f10*/  UMOV UR12, UR36 ;  /* 0x00000024000c7c82 */ /* 0x000fe20008000000 */
[----:B------:R-:W-:Y:S01]  /*3f20*/  UMOV UR13, UR37 ;  /* 0x00000025000d7c82 */ /* 0x000fe20008000000 */
[----:B------:R-:W-:Y:S01]  /*3f30*/  UMOV UR11, UR19 ;  /* 0x00000013000b7c82 */ /* 0x000fe20008000000 */
[----:B------:R-:W-:Y:S01]  /*3f40*/  UTMALDG.4D [UR16], [UR6], desc[URZ] ;  /* 0x0000ff10060075b4 */ /* 0x000fe20008019000 */
[----:B------:R-:W2:Y:S01]  /*3f50*/  LDCU.64 UR4, c[0x0][0x348] ;  /* 0x00006900ff0477ac */ /* 0x000ea20008000a00 */
[----:B------:R3:W-:Y:S01]  /*3f60*/  UTMALDG.4D [UR8], [UR22], desc[URZ] ;  /* 0x0000ff08160075b4 */ /* 0x0007e20008019000 */
[----:B------:R-:W4:Y:S01]  /*3f70*/  SYNCS.PHASECHK.TRANS64.TRYWAIT P0, [UR41+0x10], R3 ;  /* 0x00001003ff0075a7 */ /* 0x000f220008001129 */
[----:B---3--:R-:W3:Y:S02]  /*3f80*/  LDCU.64 UR8, c[0x0][0x348] ;  /* 0x00006900ff0877ac */ /* 0x008ee40008000a00 */
[----:B-1234-:R-:W-:Y:S05]  /*3f90*/  @!P0 BRA `(.L_x_33) ;  /* 0x000000b400808947 */ /* 0x01efea0003800000 */
.L_x_100:
[----:B------:R-:W-:Y:S01]  /*3fa0*/  ELECT P0, URZ, PT ;  /* 0x0000000000ff782f */ /* 0x000fe20003800000 */
[----:B------:R-:W-:Y:S02]  /*3fb0*/  ULOP3.LUT UR43, URZ, UR43, URZ, 0x33, !UPT ;  /* 0x0000002bff2b7292 */ /* 0x000fe4000f8e33ff */
[----:B------:R-:W-:Y:S02]  /*3fc0*/  UIADD3 UR6, UP1, UPT, UR4, 0x80, URZ ;  /* 0x0000008004067890 */ /* 0x000fe4000ff3e0ff */
[----:B------:R-:W-:Y:S02]  /*3fd0*/  UIADD3 UR43, UPT, UPT, UR43, UR24, URZ ;  /* 0x000000182b2b7290 */ /* 0x000fe4000fffe0ff */
[----:B------:R-:W-:Y:S02]  /*3fe0*/  UIADD3 UR4, UP0, UPT, UR8, 0x80, URZ ;  /* 0x0000008008047890 */ /* 0x000fe4000ff1e0ff */
[----:B------:R-:W-:Y:S02]  /*3ff0*/  UIADD3.X UR7, UPT, UPT, URZ, UR5, URZ, UP1, !UPT ;  /* 0x00000005ff077290 */ /* 0x000fe40008ffe4ff */
[----:B------:R-:W-:-:S02]  /*4000*/  USHF.L.U32 UR43, UR43, 0x8, URZ ;  /* 0x000000082b2b7899 */ /* 0x000fc400080006ff */
[----:B-1----:R-:W-:Y:S01]  /*4010*/  @P0 MOV R2, 0x8000 ;  /* 0x0000800000020802 */ /* 0x002fe20000000f00 */
[----:B------:R-:W-:Y:S02]  /*4020*/  UIADD3 UR40, UPT, UPT, UR41, 0x10c00, URZ ;  /* 0x00010c0029287890 */ /* 0x000fe4000fffe0ff */
[----:B------:R-:W-:Y:S01]  /*4030*/  UIADD3.X UR5, UPT, UPT, URZ, UR9, URZ, UP0, !UPT ;  /* 0x00000009ff057290 */ /* 0x000fe200087fe4ff */
[----:B------:R1:W-:Y:S01]  /*4040*/  @P0 SYNCS.ARRIVE.TRANS64 RZ, [UR41], R2 ;  /* 0x00000002ffff09a7 */ /* 0x0003e20008000029 */
[----:B------:R-:W-:Y:S01]  /*4050*/  UIADD3 UR8, UPT, UPT, UR41, 0x14c00, URZ ;  /* 0x00014c0029087890 */ /* 0x000fe2000fffe0ff */
[----:B------:R-:W-:Y:S01]  /*4060*/  UMOV UR42, URZ ;  /* 0x000000ff002a7c82 */ /* 0x000fe20008000000 */
[----:B------:R-:W-:Y:S01]  /*4070*/  UMOV UR44, UR36 ;  /* 0x00000024002c7c82 */ /* 0x000fe20008000000 */
[----:B------:R-:W-:Y:S01]  /*4080*/  UMOV UR45, UR37 ;  /* 0x00000025002d7c82 */ /* 0x000fe20008000000 */
[----:B------:R-:W-:Y:S01]  /*4090*/  UMOV UR10, 0x40 ;  /* 0x00000040000a7882 */ /* 0x000fe20000000000 */
[----:B------:R-:W-:Y:S01]  /*40a0*/  UMOV UR12, UR36 ;  /* 0x00000024000c7c82 */ /* 0x000fe20008000000 */
[----:B------:R-:W-:Y:S01]  /*40b0*/  UMOV UR13, UR37 ;  /* 0x00000025000d7c82 */ /* 0x000fe20008000000 */
[----:B------:R-:W-:Y:S01]  /*40c0*/  UMOV UR9, UR41 ;  /* 0x0000002900097c82 */ /* 0x000fe20008000000 */
[----:B------:R-:W-:Y:S01]  /*40d0*/  UMOV UR11, UR43 ;  /* 0x0000002b000b7c82 */ /* 0x000fe20008000000 */
[----:B------:R2:W-:Y:S01]  /*40e0*/  UTMALDG.4D [UR40], [UR6], desc[URZ] ;  /* 0x0000ff28060075b4 */ /* 0x0005e20008019000 */
[----:B------:R3:W-:Y:S01]  /*40f0*/  UTMALDG.4D [UR8], [UR4], desc[URZ] ;  /* 0x0000ff08040075b4 */ /* 0x0007e20008019000 */
[----:B------:R-:W4:Y:S01]  /*4100*/  SYNCS.PHASECHK.TRANS64.TRYWAIT P0, [UR41+0x18], R3 ;  /* 0x00001803ff0075a7 */ /* 0x000f220008001129 */
[----:B--2---:R-:W2:Y:S01]  /*4110*/  LDCU.64 UR6, c[0x0][0x348] ;  /* 0x00006900ff0677ac */ /* 0x004ea20008000a00 */
[----:B---3--:R-:W3:Y:S02]  /*4120*/  LDCU.64 UR4, c[0x0][0x348] ;  /* 0x00006900ff0477ac */ /* 0x008ee40008000a00 */
[----:B-1234-:R-:W-:Y:S05]  /*4130*/  @!P0 BRA `(.L_x_34) ;  /* 0x000000b400388947 */ /* 0x01efea0003800000 */
.L_x_102:
[----:B------:R-:W-:Y:S01]  /*4140*/  ELECT P0, URZ, PT ;  /* 0x0000000000ff782f */ /* 0x000fe20003800000 */
[----:B------:R-:W-:Y:S02]  /*4150*/  UIADD3 UR4, UP1, UPT, UR4, 0x80, URZ ;  /* 0x0000008004047890 */ /* 0x000fe4000ff3e0ff */
[----:B------:R-:W-:Y:S02]  /*4160*/  UIADD3 UR6, UP0, UPT, UR6, 0x80, URZ ;  /* 0x0000008006067890 */ /* 0x000fe4000ff1e0ff */
[----:B------:R-:W-:Y:S02]  /*4170*/  UIADD3.X UR5, UPT, UPT, URZ, UR5, URZ, UP1, !UPT ;  /* 0x00000005ff057290 */ /* 0x000fe40008ffe4ff */
[----:B------:R-:W-:Y:S02]  /*4180*/  UIADD3 UR8, UPT, UPT, UR41, 0x18c00, URZ ;  /* 0x00018c0029087890 */ /* 0x000fe4000fffe0ff */
[----:B------:R-:W-:Y:S02]  /*4190*/  UIADD3 UR9, UPT, UPT, UR41, 0x8, URZ ;  /* 0x0000000829097890 */ /* 0x000fe4000fffe0ff */
[----:B------:R-:W-:-:S02]  /*41a0*/  UIADD3 UR11, UPT, UPT, UR43, 0x80, URZ ;  /* 0x000000802b0b7890 */ /* 0x000fc4000fffe0ff */
[----:B-1----:R-:W-:Y:S01]  /*41b0*/  @P0 MOV R2, 0x8000 ;  /* 0x0000800000020802 */ /* 0x002fe20000000f00 */
[----:B------:R-:W-:Y:S02]  /*41c0*/  UIADD3 UR24, UPT, UPT, UR41, 0x1cc00, URZ ;  /* 0x0001cc0029187890 */ /* 0x000fe4000fffe0ff */
[----:B------:R-:W-:Y:S01]  /*41d0*/  UIADD3 UR25, UPT, UPT, UR41, 0x8, URZ ;  /* 0x0000000829197890 */ /* 0x000fe2000fffe0ff */
[----:B------:R1:W-:Y:S01]  /*41e0*/  @P0 SYNCS.ARRIVE.TRANS64 RZ, [UR41+0x8], R2 ;  /* 0x00000802ffff09a7 */ /* 0x0003e20008000029 */
[----:B------:R-:W-:Y:S01]  /*41f0*/  UIADD3.X UR7, UPT, UPT, URZ, UR7, URZ, UP0, !UPT ;  /* 0x00000007ff077290 */ /* 0x000fe200087fe4ff */
[----:B------:R-:W-:Y:S01]  /*4200*/  UMOV UR10, URZ ;  /* 0x000000ff000a7c82 */ /* 0x000fe20008000000 */
[----:B------:R-:W-:Y:S01]  /*4210*/  UMOV UR12, UR36 ;  /* 0x00000024000c7c82 */ /* 0x000fe20008000000 */
[----:B------:R-:W-:Y:S01]  /*4220*/  UMOV UR13, UR37 ;  /* 0x00000025000d7c82 */ /* 0x000fe20008000000 */
[----:B------:R-:W-:Y:S01]  /*4230*/  UMOV UR26, 0x40 ;  /* 0x00000040001a7882 */ /* 0x000fe20000000000 */
        /* <DEDUP_REMOVED lines=9> */
.L_x_104:
[----:B------:R-:W-:Y:S01]  /*42d0*/  ELECT P0, URZ, PT ;  /* 0x0000000000ff782f */ /* 0x000fe20003800000 */
[----:B------:R-:W-:Y:S01]  /*42e0*/  HFMA2 R4, -RZ, RZ, 0, 5.9604644775390625e-08 ;  /* 0x00000001ff047431 */ /* 0x000fe200000001ff */
[----:B------:R-:W-:Y:S01]  /*42f0*/  UIADD3 UR4, UP1, UPT, UR4, 0x180, URZ ;  /* 0x0000018004047890 */ /* 0x000fe2000ff3e0ff */
[----:B-1----:R-:W-:Y:S01]  /*4300*/  IMAD.MOV.U32 R5, RZ, RZ, RZ ;  /* 0x000000ffff057224 */ /* 0x002fe200078e00ff */
[----:B------:R-:W-:Y:S02]  /*4310*/  UIADD3 UR6, UP0, UPT, UR6, 0x180, URZ ;  /* 0x0000018006067890 */ /* 0x000fe4000ff1e0ff */
[----:B------:R-:W-:Y:S02]  /*4320*/  UIADD3.X UR5, UPT, UPT, URZ, UR5, URZ, UP1, !UPT ;  /* 0x00000005ff057290 */ /* 0x000fe40008ffe4ff */
[----:B------:R-:W-:Y:S02]  /*4330*/  UIADD3 UR8, UPT, UPT, UR41, 0x28c00, URZ ;  /* 0x00028c0029087890 */ /* 0x000fe4000fffe0ff */
[----:B------:R-:W-:-:S02]  /*4340*/  UIADD3 UR9, UPT, UPT, UR41, 0x28, URZ ;  /* 0x0000002829097890 */ /* 0x000fc4000fffe0ff */
[----:B------:R-:W-:Y:S01]  /*4350*/  UIADD3.X UR7, UPT, UPT, URZ, UR7, URZ, UP0, !UPT ;  /* 0x00000007ff077290 */ /* 0x000fe200087fe4ff */
[----:B------:R-:W-:Y:S01]  /*4360*/  @P0 IMAD.MOV.U32 R2, RZ, RZ, 0x8000 ;  /* 0x00008000ff020424 */ /* 0x000fe200078e00ff */
[----:B------:R-:W-:Y:S02]  /*4370*/  UIADD3 UR16, UPT, UPT, UR41, 0x2cc00, URZ ;  /* 0x0002cc0029107890 */ /* 0x000fe4000fffe0ff */
[----:B------:R-:W-:Y:S01]  /*4380*/  UIADD3 UR17, UPT, UPT, UR41, 0x28, URZ ;  /* 0x0000002829117890 */ /* 0x000fe2000fffe0ff */
[----:B------:R1:W-:Y:S01]  /*4390*/  @P0 SYNCS.ARRIVE.TRANS64 RZ, [UR41+0x28], R2 ;  /* 0x00002802ffff09a7 */ /* 0x0003e20008000029 */
[----:B------:R-:W-:Y:S01]  /*43a0*/  UMOV UR10, URZ ;  /* 0x000000ff000a7c82 */ /* 0x000fe20008000000 */
[----:B------:R-:W-:Y:S01]  /*43b0*/  UMOV UR12, UR36 ;  /* 0x00000024000c7c82 */ /* 0x000fe20008000000 */
[----:B------:R-:W-:Y:S01]  /*43c0*/  UMOV UR13, UR37 ;  /* 0x00000025000d7c82 */ /* 0x000fe20008000000 */
[----:B------:R-:W-:Y:S01]  /*43d0*/  UMOV UR11, UR19 ;  /* 0x00000013000b7c82 */ /* 0x000fe20008000000 */
[----:B------:R-:W-:Y:S01]  /*43e0*/  UMOV UR18, 0x40 ;  /* 0x0000004000127882 */ /* 0x000fe20000000000 */
[----:B------:R-:W-:Y:S01]  /*43f0*/  UMOV UR20, UR36 ;  /* 0x0000002400147c82 */ /* 0x000fe20008000000 */
[----:B------:R-:W-:Y:S01]  /*4400*/  UMOV UR21, UR37 ;  /* 0x0000002500157c82 */ /* 0x000fe20008000000 */
[----:B------:R2:W-:Y:S01]  /*4410*/  UTMALDG.4D [UR8], [UR4], desc[URZ] ;  /* 0x0000ff08040075b4 */ /* 0x0005e20008019000 */
[----:B------:R-:W-:Y:S01]  /*4420*/  UISETP.GE.AND UP0, UPT, UR14, 0x2, UPT ;  /* 0x000000020e00788c */ /* 0x000fe2000bf06270 */
[----:B------:R1:W-:Y:S01]  /*4430*/  UTMALDG.4D [UR16], [UR6], desc[URZ] ;  /* 0x0000ff10060075b4 */ /* 0x0003e20008019000 */
[----:B--2---:R-:W-:-:S07]  /*4440*/  UMOV UR4, 0x2 ;  /* 0x0000000200047882 */ /* 0x004fce0000000000 */
[----:B------:R-:W-:Y:S05]  /*4450*/  BRA.U !UP0, `(.L_x_31) ;  /* 0x0000000508187547 */ /* 0x000fea000b800000 */
[----:B-1----:R-:W1:Y:S01]  /*4460*/  LDCU.64 UR6, c[0x0][0x348] ;  /* 0x00006900ff0677ac */ /* 0x002e620008000a00 */
[----:B------:R-:W-:Y:S02]  /*4470*/  MOV R4, 0x1 ;  /* 0x0000000100047802 */ /* 0x000fe40000000f00 */
[----:B------:R-:W-:Y:S01]  /*4480*/  MOV R3, 0x8000 ;  /* 0x0000800000037802 */ /* 0x000fe20000000f00 */
[----:B------:R-:W-:Y:S01]  /*4490*/  UIADD3 UR14, UPT, UPT, -UR14, URZ, URZ ;  /* 0x000000ff0e0e7290 */ /* 0x000fe2000fffe1ff */
[----:B------:R-:W-:Y:S01]  /*44a0*/  UMOV UR4, 0x2 ;  /* 0x0000000200047882 */ /* 0x000fe20000000000 */
[----:B------:R-:W-:Y:S01]  /*44b0*/  UMOV UR34, URZ ;  /* 0x000000ff00227c82 */ /* 0x000fe20008000000 */
[----:B------:R-:W-:Y:S01]  /*44c0*/  UMOV UR26, 0x40 ;  /* 0x00000040001a7882 */ /* 0x000fe20000000000 */
[----:B------:R-:W-:Y:S01]  /*44d0*/  UMOV UR18, URZ ;  /* 0x000000ff00127c82 */ /* 0x000fe20008000000 */
[----:B------:R-:W-:Y:S01]  /*44e0*/  UMOV UR10, 0x40 ;  /* 0x00000040000a7882 */ /* 0x000fe20000000000 */
[----:B-1----:R-:W-:-:S02]  /*44f0*/  UIADD3 UR42, UP3, UPT, UR6, 0x100, URZ ;  /* 0x00000100062a7890 */ /* 0x002fc4000ff7e0ff */
[----:B------:R-:W-:Y:S02]  /*4500*/  UIADD3 UR38, UP2, UPT, UR6, 0x100, URZ ;  /* 0x0000010006267890 */ /* 0x000fe4000ff5e0ff */
[----:B------:R-:W-:Y:S02]  /*4510*/  UIADD3 UR30, UP1, UPT, UR6, 0x180, URZ ;  /* 0x00000180061e7890 */ /* 0x000fe4000ff3e0ff */
[----:B------:R-:W-:Y:S02]  /*4520*/  UIADD3 UR22, UP0, UPT, UR6, 0x180, URZ ;  /* 0x0000018006167890 */ /* 0x000fe4000ff1e0ff */
[----:B------:R-:W-:Y:S02]  /*4530*/  UIADD3.X UR43, UPT, UPT, URZ, UR7, URZ, UP3, !UPT ;  /* 0x00000007ff2b7290 */ /* 0x000fe40009ffe4ff */
[----:B------:R-:W-:Y:S02]  /*4540*/  UIADD3.X UR39, UPT, UPT, URZ, UR7, URZ, UP2, !UPT ;  /* 0x00000007ff277290 */ /* 0x000fe400097fe4ff */
[----:B------:R-:W-:-:S02]  /*4550*/  UIADD3.X UR31, UPT, UPT, URZ, UR7, URZ, UP1, !UPT ;  /* 0x00000007ff1f7290 */ /* 0x000fc40008ffe4ff */
[----:B------:R-:W-:-:S12]  /*4560*/  UIADD3.X UR23, UPT, UPT, URZ, UR7, URZ, UP0, !UPT ;  /* 0x00000007ff177290 */ /* 0x000fd800087fe4ff */
.L_x_38:
[----:B------:R-:W-:Y:S01]  /*4570*/  ULEA UR5, UR4, UR41, 0x3 ;  /* 0x0000002904057291 */ /* 0x000fe2000f8e18ff */
[----:B------:R-:W-:Y:S01]  /*4580*/  SHF.L.U32 R6, R4, 0x1f, RZ ;  /* 0x0000001f04067819 */ /* 0x000fe200000006ff */
[----:B------:R-:W-:-:S07]  /*4590*/  ULEA UR32, UR4, UR41, 0xf ;  /* 0x0000002904207291 */ /* 0x000fce000f8e78ff */
[----:B-1----:R-:W1:Y:S02]  /*45a0*/  SYNCS.PHASECHK.TRANS64.TRYWAIT P0, [UR5+0x38], R6 ;  /* 0x00003806ff0075a7 */ /* 0x002e640008001105 */
[----:B-1----:R-:W-:Y:S05]  /*45b0*/  @!P0 BRA `(.L_x_36) ;  /* 0x000000b000588947 */ /* 0x002fea0003800000 */
.L_x_106:
[----:B------:R-:W-:Y:S01]  /*45c0*/  UIADD3 UR6, UPT, UPT, UR4, 0x1, URZ ;  /* 0x0000000104067890 */ /* 0x000fe2000fffe0ff */
[----:B------:R-:W-:-:S03]  /*45d0*/  ELECT P0, URZ, PT ;  /* 0x0000000000ff782f */ /* 0x000fc60003800000 */
[----:B------:R-:W-:Y:S02]  /*45e0*/  UISETP.NE.AND UP0, UPT, UR6, 0x3, UPT ;  /* 0x000000030600788c */ /* 0x000fe4000bf05270 */
[----:B------:R-:W-:Y:S02]  /*45f0*/  ULEA UR24, UR4, UR41, 0xf ;  /* 0x0000002904187291 */ /* 0x000fe4000f8e78ff */
[----:B------:R-:W-:Y:S02]  /*4600*/  USEL UR7, URZ, 0x1, UP0 ;  /* 0x00000001ff077887 */ /* 0x000fe40008000000 */
[----:B------:R-:W-:Y:S02]  /*4610*/  USEL UR6, UR6, URZ, UP0 ;  /* 0x000000ff06067287 */ /* 0x000fe40008000000 */
[----:B------:R-:W-:Y:S02]  /*4620*/  UIADD3 UR35, UPT, UPT, UR15, -0x100, URZ ;  /* 0xffffff000f237890 */ /* 0x000fe4000fffe0ff */
[----:B------:R-:W-:Y:S01]  /*4630*/  UIADD3 UR32, UPT, UPT, UR32, 0x20c00, URZ ;  /* 0x00020c0020207890 */ /* 0x000fe2000fffe0ff */
[----:B------:R-:W-:Y:S01]  /*4640*/  LOP3.LUT R4, R4, UR7, RZ, 0x3c, !PT ;  /* 0x0000000704047c12 */ /* 0x000fe2000f8e3cff */
[----:B------:R-:W-:Y:S01]  /*4650*/  UIADD3 UR33, UPT, UPT, UR5, 0x20, URZ ;  /* 0x0000002005217890 */ /* 0x000fe2000fffe0ff */
[----:B-1----:R-:W-:Y:S01]  /*4660*/  @P0 IMAD.MOV.U32 R2, RZ, RZ, 0x8000 ;  /* 0x00008000ff020424 */ /* 0x002fe200078e00ff */
[----:B------:R-:W-:-:S02]  /*4670*/  UIADD3 UR24, UPT, UPT, UR24, 0x24c00, URZ ;  /* 0x00024c0018187890 */ /* 0x000fc4000fffe0ff */
[----:B------:R-:W-:Y:S01]  /*4680*/  UIADD3 UR25, UPT, UPT, UR5, 0x20, URZ ;  /* 0x0000002005197890 */ /* 0x000fe2000fffe0ff */
[----:B------:R-:W-:Y:S01]  /*4690*/  IMAD.U32 R6, R4, -0x80000000, RZ ;  /* 0x8000000004067824 */ /* 0x000fe200078e00ff */
[----:B------:R-:W-:Y:S01]  /*46a0*/  ULEA UR4, UR6, UR41, 0x3 ;  /* 0x0000002906047291 */ /* 0x000fe2000f8e18ff */
[----:B------:R1:W-:Y:S01]  /*46b0*/  @P0 SYNCS.ARRIVE.TRANS64 RZ, [UR5+0x20], R2 ;  /* 0x00002002ffff09a7 */ /* 0x0003e20008000005 */
[----:B------:R-:W-:Y:S01]  /*46c0*/  UMOV UR28, UR36 ;  /* 0x00000024001c7c82 */ /* 0x000fe20008000000 */
[----:B------:R-:W-:Y:S01]  /*46d0*/  UMOV UR29, UR37 ;  /* 0x00000025001d7c82 */ /* 0x000fe20008000000 */
[----:B------:R-:W-:Y:S01]  /*46e0*/  UMOV UR27, UR35 ;  /* 0x00000023001b7c82 */ /* 0x000fe20008000000 */
[----:B------:R1:W-:Y:S02]  /*46f0*/  UTMALDG.4D [UR32], [UR42], desc[URZ] ;  /* 0x0000ff202a0075b4 */ /* 0x0003e40008019000 */
[----:B------:R1:W-:Y:S02]  /*4700*/  UTMALDG.4D [UR24], [UR38], desc[URZ] ;  /* 0x0000ff18260075b4 */ /* 0x0003e40008019000 */
[----:B------:R-:W2:Y:S02]  /*4710*/  SYNCS.PHASECHK.TRANS64.TRYWAIT P0, [UR4+0x38], R6 ;  /* 0x00003806ff0075a7 */ /* 0x000ea40008001104 */
[----:B-12---:R-:W-:Y:S05]  /*4720*/  @!P0 BRA `(.L_x_37) ;  /* 0x000000b000188947 */ /* 0x006fea0003800000 */
.L_x_108:
[----:B------:R-:W-:Y:S01]  /*4730*/  ELECT P0, URZ, PT ;  /* 0x0000000000ff782f */ /* 0x000fe20003800000 */
[----:B------:R-:W-:Y:S02]  /*4740*/  ULEA UR16, UR6, UR41, 0xf ;  /* 0x0000002906107291 */ /* 0x000fe4000f8e78ff */
[----:B------:R-:W-:Y:S02]  /*4750*/  ULEA UR8, UR6, UR41, 0xf ;  /* 0x0000002906087291 */ /* 0x000fe4000f8e78ff */
[----:B------:R-:W-:Y:S02]  /*4760*/  UIADD3 UR17, UPT, UPT, UR4, 0x20, URZ ;  /* 0x0000002004117890 */ /* 0x000fe4000fffe0ff */
[----:B------:R-:W-:Y:S02]  /*4770*/  UIADD3 UR16, UPT, UPT, UR16, 0x20c00, URZ ;  /* 0x00020c0010107890 */ /* 0x000fe4000fffe0ff */
[----:B------:R-:W-:Y:S02]  /*4780*/  UIADD3 UR9, UPT, UPT, UR4, 0x20, URZ ;  /* 0x0000002004097890 */ /* 0x000fe4000fffe0ff */
[----:B------:R-:W-:-:S02]  /*4790*/  UIADD3 UR8, UPT, UPT, UR8, 0x24c00, URZ ;  /* 0x00024c0008087890 */ /* 0x000fc4000fffe0ff */
[----:B------:R2:W-:Y:S01]  /*47a0*/  @P0 SYNCS.ARRIVE.TRANS64 RZ, [UR4+0x20], R3 ;  /* 0x00002003ffff09a7 */ /* 0x0005e20008000004 */
[----:B------:R-:W-:Y:S01]  /*47b0*/  UMOV UR19, UR35 ;  /* 0x0000002300137c82 */ /* 0x000fe20008000000 */
[----:B------:R-:W-:Y:S01]  /*47c0*/  UMOV UR20, UR36 ;  /* 0x0000002400147c82 */ /* 0x000fe20008000000 */
[----:B------:R-:W-:Y:S01]  /*47d0*/  UMOV UR21, UR37 ;  /* 0x0000002500157c82 */ /* 0x000fe20008000000 */
[----:B------:R-:W-:Y:S01]  /*47e0*/  UMOV UR11, UR35 ;  /* 0x00000023000b7c82 */ /* 0x000fe20008000000 */
[----:B------:R-:W-:Y:S01]  /*47f0*/  UMOV UR12, UR36 ;  /* 0x00000024000c7c82 */ /* 0x000fe20008000000 */
[----:B------:R-:W-:Y:S01]  /*4800*/  UMOV UR13, UR37 ;  /* 0x00000025000d7c82 */ /* 0x000fe20008000000 */
[----:B------:R2:W-:Y:S01]  /*4810*/  UTMALDG.4D [UR16], [UR30], desc[URZ] ;  /* 0x0000ff101e0075b4 */ /* 0x0005e20008019000 */
[----:B------:R-:W-:Y:S02]  /*4820*/  UIADD3 UR4, UPT, UPT, UR6, 0x1, URZ ;  /* 0x0000000106047890 */ /* 0x000fe4000fffe0ff */
[----:B------:R-:W-:-:S02]  /*4830*/  UIADD3 UR14, UPT, UPT, UR14, 0x1, URZ ;  /* 0x000000010e0e7890 */ /* 0x000fc4000fffe0ff */
[----:B------:R-:W-:Y:S02]  /*4840*/  UISETP.NE.AND UP0, UPT, UR4, 0x3, UPT ;  /* 0x000000030400788c */ /* 0x000fe4000bf05270 */
[----:B------:R-:W-:Y:S01]  /*4850*/  UIADD3 UR15, UPT, UPT, UR15, -0x80, URZ ;  /* 0xffffff800f0f7890 */ /* 0x000fe2000fffe0ff */
[----:B------:R2:W-:Y:S01]  /*4860*/  UTMALDG.4D [UR8], [UR22], desc[URZ] ;  /* 0x0000ff08160075b4 */ /* 0x0005e20008019000 */
[----:B------:R-:W-:Y:S02]  /*4870*/  USEL UR4, UR4, URZ, UP0 ;  /* 0x000000ff04047287 */ /* 0x000fe40008000000 */
[----:B------:R-:W-:Y:S02]  /*4880*/  USEL UR5, URZ, 0x1, UP0 ;  /* 0x00000001ff057887 */ /* 0x000fe40008000000 */
[----:B------:R-:W-:-:S04]  /*4890*/  UISETP.NE.AND UP0, UPT, UR14, -0x1, UPT ;  /* 0xffffffff0e00788c */ /* 0x000fc8000bf05270 */
[----:B------:R-:W-:-:S05]  /*48a0*/  LOP3.LUT R4, R4, UR5, RZ, 0x3c, !PT ;  /* 0x0000000504047c12 */ /* 0x000fca000f8e3cff */
[----:B--2---:R-:W-:Y:S05]  /*48b0*/  BRA.U UP0, `(.L_x_38) ;  /* 0xfffffffd002c7547 */ /* 0x004fea000b83ffff */
.L_x_31:
[----:B-1----:R-:W1:Y:S01]  /*48c0*/  S2UR UR6, SR_CgaCtaId ;  /* 0x00000000000679c3 */ /* 0x002e620000008800 */
[----:B------:R-:W-:Y:S02]  /*48d0*/  UISETP.NE.AND UP0, UPT, UR4, 0x2, UPT ;  /* 0x000000020400788c */ /* 0x000fe4000bf05270 */
[----:B------:R-:W-:-:S04]  /*48e0*/  UIADD3 UR5, UPT, UPT, UR4, 0x2, URZ ;  /* 0x0000000204057890 */ /* 0x000fc8000fffe0ff */
[----:B------:R-:W-:-:S04]  /*48f0*/  USEL UR5, UR5, 0x1, UP0 ;  /* 0x0000000105057887 */ /* 0x000fc80008000000 */
[----:B------:R-:W-:-:S04]  /*4900*/  UISETP.NE.AND UP0, UPT, UR5, 0x3, UPT ;  /* 0x000000030500788c */ /* 0x000fc8000bf05270 */
[----:B------:R-:W-:Y:S02]  /*4910*/  UISETP.EQ.XOR UP1, UPT, UR4, 0x2, !UP0 ;  /* 0x000000020400788c */ /* 0x000fe4000c722a70 */
[----:B------:R-:W-:Y:S01]  /*4920*/  USEL UR5, UR5, URZ, UP0 ;  /* 0x000000ff05057287 */ /* 0x000fe20008000000 */
[----:B------:R-:W-:Y:S02]  /*4930*/  UMOV UR4, 0x400 ;  /* 0x0000040000047882 */ /* 0x000fe40000000000 */
[----:B-1----:R-:W-:Y:S02]  /*4940*/  ULEA UR4, UR6, UR4, 0x18 ;  /* 0x0000000406047291 */ /* 0x002fe4000f8ec0ff */
[----:B------:R-:W-:Y:S02]  /*4950*/  USEL UR6, URZ, 0x1, !UP1 ;  /* 0x00000001ff067887 */ /* 0x000fe4000c800000 */
[----:B------:R-:W-:-:S04]  /*4960*/  ULEA UR5, UR5, UR4, 0x3 ;  /* 0x0000000405057291 */ /* 0x000fc8000f8e18ff */
[----:B------:R-:W-:-:S04]  /*4970*/  LOP3.LUT R4, R4, UR6, RZ, 0x3c, !PT ;  /* 0x0000000604047c12 */ /* 0x000fc8000f8e3cff */
[----:B------:R-:W-:-:S04]  /*4980*/  SHF.L.U32 R6, R4, 0x1f, RZ ;  /* 0x0000001f04067819 */ /* 0x000fc800000006ff */
[----:B------:R-:W1:Y:S02]  /*4990*/  SYNCS.PHASECHK.TRANS64.TRYWAIT P0, [UR5+0x38], R6 ;  /* 0x00003806ff0075a7 */ /* 0x000e640008001105 */
[----:B-1----:R-:W-:Y:S05]  /*49a0*/  @!P0 BRA `(.L_x_39) ;  /* 0x000000ac00948947 */ /* 0x002fea0003800000 */
.L_x_110:
[----:B------:R-:W-:Y:S02]  /*49b0*/  ELECT P0, URZ, PT ;  /* 0x0000000000ff782f */ /* 0x000fe40003800000 */
[----:B------:R-:W-:-:S11]  /*49c0*/  SHF.L.U32 R4, R5, 0x1f, RZ ;  /* 0x0000001f05047819 */ /* 0x000fd600000006ff */
[----:B-1----:R-:W-:-:S04]  /*49d0*/  @P0 IMAD.MOV.U32 R2, RZ, RZ, 0x8000 ;  /* 0x00008000ff020424 */ /* 0x002fc800078e00ff */
[----:B------:R1:W-:Y:S01]  /*49e0*/  @P0 SYNCS.ARRIVE.TRANS64 RZ, [UR5+0x20], R2 ;  /* 0x00002002ffff09a7 */ /* 0x0003e20008000005 */
[----:B------:R-:W2:Y:S02]  /*49f0*/  SYNCS.PHASECHK.TRANS64.TRYWAIT P0, [UR4+0x18], R4 ;  /* 0x00001804ff0075a7 */ /* 0x000ea40008001104 */
[----:B-12---:R-:W-:Y:S05]  /*4a00*/  @!P0 BRA `(.L_x_40) ;  /* 0x000000ac00988947 */ /* 0x006fea0003800000 */
.L_x_112:
[----:B------:R-:W-:-:S13]  /*4a10*/  ELECT P0, URZ, PT ;  /* 0x0000000000ff782f */ /* 0x000fda0003800000 */
[----:B-1----:R-:W-:-:S04]  /*4a20*/  @P0 MOV R2, 0x8000 ;  /* 0x0000800000020802 */ /* 0x002fc80000000f00 */
[----:B------:R1:W-:Y:S03]  /*4a30*/  @P0 SYNCS.ARRIVE.TRANS64 RZ, [UR4+0x8], R2 ;  /* 0x00000802ffff09a7 */ /* 0x0003e60008000004 */
.L_x_2:
[----:B------:R-:W-:-:S09]  /*4a40*/  UISETP.GT.AND UP0, UPT, UR67, 0x7, UPT ;  /* 0x000000074300788c */ /* 0x000fd2000bf04270 */
[----:B------:R-:W-:Y:S05]  /*4a50*/  BRA.U UP0, `(.L_x_30) ;  /* 0x0000007500d47547 */ /* 0x000fea000b800000 */
.L_x_41:
[----:B------:R-:W-:-:S08]  /*4a60*/  NOP ;  /* 0x0000000000007918 */ /* 0x000fd00000000000 */
[----:B------:R-:W4:Y:S02]  /*4a70*/  USETMAXREG.TRY_ALLOC.CTAPOOL UP0, 0xc0 ;  /* 0x000000c0000079c8 */ /* 0x000f240008000600 */
[----:B----4-:R-:W-:Y:S05]  /*4a80*/  BRA.U !UP0, `(.L_x_41) ;  /* 0xfffffffd08f47547 */ /* 0x010fea000b83ffff */
[----:B---3--:R-:W3:Y:S01]  /*4a90*/  S2UR UR5, SR_CTAID.X ;  /* 0x00000000000579c3 */ /* 0x008ee20000002500 */
[----:B------:R-:W3:Y:S01]  /*4aa0*/  LDCU UR4, c[0x0][0x60c] ;  /* 0x0000c180ff0477ac */ /* 0x000ee20008000800 */
[----:B--2---:R-:W-:Y:S01]  /*4ab0*/  UMOV UR9, 0x1 ;  /* 0x0000000100097882 */ /* 0x004fe20000000000 */
[----:B---3--:R-:W-:-:S05]  /*4ac0*/  UISETP.GE.AND UP0, UPT, UR5, UR4, UPT ;  /* 0x000000040500728c */ /* 0x008fca000bf06270 */
[----:B------:R-:W-:Y:S06]  /*4ad0*/  BAR.SYNC.DEFER_BLOCKING 0x2, 0x1a0 ;  /* 0x0086800000007b1d */ /* 0x000fec0000010000 */
[----:B------:R-:W-:Y:S05]  /*4ae0*/  BRA.U UP0, `(.L_x_42) ;  /* 0x0000007500847547 */ /* 0x000fea000b800000 */
[----:B------:R-:W2:Y:S01]  /*4af0*/  S2UR UR4, SR_CgaCtaId ;  /* 0x00000000000479c3 */ /* 0x000ea20000008800 */
[----:B------:R-:W-:Y:S01]  /*4b00*/  UISETP.GT.AND UP2, UPT, UR67, 0x3, UPT ;  /* 0x000000034300788c */ /* 0x000fe2000bf44270 */
[----:B-1----:R-:W-:Y:S01]  /*4b10*/  HFMA2 R2, -RZ, RZ, -0.0 , 0 ;  /* 0x80000000ff027431 */ /* 0x002fe200000001ff */
[----:B------:R-:W-:Y:S01]  /*4b20*/  UMOV UR19, 0x400 ;  /* 0x0000040000137882 */ /* 0x000fe20000000000 */
[----:B------:R-:W1:Y:S04]  /*4b30*/  LDCU.U8 UR9, c[0x0][0x644] ;  /* 0x0000c880ff0977ac */ /* 0x000e680008000000 */
[----:B------:R-:W3:Y:S01]  /*4b40*/  S2UR UR8, SR_CTAID.X ;  /* 0x00000000000879c3 */ /* 0x000ee20000002500 */
[----:B------:R-:W4:Y:S01]  /*4b50*/  LDCU.U8 UR7, c[0x0][0x645] ;  /* 0x0000c8a0ff0777ac */ /* 0x000f220008000000 */
[----:B------:R-:W5:Y:S01]  /*4b60*/  LDCU UR6, c[0x0][0x654] ;  /* 0x0000ca80ff0677ac */ /* 0x000f620008000800 */
[----:B------:R-:W1:Y:S01]  /*4b70*/  LDCU UR15, c[0x0][0x38c] ;  /* 0x00007180ff0f77ac */ /* 0x000e620008000800 */
[----:B------:R-:W1:Y:S01]  /*4b80*/  LDCU UR22, c[0x0][0x380] ;  /* 0x00007000ff1677ac */ /* 0x000e620008000800 */
[----:B--2---:R-:W-:Y:S01]  /*4b90*/  ULEA UR19, UR4, UR19, 0x18 ;  /* 0x0000001304137291 */ /* 0x004fe2000f8ec0ff */
[----:B------:R-:W3:Y:S03]  /*4ba0*/  LDCU UR4, c[0x0][0x640] ;  /* 0x0000c800ff0477ac */ /* 0x000ee60008000800 */
[----:B------:R-:W-:-:S02]  /*4bb0*/  UIADD3 UR16, UPT, UPT, UR19, 0x8, URZ ;  /* 0x0000000813107890 */ /* 0x000fc4000fffe0ff */
[----:B------:R-:W-:-:S04]  /*4bc0*/  @!UP2 UIADD3 UR16, UPT, UPT, UR19, URZ, URZ ;  /* 0x000000ff1310a290 */ /* 0x000fc8000fffe0ff */
[----:B------:R-:W-:Y:S02]  /*4bd0*/  UIADD3 UR18, UPT, UPT, UR16, 0x50, URZ ;  /* 0x0000005010127890 */ /* 0x000fe4000fffe0ff */
[----:B------:R-:W-:-:S03]  /*4be0*/  UIADD3 UR17, UPT, UPT, UR16, 0xc0, URZ ;  /* 0x000000c010117890 */ /* 0x000fc6000fffe0ff */
[----:B------:R-:W2:Y:S01]  /*4bf0*/  SYNCS.PHASECHK.TRANS64.TRYWAIT P0, [UR16+0xc0], R2 ;  /* 0x0000c002ff0075a7 */ /* 0x000ea20008001110 */
[----:B---3--:R-:W-:-:S04]  /*4c00*/  UIMAD.WIDE.U32 UR4, UR8, UR4, URZ ;  /* 0x00000004080472a5 */ /* 0x008fc8000f8e00ff */
[----:B------:R-:W-:-:S04]  /*4c10*/  UIADD3 UR4, UPT, UPT, -UR5, UR8, URZ ;  /* 0x0000000805047290 */ /* 0x000fc8000fffe1ff */
[----:B-1----:R-:W-:Y:S01]  /*4c20*/  USHF.R.U32.HI UR4, URZ, UR9, UR4 ;  /* 0x00000009ff047299 */ /* 0x002fe20008011604 */
[----:B------:R-:W1:Y:S03]  /*4c30*/  LDCU.U8 UR9, c[0x0][0x650] ;  /* 0x0000ca00ff0977ac */ /* 0x000e660008000000 */
[----:B------:R-:W-:Y:S01]  /*4c40*/  UIADD3 UR4, UPT, UPT, UR5, UR4, URZ ;  /* 0x0000000405047290 */ /* 0x000fe2000fffe0ff */
[----:B------:R-:W3:Y:S03]  /*4c50*/  LDCU UR5, c[0x0][0x634] ;  /* 0x0000c680ff0577ac */ /* 0x000ee60008000800 */
[----:B----4-:R-:W-:Y:S01]  /*4c60*/  USHF.R.U32.HI UR4, URZ, UR7, UR4 ;  /* 0x00000007ff047299 */ /* 0x010fe20008011604 */
[----:B------:R-:W1:Y:S03]  /*4c70*/  LDCU.U8 UR7, c[0x0][0x638] ;  /* 0x0000c700ff0777ac */ /* 0x000e660008000000 */
[----:B-----5:R-:W-:Y:S01]  /*4c80*/  UISETP.GE.AND UP0, UPT, UR4, UR6, UPT ;  /* 0x000000060400728c */ /* 0x020fe2000bf06270 */
[----:B------:R-:W4:Y:S01]  /*4c90*/  LDCU UR6, c[0x0][0x63c] ;  /* 0x0000c780ff0677ac */ /* 0x000f220008000800 */
[----:B------:R-:W-:-:S09]  /*4ca0*/  UIADD3 UR4, UPT, UPT, -UR4, URZ, URZ ;  /* 0x000000ff04047290 */ /* 0x000fd2000fffe1ff */
[----:B---3--:R-:W3:Y:S01]  /*4cb0*/  @UP0 LDCU UR5, c[0x0][0x64c] ;  /* 0x0000c980ff0507ac */ /* 0x008ee20008000800 */
[----:B-1----:R-:W-:Y:S02]  /*4cc0*/  USEL UR7, UR7, UR9, !UP0 ;  /* 0x0000000907077287 */ /* 0x002fe4000c000000 */
[----:B----4-:R-:W-:Y:S01]  /*4cd0*/  UIMAD UR6, UR4, UR6, UR8 ;  /* 0x00000006040672a4 */ /* 0x010fe2000f8e0208 */
[----:B--23--:R-:W-:Y:S11]  /*4ce0*/  @!P0 BRA `(.L_x_43) ;  /* 0x000000a800fc8947 */ /* 0x00cff60003800000 */
.L_x_114:
[----:B------:R-:W2:Y:S01]  /*4cf0*/  SYNCS.PHASECHK.TRANS64.TRYWAIT P0, [UR18], RZ ;  /* 0x000000ffff0075a7 */ /* 0x000ea20008001112 */
[----:B------:R-:W3:Y:S01]  /*4d00*/  LDCU.U8 UR8, c[0x0][0x639] ;  /* 0x0000c720ff0877ac */ /* 0x000ee20008000000 */
[----:B------:R-:W-:Y:S02]  /*4d10*/  IMAD.U32 R2, R0, 0x10000, RZ ;  /* 0x0001000000027824 */ /* 0x000fe400078e00ff */
[----:B------:R-:W-:Y:S01]  /*4d20*/  IMAD.U32 R37, RZ, RZ, UR22 ;  /* 0x00000016ff257e24 */ /* 0x000fe2000f8e00ff */
[----:B------:R-:W3:Y:S01]  /*4d30*/  LDCU.U8 UR9, c[0x0][0x651] ;  /* 0x0000ca20ff0977ac */ /* 0x000ee20008000000 */
[----:B------:R-:W-:Y:S01]  /*4d40*/  UIMAD.WIDE.U32 UR4, UR6, UR5, URZ ;  /* 0x00000005060472a5 */ /* 0x000fe2000f8e00ff */
[----:B------:R-:W4:Y:S01]  /*4d50*/  LDCU UR20, c[0x0][0x614] ;  /* 0x0000c280ff1477ac */ /* 0x000f220008000800 */
[----:B------:R-:W-:Y:S02]  /*4d60*/  ULOP3.LUT UR7, UR7, 0xff, URZ, 0xc0, !UPT ;  /* 0x000000ff07077892 */ /* 0x000fe4000f8ec0ff */
[----:B------:R-:W-:Y:S01]  /*4d70*/  UIADD3 UR4, UPT, UPT, UR6, -UR5, URZ ;  /* 0x8000000506047290 */ /* 0x000fe2000fffe0ff */
[----:B------:R-:W-:Y:S01]  /*4d80*/  UMOV UR24, 0x0 ;  /* 0x0000000000187882 */ /* 0x000fe20000000000 */
[----:B------:R-:W-:-:S02]  /*4d90*/  UMOV UR25, 0x1 ;  /* 0x0000000100197882 */ /* 0x000fc40000000000 */
[----:B------:R-:W-:Y:S02]  /*4da0*/  USHF.R.U32.HI UR4, URZ, UR7, UR4 ;  /* 0x00000007ff047299 */ /* 0x000fe40008011604 */
[----:B---3--:R-:W-:Y:S02]  /*4db0*/  USEL UR6, UR8, UR9, !UP0 ;  /* 0x0000000908067287 */ /* 0x008fe4000c000000 */
[----:B------:R-:W-:Y:S02]  /*4dc0*/  UIADD3 UR4, UPT, UPT, UR5, UR4, URZ ;  /* 0x0000000405047290 */ /* 0x000fe4000fffe0ff */
[----:B------:R-:W-:Y:S02]  /*4dd0*/  ULOP3.LUT UR7, UR6, 0xff, URZ, 0xc0, !UPT ;  /* 0x000000ff06077892 */ /* 0x000fe4000f8ec0ff */
[----:B------:R-:W-:Y:S02]  /*4de0*/  UIADD3 UR5, UPT, UPT, -UR15, URZ, URZ ;  /* 0x000000ff0f057290 */ /* 0x000fe4000fffe1ff */
[----:B------:R-:W-:-:S02]  /*4df0*/  USHF.R.U32.HI UR10, URZ, UR7, UR4 ;  /* 0x00000007ff0a7299 */ /* 0x000fc40008011604 */
[----:B------:R-:W-:Y:S02]  /*4e00*/  UIADD3 UR6, UPT, UPT, UR15, -UR22, URZ ;  /* 0x800000160f067290 */ /* 0x000fe4000fffe0ff */
[----:B----4-:R-:W-:Y:S02]  /*4e10*/  UIADD3 UR4, UPT, UPT, -UR10, UR20, URZ ;  /* 0x000000140a047290 */ /* 0x010fe4000fffe1ff */
[----:B------:R-:W-:Y:S02]  /*4e20*/  UIADD3 UR9, UPT, UPT, UR15, -0x1, URZ ;  /* 0xffffffff0f097890 */ /* 0x000fe4000fffe0ff */
[----:B------:R-:W-:Y:S02]  /*4e30*/  USHF.R.S32.HI UR5, URZ, 0x1f, UR5 ;  /* 0x0000001fff057899 */ /* 0x000fe40008011405 */
[----:B------:R-:W-:Y:S02]  /*4e40*/  ULEA UR8, UR4, UR6, 0x8 ;  /* 0x0000000604087291 */ /* 0x000fe4000f8e40ff */
[----:B------:R-:W-:-:S02]  /*4e50*/  USHF.R.S32.HI UR4, URZ, 0x1f, UR9 ;  /* 0x0000001fff047899 */ /* 0x000fc40008011409 */
[----:B------:R-:W-:Y:S02]  /*4e60*/  ULEA.HI UR7, UR5, -UR15, URZ, 0x7 ;  /* 0x8000000f05077291 */ /* 0x000fe4000f8f38ff */
[----:B------:R-:W-:Y:S02]  /*4e70*/  UIADD3 UR5, UPT, UPT, -UR8, URZ, URZ ;  /* 0x000000ff08057290 */ /* 0x000fe4000fffe1ff */
[----:B------:R-:W-:Y:S02]  /*4e80*/  ULEA.HI UR9, UR4, UR9, URZ, 0x7 ;  /* 0x0000000904097291 */ /* 0x000fe4000f8f38ff */
[----:B------:R-:W-:Y:S02]  /*4e90*/  USHF.R.S32.HI UR4, URZ, 0x1f, UR5 ;  /* 0x0000001fff047899 */ /* 0x000fe40008011405 */
[----:B------:R-:W-:Y:S02]  /*4ea0*/  UIADD3 UR6, UPT, UPT, UR8, -0x1, URZ ;  /* 0xffffffff08067890 */ /* 0x000fe4000fffe0ff */
[----:B------:R-:W-:-:S02]  /*4eb0*/  UISETP.GT.AND UP0, UPT, UR15, URZ, UPT ;  /* 0x000000ff0f00728c */ /* 0x000fc4000bf04270 */
[----:B------:R-:W-:Y:S02]  /*4ec0*/  ULEA.HI UR4, UR4, -UR8, URZ, 0x7 ;  /* 0x8000000804047291 */ /* 0x000fe4000f8f38ff */
[----:B------:R-:W-:Y:S02]  /*4ed0*/  USHF.R.S32.HI UR5, URZ, 0x1f, UR6 ;  /* 0x0000001fff057899 */ /* 0x000fe40008011406 */
[----:B------:R-:W-:Y:S02]  /*4ee0*/  USHF.R.S32.HI UR4, URZ, 0x7, UR4 ;  /* 0x00000007ff047899 */ /* 0x000fe40008011404 */
[----:B------:R-:W-:Y:S02]  /*4ef0*/  USHF.R.S32.HI UR7, URZ, 0x7, UR7 ;  /* 0x00000007ff077899 */ /* 0x000fe40008011407 */
[----:B------:R-:W-:Y:S02]  /*4f00*/  UISETP.GT.AND UP1, UPT, UR8, URZ, UPT ;  /* 0x000000ff0800728c */ /* 0x000fe4000bf24270 */
[----:B------:R-:W-:-:S02]  /*4f10*/  ULEA.HI UR5, UR5, UR6, URZ, 0x7 ;  /* 0x0000000605057291 */ /* 0x000fc4000f8f38ff */
[----:B------:R-:W-:Y:S02]  /*4f20*/  UIADD3 UR6, UPT, UPT, -UR4, URZ, URZ ;  /* 0x000000ff04067290 */ /* 0x000fe4000fffe1ff */
[----:B------:R-:W-:Y:S02]  /*4f30*/  @UP0 UIMAD.WIDE UR12, UR9, 0x2000000, UR24 ;  /* 0x02000000090c08a5 */ /* 0x000fe4000f8e0218 */
[----:B------:R-:W-:Y:S02]  /*4f40*/  ULEA.HI.SX32 UR5, UR5, 0x1, 0x19 ;  /* 0x0000000105057891 */ /* 0x000fe4000f8fcaff */
[----:B------:R-:W-:Y:S02]  /*4f50*/  UIADD3 UR4, UPT, UPT, -UR7, URZ, URZ ;  /* 0x000000ff07047290 */ /* 0x000fe4000fffe1ff */
[----:B------:R-:W-:-:S03]  /*4f60*/  USEL UR14, URZ, 0x80, !UP2 ;  /* 0x00000080ff0e7887 */ /* 0x000fc6000d000000 */
[----:B------:R-:W-:Y:S02]  /*4f70*/  @!UP1 UMOV UR5, UR6 ;  /* 0x0000000600059c82 */ /* 0x000fe40008000000 */
[----:B------:R-:W-:Y:S01]  /*4f80*/  @UP0 UMOV UR4, UR13 ;  /* 0x0000000d00040c82 */ /* 0x000fe20008000000 */
[----:B-1----:R-:W-:Y:S01]  /*4f90*/  IMAD.U32 R3, RZ, RZ, UR14 ;  /* 0x0000000eff037e24 */ /* 0x002fe2000f8e00ff */
[----:B------:R-:W-:Y:S01]  /*4fa0*/  UISETP.LT.AND UP0, UPT, UR5, UR4, UPT ;  /* 0x000000040500728c */ /* 0x000fe2000bf01270 */
[----:B------:R-:W-:-:S03]  /*4fb0*/  MOV R5, UR14 ;  /* 0x0000000e00057c02 */ /* 0x000fc60008000f00 */
[----:B------:R-:W-:Y:S01]  /*4fc0*/  USEL UR11, UR5, UR4, UP0 ;  /* 0x00000004050b7287 */ /* 0x000fe20008000000 */
[----:B------:R-:W-:Y:S01]  /*4fd0*/  LOP3.LUT R3, R3, 0x600000, R2, 0xf8, !PT ;  /* 0x0060000003037812 */ /* 0x000fe200078ef802 */
[----:B------:R-:W-:Y:S01]  /*4fe0*/  ULOP3.LUT UR4, URZ, UR10, URZ, 0x33, !UPT ;  /* 0x0000000aff047292 */ /* 0x000fe2000f8e33ff */
[----:B------:R-:W-:Y:S01]  /*4ff0*/  LOP3.LUT R5, R5, 0x7f, R0, 0xf8, !PT ;  /* 0x0000007f05057812 */ /* 0x000fe200078ef800 */
[----:B------:R-:W-:Y:S01]  /*5000*/  UIADD3 UR21, UPT, UPT, UR11, -0x1, URZ ;  /* 0xffffffff0b157890 */ /* 0x000fe2000fffe0ff */
[----:B------:R-:W-:Y:S01]  /*5010*/  R2UR UR6, R3 ;  /* 0x00000000030672ca */ /* 0x000fe200000e0000 */
[----:B------:R-:W-:Y:S02]  /*5020*/  UIADD3 UR4, UPT, UPT, UR4, UR20, URZ ;  /* 0x0000001404047290 */ /* 0x000fe4000fffe0ff */
[----:B------:R-:W-:-:S04]  /*5030*/  UISETP.LT.AND UP0, UPT, URZ, UR21, UPT ;  /* 0x00000015ff00728c */ /* 0x000fc8000bf01270 */
[----:B------:R-:W-:Y:S01]  /*5040*/  USEL UR5, URZ, UR21, !UP0 ;  /* 0x00000015ff057287 */ /* 0x000fe2000c000000 */
[----:B------:R-:W-:-:S03]  /*5050*/  IMAD.U32 R154, RZ, RZ, UR4 ;  /* 0x00000004ff9a7e24 */ /* 0x000fc6000f8e00ff */
[----:B------:R-:W-:Y:S02]  /*5060*/  UIMAD UR4, UR5, -0x80, UR15 ;  /* 0xffffff80050478a4 */ /* 0x000fe4000f8e020f */
[----:B------:R-:W-:Y:S01]  /*5070*/  LEA R154, R154, R5, 0x8 ;  /* 0x000000059a9a7211 */ /* 0x000fe200078e40ff */
[----:B--2---:R-:W-:Y:S09]  /*5080*/  @!P0 BRA `(.L_x_44) ;  /* 0x000000a800308947 */ /* 0x004ff20003800000 */
.L_x_115:
[----:B------:R-:W-:Y:S01]  /*5090*/  IMAD.U32 R2, RZ, RZ, UR4 ;  /* 0x00000004ff027e24 */ /* 0x000fe2000f8e00ff */
[----:B------:R-:W-:Y:S01]  /*50a0*/  IADD3 R37, PT, PT, -R37, UR4, R154 ;  /* 0x0000000425257c10 */ /* 0x000fe2000fffe19a */
[----:B------:R-:W1:Y:S01]  /*50b0*/  LDTM.x32 R4, tmem[UR6] ;  /* 0x00000006000479ee */ /* 0x000e6200082c0000 */
[----:B------:R-:W-:Y:S01]  /*50c0*/  LOP3.LUT R84, R3, 0x20, RZ, 0xfc, !PT ;  /* 0x0000002003547812 */ /* 0x000fe200078efcff */
[----:B------:R-:W-:Y:S01]  /*50d0*/  USHF.R.S32.HI UR5, URZ, 0x1f, UR67 ;  /* 0x0000001fff057899 */ /* 0x000fe20008011443 */
[----:B------:R-:W-:Y:S01]  /*50e0*/  VIADDMNMX R2, R37, 0x1, R2, PT ;  /* 0x0000000125027846 */ /* 0x000fe20003800102 */
[----:B------:R-:W-:Y:S01]  /*50f0*/  UIADD3 UR12, UPT, UPT, UR16, 0x60, URZ ;  /* 0x00000060100c7890 */ /* 0x000fe2000fffe0ff */
[----:B------:R-:W-:Y:S01]  /*5100*/  R2UR UR4, R84 ;  /* 0x00000000540472ca */ /* 0x000fe200000e0000 */
[----:B------:R-:W-:Y:S01]  /*5110*/  ULEA.HI UR5, UR5, UR67, URZ, 0x2 ;  /* 0x0000004305057291 */ /* 0x000fe2000f8f10ff */
[C---:B------:R-:W-:Y:S01]  /*5120*/  LOP3.LUT R85, R3.reuse, 0x40, RZ, 0xfc, !PT ;  /* 0x0000004003557812 */ /* 0x040fe200078efcff */
[----:B------:R-:W-:Y:S01]  /*5130*/  IMAD.MOV R87, RZ, RZ, -R2 ;  /* 0x000000ffff577224 */ /* 0x000fe200078e0a02 */
[C---:B------:R-:W-:Y:S01]  /*5140*/  LOP3.LUT R86, R3.reuse, 0x60, RZ, 0xfc, !PT ;  /* 0x0000006003567812 */ /* 0x040fe200078efcff */
[----:B------:R-:W-:Y:S01]  /*5150*/  IMAD.MOV.U32 R2, RZ, RZ, -0x1 ;  /* 0xffffffffff027424 */ /* 0x000fe200078e00ff */
[----:B------:R-:W-:Y:S01]  /*5160*/  ULOP3.LUT UR5, UR5, 0xfffffffc, URZ, 0xc0, !UPT ;  /* 0xfffffffc05057892 */ /* 0x000fe2000f8ec0ff */
[----:B------:R-:W-:-:S02]  /*5170*/  LOP3.LUT R164, R3, 0x70, RZ, 0xfc, !PT ;  /* 0x0000007003a47812 */ /* 0x000fc400078efcff */
[C---:B------:R-:W-:Y:S01]  /*5180*/  VIADDMNMX R37, R87.reuse, 0x20, RZ, !PT ;  /* 0x0000002057257846 */ /* 0x040fe200078001ff */
[----:B------:R-:W-:Y:S01]  /*5190*/  UIADD3 UR6, UPT, UPT, UR67, -UR5, URZ ;  /* 0x8000000543067290 */ /* 0x000fe2000fffe0ff */
[----:B------:R-:W-:Y:S02]  /*51a0*/  VIADDMNMX R141, R87, 0x60, RZ, !PT ;  /* 0x00000060578d7846 */ /* 0x000fe400078001ff */
[--C-:B------:R-:W-:Y:S01]  /*51b0*/  SHF.R.U32.HI R36, RZ, R37, R2.reuse ;  /* 0x00000025ff247219 */ /* 0x100fe20000011602 */
[----:B------:R-:W2:Y:S01]  /*51c0*/  LDTM.x32 R52, tmem[UR4] ;  /* 0x00000004003479ee */ /* 0x000ea200082c0000 */
[----:B------:R-:W-:Y:S01]  /*51d0*/  R2UR UR4, R85 ;  /* 0x00000000550472ca */ /* 0x000fe200000e0000 */
[----:B------:R-:W-:Y:S01]  /*51e0*/  UIADD3 UR5, UPT, UPT, UR6, 0x4, URZ ;  /* 0x0000000406057890 */ /* 0x000fe2000fffe0ff */
[----:B------:R-:W-:Y:S01]  /*51f0*/  R2P PR, R36, 0x7e ;  /* 0x0000007e24007804 */ /* 0x000fe20000000000 */
[----:B------:R-:W-:Y:S01]  /*5200*/  @!UP2 UIADD3 UR5, UPT, UPT, UR6, URZ, URZ ;  /* 0x000000ff0605a290 */ /* 0x000fe2000fffe0ff */
[----:B------:R-:W-:-:S03]  /*5210*/  SHF.R.U32.HI R141, RZ, R141, R2 ;  /* 0x0000008dff8d7219 */ /* 0x000fc60000011602 */
[----:B-1----:R-:W-:Y:S01]  /*5220*/  SEL R99, R5, 0xff800000, P1 ;  /* 0xff80000005637807 */ /* 0x002fe20000800000 */
[----:B------:R-:W-:Y:S01]  /*5230*/  UIADD3 UR13, UPT, UPT, UR5, 0x3, URZ ;  /* 0x00000003050d7890 */ /* 0x000fe2000fffe0ff */
[----:B------:R-:W-:Y:S02]  /*5240*/  SEL R88, R6, 0xff800000, P2 ;  /* 0xff80000006587807 */ /* 0x000fe40001000000 */
[----:B------:R-:W-:Y:S02]  /*5250*/  SEL R89, R7, 0xff800000, P3 ;  /* 0xff80000007597807 */ /* 0x000fe40001800000 */
[----:B------:R-:W-:Y:S02]  /*5260*/  SEL R90, R8, 0xff800000, P4 ;  /* 0xff800000085a7807 */ /* 0x000fe40002000000 */
[----:B------:R-:W-:Y:S02]  /*5270*/  SEL R91, R9, 0xff800000, P5 ;  /* 0xff800000095b7807 */ /* 0x000fe40002800000 */
[----:B------:R-:W-:-:S02]  /*5280*/  SEL R102, R10, 0xff800000, P6 ;  /* 0xff8000000a667807 */ /* 0x000fc40003000000 */
[C---:B------:R-:W-:Y:S02]  /*5290*/  R2P PR, R36.reuse.B1, 0x7f ;  /* 0x0000007f24007804 */ /* 0x040fe40000001000 */
[----:B------:R-:W-:Y:S02]  /*52a0*/  LOP3.LUT R5, R36, 0x1, RZ, 0xc0, !PT ;  /* 0x0000000124057812 */ /* 0x000fe400078ec0ff */
[----:B------:R-:W-:Y:S02]  /*52b0*/  R2UR UR5, R85 ;  /* 0x00000000550572ca */ /* 0x000fe400000e0000 */
[----:B------:R-:W-:Y:S02]  /*52c0*/  SEL R92, R12, 0xff800000, P0 ;  /* 0xff8000000c5c7807 */ /* 0x000fe40000000000 */
[----:B------:R-:W-:Y:S02]  /*52d0*/  SEL R93, R13, 0xff800000, P1 ;  /* 0xff8000000d5d7807 */ /* 0x000fe40000800000 */
[----:B------:R-:W-:-:S02]  /*52e0*/  SEL R94, R14, 0xff800000, P2 ;  /* 0xff8000000e5e7807 */ /* 0x000fc40001000000 */
[----:B------:R-:W-:Y:S02]  /*52f0*/  SEL R95, R15, 0xff800000, P3 ;  /* 0xff8000000f5f7807 */ /* 0x000fe40001800000 */
[----:B------:R-:W-:Y:S02]  /*5300*/  SEL R96, R16, 0xff800000, P4 ;  /* 0xff80000010607807 */ /* 0x000fe40002000000 */
[----:B------:R-:W-:Y:S02]  /*5310*/  SEL R97, R17, 0xff800000, P5 ;  /* 0xff80000011617807 */ /* 0x000fe40002800000 */
[----:B------:R-:W-:Y:S02]  /*5320*/  SEL R108, R18, 0xff800000, P6 ;  /* 0xff800000126c7807 */ /* 0x000fe40003000000 */
[----:B------:R-:W-:-:S05]  /*5330*/  R2P PR, R36.B2, 0x7f ;  /* 0x0000007f24007804 */ /* 0x000fca0000002000 */
[----:B------:R-:W-:Y:S02]  /*5340*/  SEL R100, R20, 0xff800000, P0 ;  /* 0xff80000014647807 */ /* 0x000fe40000000000 */
[----:B------:R-:W-:Y:S02]  /*5350*/  SEL R101, R21, 0xff800000, P1 ;  /* 0xff80000015657807 */ /* 0x000fe40000800000 */
[----:B------:R-:W-:Y:S02]  /*5360*/  SEL R104, R22, 0xff800000, P2 ;  /* 0xff80000016687807 */ /* 0x000fe40001000000 */
[----:B------:R-:W-:Y:S02]  /*5370*/  SEL R105, R23, 0xff800000, P3 ;  /* 0xff80000017697807 */ /* 0x000fe40001800000 */
[----:B------:R-:W-:Y:S02]  /*5380*/  SEL R106, R24, 0xff800000, P4 ;  /* 0xff800000186a7807 */ /* 0x000fe40002000000 */
[----:B------:R-:W-:-:S02]  /*5390*/  SEL R107, R25, 0xff800000, P5 ;  /* 0xff800000196b7807 */ /* 0x000fc40002800000 */
[----:B------:R-:W-:Y:S02]  /*53a0*/  SEL R112, R26, 0xff800000, P6 ;  /* 0xff8000001a707807 */ /* 0x000fe40003000000 */
[----:B------:R-:W-:-:S05]  /*53b0*/  R2P PR, R36.B3, 0x7f ;  /* 0x0000007f24007804 */ /* 0x000fca0000003000 */
[----:B------:R-:W-:Y:S02]  /*53c0*/  SEL R110, R28, 0xff800000, P0 ;  /* 0xff8000001c6e7807 */ /* 0x000fe40000000000 */
[----:B------:R-:W-:Y:S02]  /*53d0*/  ISETP.NE.U32.AND P0, PT, R5, 0x1, PT ;  /* 0x000000010500780c */ /* 0x000fe40003f05070 */
[----:B------:R-:W-:Y:S02]  /*53e0*/  SEL R111, R29, 0xff800000, P1 ;  /* 0xff8000001d6f7807 */ /* 0x000fe40000800000 */
[----:B------:R-:W-:Y:S02]  /*53f0*/  LOP3.LUT P1, RZ, R36, 0x80, RZ, 0xc0, !PT ;  /* 0x0000008024ff7812 */ /* 0x000fe4000782c0ff */
[----:B------:R-:W-:Y:S02]  /*5400*/  SEL R98, R4, 0xff800000, !P0 ;  /* 0xff80000004627807 */ /* 0x000fe40004000000 */
[----:B------:R-:W-:-:S02]  /*5410*/  LOP3.LUT P0, RZ, R36, 0x8000, RZ, 0xc0, !PT ;  /* 0x0000800024ff7812 */ /* 0x000fc4000780c0ff */
[----:B------:R-:W-:Y:S02]  /*5420*/  VIADDMNMX R5, R87, 0x40, RZ, !PT ;  /* 0x0000004057057846 */ /* 0x000fe400078001ff */
[----:B------:R-:W-:Y:S02]  /*5430*/  SEL R103, R11, 0xff800000, P1 ;  /* 0xff8000000b677807 */ /* 0x000fe40000800000 */
[C---:B------:R-:W-:Y:S02]  /*5440*/  LOP3.LUT P1, RZ, R36.reuse, 0x800000, RZ, 0xc0, !PT ;  /* 0x0080000024ff7812 */ /* 0x040fe4000782c0ff */
[----:B------:R-:W-:Y:S02]  /*5450*/  SEL R109, R19, 0xff800000, P0 ;  /* 0xff800000136d7807 */ /* 0x000fe40000000000 */
[----:B------:R-:W-:Y:S02]  /*5460*/  ISETP.GT.AND P0, PT, R36, -0x1, PT ;  /* 0xffffffff2400780c */ /* 0x000fe40003f04270 */
[----:B------:R-:W-:-:S02]  /*5470*/  SHF.R.U32.HI R4, RZ, R5, R2 ;  /* 0x00000005ff047219 */ /* 0x000fc40000011602 */
[----:B------:R-:W-:Y:S02]  /*5480*/  SEL R113, R27, 0xff800000, P1 ;  /* 0xff8000001b717807 */ /* 0x000fe40000800000 */
[----:B------:R-:W-:Y:S02]  /*5490*/  SEL R114, R30, 0xff800000, P2 ;  /* 0xff8000001e727807 */ /* 0x000fe40001000000 */
[----:B------:R-:W-:Y:S02]  /*54a0*/  SEL R115, R31, 0xff800000, P3 ;  /* 0xff8000001f737807 */ /* 0x000fe40001800000 */
[----:B------:R-:W-:Y:S02]  /*54b0*/  SEL R116, R32, 0xff800000, P4 ;  /* 0xff80000020747807 */ /* 0x000fe40002000000 */
[----:B------:R-:W-:Y:S02]  /*54c0*/  SEL R117, R33, 0xff800000, P5 ;  /* 0xff80000021757807 */ /* 0x000fe40002800000 */
[----:B------:R-:W-:-:S02]  /*54d0*/  SEL R118, R34, 0xff800000, P6 ;  /* 0xff80000022767807 */ /* 0x000fc40003000000 */
[----:B------:R-:W-:Y:S02]  /*54e0*/  R2P PR, R4, 0x7e ;  /* 0x0000007e04007804 */ /* 0x000fe40000000000 */
[----:B------:R-:W-:Y:S02]  /*54f0*/  SEL R119, R35, 0xff800000, !P0 ;  /* 0xff80000023777807 */ /* 0x000fe40004000000 */
[----:B------:R-:W1:Y:S01]  /*5500*/  LDTM.x32 R20, tmem[UR4] ;  /* 0x00000004001479ee */ /* 0x000e6200082c0000 */
[----:B--2---:R-:W-:Y:S02]  /*5510*/  SEL R53, R53, 0xff800000, P1 ;  /* 0xff80000035357807 */ /* 0x004fe40000800000 */
[----:B------:R-:W-:Y:S02]  /*5520*/  SEL R54, R54, 0xff800000, P2 ;  /* 0xff80000036367807 */ /* 0x000fe40001000000 */
[----:B------:R-:W-:Y:S02]  /*5530*/  SEL R55, R55, 0xff800000, P3 ;  /* 0xff80000037377807 */ /* 0x000fe40001800000 */
[----:B------:R-:W-:-:S02]  /*5540*/  SEL R56, R56, 0xff800000, P4 ;  /* 0xff80000038387807 */ /* 0x000fc40002000000 */
[----:B------:R-:W-:Y:S02]  /*5550*/  SEL R57, R57, 0xff800000, P5 ;  /* 0xff80000039397807 */ /* 0x000fe40002800000 */
[----:B------:R-:W-:Y:S02]  /*5560*/  SEL R58, R58, 0xff800000, P6 ;  /* 0xff8000003a3a7807 */ /* 0x000fe40003000000 */
[C---:B------:R-:W-:Y:S02]  /*5570*/  R2P PR, R4.reuse.B1, 0x7f ;  /* 0x0000007f04007804 */ /* 0x040fe40000001000 */
[----:B------:R-:W-:Y:S02]  /*5580*/  LOP3.LUT R5, R4, 0x1, RZ, 0xc0, !PT ;  /* 0x0000000104057812 */ /* 0x000fe400078ec0ff */
[----:B------:R-:W-:Y:S02]  /*5590*/  R2UR UR4, R86 ;  /* 0x00000000560472ca */ /* 0x000fe400000e0000 */
[----:B------:R-:W-:-:S02]  /*55a0*/  SEL R60, R60, 0xff800000, P0 ;  /* 0xff8000003c3c7807 */ /* 0x000fc40000000000 */
[----:B------:R-:W-:Y:S02]  /*55b0*/  SEL R61, R61, 0xff800000, P1 ;  /* 0xff8000003d3d7807 */ /* 0x000fe40000800000 */
[----:B------:R-:W-:Y:S02]  /*55c0*/  SEL R62, R62, 0xff800000, P2 ;  /* 0xff8000003e3e7807 */ /* 0x000fe40001000000 */
[----:B------:R-:W-:Y:S02]  /*55d0*/  SEL R63, R63, 0xff800000, P3 ;  /* 0xff8000003f3f7807 */ /* 0x000fe40001800000 */
[----:B------:R-:W-:Y:S02]  /*55e0*/  SEL R64, R64, 0xff800000, P4 ;  /* 0xff80000040407807 */ /* 0x000fe40002000000 */
[----:B------:R-:W-:Y:S02]  /*55f0*/  SEL R65, R65, 0xff800000, P5 ;  /* 0xff80000041417807 */ /* 0x000fe40002800000 */
[----:B------:R-:W-:-:S02]  /*5600*/  SEL R66, R66, 0xff800000, P6 ;  /* 0xff80000042427807 */ /* 0x000fc40003000000 */
[----:B------:R-:W-:Y:S02]  /*5610*/  R2P PR, R4.B2, 0x7f ;  /* 0x0000007f04007804 */ /* 0x000fe40000002000 */
[----:B------:R-:W-:-:S03]  /*5620*/  VIADDMNMX R87, R87, 0x80, RZ, !PT ;  /* 0x0000008057577846 */ /* 0x000fc600078001ff */
[----:B------:R-:W-:Y:S02]  /*5630*/  SEL R68, R68, 0xff800000, P0 ;  /* 0xff80000044447807 */ /* 0x000fe40000000000 */
[----:B------:R-:W-:Y:S02]  /*5640*/  SEL R69, R69, 0xff800000, P1 ;  /* 0xff80000045457807 */ /* 0x000fe40000800000 */
[----:B------:R-:W-:Y:S02]  /*5650*/  SEL R70, R70, 0xff800000, P2 ;  /* 0xff80000046467807 */ /* 0x000fe40001000000 */
[----:B------:R-:W-:Y:S02]  /*5660*/  SEL R71, R71, 0xff800000, P3 ;  /* 0xff80000047477807 */ /* 0x000fe40001800000 */
[----:B------:R-:W-:Y:S02]  /*5670*/  SEL R72, R72, 0xff800000, P4 ;  /* 0xff80000048487807 */ /* 0x000fe40002000000 */
[----:B------:R-:W-:-:S02]  /*5680*/  SEL R73, R73, 0xff800000, P5 ;  /* 0xff80000049497807 */ /* 0x000fc40002800000 */
[----:B------:R-:W-:Y:S02]  /*5690*/  SEL R74, R74, 0xff800000, P6 ;  /* 0xff8000004a4a7807 */ /* 0x000fe40003000000 */
[----:B------:R-:W-:Y:S02]  /*56a0*/  R2P PR, R4.B3, 0x7f ;  /* 0x0000007f04007804 */ /* 0x000fe40000003000 */
[----:B------:R-:W-:Y:S02]  /*56b0*/  SHF.R.U32.HI R2, RZ, R87, R2 ;  /* 0x00000057ff027219 */ /* 0x000fe40000011602 */
[----:B------:R-:W-:Y:S02]  /*56c0*/  LOP3.LUT R87, R3, 0x50, RZ, 0xfc, !PT ;  /* 0x0000005003577812 */ /* 0x000fe400078efcff */
[----:B------:R-:W-:Y:S02]  /*56d0*/  SEL R76, R76, 0xff800000, P0 ;  /* 0xff8000004c4c7807 */ /* 0x000fe40000000000 */
[----:B------:R-:W-:-:S02]  /*56e0*/  ISETP.NE.U32.AND P0, PT, R5, 0x1, PT ;  /* 0x000000010500780c */ /* 0x000fc40003f05070 */
[----:B------:R-:W-:Y:S02]  /*56f0*/  SEL R77, R77, 0xff800000, P1 ;  /* 0xff8000004d4d7807 */ /* 0x000fe40000800000 */
[----:B------:R-:W-:Y:S02]  /*5700*/  LOP3.LUT P1, RZ, R4, 0x80, RZ, 0xc0, !PT ;  /* 0x0000008004ff7812 */ /* 0x000fe4000782c0ff */
[----:B------:R-:W-:Y:S02]  /*5710*/  SEL R52, R52, 0xff800000, !P0 ;  /* 0xff80000034347807 */ /* 0x000fe40004000000 */
[C---:B------:R-:W-:Y:S02]  /*5720*/  LOP3.LUT P0, RZ, R4.reuse, 0x8000, RZ, 0xc0, !PT ;  /* 0x0000800004ff7812 */ /* 0x040fe4000780c0ff */
[----:B------:R-:W-:Y:S02]  /*5730*/  SEL R59, R59, 0xff800000, P1 ;  /* 0xff8000003b3b7807 */ /* 0x000fe40000800000 */
[----:B------:R-:W-:-:S02]  /*5740*/  LOP3.LUT P1, RZ, R4, 0x800000, RZ, 0xc0, !PT ;  /* 0x0080000004ff7812 */ /* 0x000fc4000782c0ff */
[----:B------:R-:W-:Y:S02]  /*5750*/  SEL R67, R67, 0xff800000, P0 ;  /* 0xff80000043437807 */ /* 0x000fe40000000000 */
[----:B------:R-:W-:Y:S02]  /*5760*/  ISETP.GT.AND P0, PT, R4, -0x1, PT ;  /* 0xffffffff0400780c */ /* 0x000fe40003f04270 */
[----:B------:R-:W-:Y:S02]  /*5770*/  SEL R75, R75, 0xff800000, P1 ;  /* 0xff8000004b4b7807 */ /* 0x000fe40000800000 */
[----:B------:R-:W-:Y:S02]  /*5780*/  SEL R78, R78, 0xff800000, P2 ;  /* 0xff8000004e4e7807 */ /* 0x000fe40001000000 */
[----:B------:R-:W-:Y:S02]  /*5790*/  SEL R79, R79, 0xff800000, P3 ;  /* 0xff8000004f4f7807 */ /* 0x000fe40001800000 */
[----:B------:R-:W-:-:S02]  /*57a0*/  SEL R80, R80, 0xff800000, P4 ;  /* 0xff80000050507807 */ /* 0x000fc40002000000 */
[----:B------:R-:W-:Y:S02]  /*57b0*/  SEL R81, R81, 0xff800000, P5 ;  /* 0xff80000051517807 */ /* 0x000fe40002800000 */
[----:B------:R-:W-:Y:S02]  /*57c0*/  SEL R82, R82, 0xff800000, P6 ;  /* 0xff80000052527807 */ /* 0x000fe40003000000 */
[----:B------:R-:W-:Y:S02]  /*57d0*/  R2P PR, R141, 0x7e ;  /* 0x0000007e8d007804 */ /* 0x000fe40000000000 */
[----:B------:R-:W-:Y:S02]  /*57e0*/  SEL R83, R83, 0xff800000, !P0 ;  /* 0xff80000053537807 */ /* 0x000fe40004000000 */
[----:B------:R-:W-:Y:S02]  /*57f0*/  LOP3.LUT R4, R141, 0x1, RZ, 0xc0, !PT ;  /* 0x000000018d047812 */ /* 0x000fe400078ec0ff */
[----:B-1----:R-:W-:-:S02]  /*5800*/  SEL R127, R21, 0xff800000, P1 ;  /* 0xff800000157f7807 */ /* 0x002fc40000800000 */
[----:B------:R-:W-:Y:S02]  /*5810*/  SEL R120, R22, 0xff800000, P2 ;  /* 0xff80000016787807 */ /* 0x000fe40001000000 */
        /* <DEDUP_REMOVED lines=16> */
[----:B------:R-:W-:Y:S02]  /*5920*/  SEL R126, R20, 0xff800000, !P0 ;  /* 0xff800000147e7807 */ /* 0x000fe40004000000 */
[----:B------:R-:W-:Y:S02]  /*5930*/  LOP3.LUT P0, RZ, R141, 0x80, RZ, 0xc0, !PT ;  /* 0x000000808dff7812 */ /* 0x000fe4000780c0ff */
[----:B------:R-:W-:-:S02]  /*5940*/  SEL R38, R38, 0xff800000, P2 ;  /* 0xff80000026267807 */ /* 0x000fc40001000000 */
[----:B------:R-:W-:Y:S02]  /*5950*/  SEL R131, R27, 0xff800000, P0 ;  /* 0xff8000001b837807 */ /* 0x000fe40000000000 */
[----:B------:R-:W-:Y:S02]  /*5960*/  LOP3.LUT P0, RZ, R141, 0x8000, RZ, 0xc0, !PT ;  /* 0x000080008dff7812 */ /* 0x000fe4000780c0ff */
[----:B------:R-:W-:Y:S02]  /*5970*/  SEL R39, R39, 0xff800000, P3 ;  /* 0xff80000027277807 */ /* 0x000fe40001800000 */
[----:B------:R-:W-:Y:S02]  /*5980*/  SEL R135, R35, 0xff800000, P0 ;  /* 0xff80000023877807 */ /* 0x000fe40000000000 */
[----:B------:R-:W1:Y:S01]  /*5990*/  LDTM.x32 R4, tmem[UR4] ;  /* 0x00000004000479ee */ /* 0x000e6200082c0000 */
[----:B------:R-:W-:Y:S01]  /*59a0*/  LOP3.LUT P0, RZ, R141, 0x800000, RZ, 0xc0, !PT ;  /* 0x008000008dff7812 */ /* 0x000fe2000780c0ff */
[----:B------:R-:W2:Y:S01]  /*59b0*/  LDCU UR4, c[0x0][0x600] ;  /* 0x0000c000ff0477ac */ /* 0x000ea20008000800 */
[----:B------:R-:W-:-:S02]  /*59c0*/  SEL R138, R40, 0xff800000, P4 ;  /* 0xff800000288a7807 */ /* 0x000fc40002000000 */
[----:B------:R-:W-:Y:S02]  /*59d0*/  SEL R137, R43, 0xff800000, P0 ;  /* 0xff8000002b897807 */ /* 0x000fe40000000000 */
[----:B------:R-:W-:Y:S02]  /*59e0*/  SEL R139, R41, 0xff800000, P5 ;  /* 0xff800000298b7807 */ /* 0x000fe40002800000 */
[----:B------:R-:W-:Y:S02]  /*59f0*/  SEL R136, R42, 0xff800000, P6 ;  /* 0xff8000002a887807 */ /* 0x000fe40003000000 */
[----:B------:R-:W-:Y:S02]  /*5a00*/  R2P PR, R141.B3, 0x7f ;  /* 0x0000007f8d007804 */ /* 0x000fe40000003000 */
[----:B------:R-:W-:-:S03]  /*5a10*/  FMNMX R40, R98, R99, !PT ;  /* 0x0000006362287209 */ /* 0x000fc60007800000 */
        /* <DEDUP_REMOVED lines=10> */
[----:B------:R-:W-:Y:S02]  /*5ac0*/  FMNMX3 R40, R40, R92, R93, !PT ;  /* 0x0000005c28287276 */ /* 0x000fe4000780005d */
[----:B-1----:R-:W-:-:S02]  /*5ad0*/  SEL R151, R5, 0xff800000, P1 ;  /* 0xff80000005977807 */ /* 0x002fc40000800000 */
[----:B------:R-:W-:Y:S02]  /*5ae0*/  SEL R148, R6, 0xff800000, P2 ;  /* 0xff80000006947807 */ /* 0x000fe40001000000 */
[----:B------:R-:W-:Y:S02]  /*5af0*/  SEL R149, R7, 0xff800000, P3 ;  /* 0xff80000007957807 */ /* 0x000fe40001800000 */
[----:B------:R-:W-:Y:S02]  /*5b00*/  SEL R8, R8, 0xff800000, P4 ;  /* 0xff80000008087807 */ /* 0x000fe40002000000 */
[----:B------:R-:W-:Y:S02]  /*5b10*/  SEL R9, R9, 0xff800000, P5 ;  /* 0xff80000009097807 */ /* 0x000fe40002800000 */
[----:B------:R-:W-:Y:S02]  /*5b20*/  SEL R10, R10, 0xff800000, P6 ;  /* 0xff8000000a0a7807 */ /* 0x000fe40003000000 */
[----:B------:R-:W-:-:S02]  /*5b30*/  R2P PR, R2.B1, 0x7f ;  /* 0x0000007f02007804 */ /* 0x000fc40000001000 */
[----:B------:R-:W-:Y:S02]  /*5b40*/  LOP3.LUT R5, R2, 0x1, RZ, 0xc0, !PT ;  /* 0x0000000102057812 */ /* 0x000fe400078ec0ff */
[----:B------:R-:W-:Y:S02]  /*5b50*/  FMNMX3 R40, R40, R100, R101, !PT ;  /* 0x0000006428287276 */ /* 0x000fe40007800065 */
[----:B------:R-:W-:Y:S02]  /*5b60*/  SEL R12, R12, 0xff800000, P0 ;  /* 0xff8000000c0c7807 */ /* 0x000fe40000000000 */
[----:B------:R-:W-:Y:S02]  /*5b70*/  SEL R13, R13, 0xff800000, P1 ;  /* 0xff8000000d0d7807 */ /* 0x000fe40000800000 */
[----:B------:R-:W-:Y:S02]  /*5b80*/  SEL R14, R14, 0xff800000, P2 ;  /* 0xff8000000e0e7807 */ /* 0x000fe40001000000 */
[----:B------:R-:W-:-:S02]  /*5b90*/  SEL R15, R15, 0xff800000, P3 ;  /* 0xff8000000f0f7807 */ /* 0x000fc40001800000 */
[----:B------:R-:W-:Y:S02]  /*5ba0*/  SEL R152, R16, 0xff800000, P4 ;  /* 0xff80000010987807 */ /* 0x000fe40002000000 */
[----:B------:R-:W-:Y:S02]  /*5bb0*/  SEL R153, R17, 0xff800000, P5 ;  /* 0xff80000011997807 */ /* 0x000fe40002800000 */
[----:B------:R-:W-:Y:S02]  /*5bc0*/  SEL R18, R18, 0xff800000, P6 ;  /* 0xff80000012127807 */ /* 0x000fe40003000000 */
[----:B------:R-:W-:Y:S02]  /*5bd0*/  R2P PR, R2.B2, 0x7f ;  /* 0x0000007f02007804 */ /* 0x000fe40000002000 */
[----:B------:R-:W-:-:S03]  /*5be0*/  FMNMX3 R40, R40, R110, R111, !PT ;  /* 0x0000006e28287276 */ /* 0x000fc6000780006f */
[----:B------:R-:W-:Y:S02]  /*5bf0*/  SEL R20, R20, 0xff800000, P0 ;  /* 0xff80000014147807 */ /* 0x000fe40000000000 */
[----:B------:R-:W-:Y:S02]  /*5c00*/  ISETP.NE.U32.AND P0, PT, R5, 0x1, PT ;  /* 0x000000010500780c */ /* 0x000fe40003f05070 */
[----:B------:R-:W-:Y:S02]  /*5c10*/  SEL R21, R21, 0xff800000, P1 ;  /* 0xff80000015157807 */ /* 0x000fe40000800000 */
[----:B------:R-:W-:Y:S02]  /*5c20*/  SEL R150, R4, 0xff800000, !P0 ;  /* 0xff80000004967807 */ /* 0x000fe40004000000 */
[----:B------:R-:W-:Y:S02]  /*5c30*/  LOP3.LUT P0, RZ, R2, 0x80, RZ, 0xc0, !PT ;  /* 0x0000008002ff7812 */ /* 0x000fe4000780c0ff */
[----:B------:R-:W-:-:S02]  /*5c40*/  SEL R22, R22, 0xff800000, P2 ;  /* 0xff80000016167807 */ /* 0x000fc40001000000 */
[----:B------:R-:W-:Y:S02]  /*5c50*/  SEL R11, R11, 0xff800000, P0 ;  /* 0xff8000000b0b7807 */ /* 0x000fe40000000000 */
[C---:B------:R-:W-:Y:S02]  /*5c60*/  LOP3.LUT P0, RZ, R2.reuse, 0x8000, RZ, 0xc0, !PT ;  /* 0x0000800002ff7812 */ /* 0x040fe4000780c0ff */
[----:B------:R-:W-:Y:S02]  /*5c70*/  SEL R23, R23, 0xff800000, P3 ;  /* 0xff80000017177807 */ /* 0x000fe40001800000 */
[----:B------:R-:W-:Y:S02]  /*5c80*/  SEL R19, R19, 0xff800000, P0 ;  /* 0xff80000013137807 */ /* 0x000fe40000000000 */
[----:B------:R-:W-:Y:S02]  /*5c90*/  LOP3.LUT P0, RZ, R2, 0x800000, RZ, 0xc0, !PT ;  /* 0x0080000002ff7812 */ /* 0x000fe4000780c0ff */
[----:B------:R-:W-:-:S02]  /*5ca0*/  SEL R24, R24, 0xff800000, P4 ;  /* 0xff80000018187807 */ /* 0x000fc40002000000 */
[----:B------:R-:W-:Y:S02]  /*5cb0*/  SEL R27, R27, 0xff800000, P0 ;  /* 0xff8000001b1b7807 */ /* 0x000fe40000000000 */
[----:B------:R-:W-:Y:S02]  /*5cc0*/  SEL R25, R25, 0xff800000, P5 ;  /* 0xff80000019197807 */ /* 0x000fe40002800000 */
[----:B------:R-:W-:Y:S02]  /*5cd0*/  SEL R26, R26, 0xff800000, P6 ;  /* 0xff8000001a1a7807 */ /* 0x000fe40003000000 */
[----:B------:R-:W-:Y:S02]  /*5ce0*/  R2P PR, R2.B3, 0x7f ;  /* 0x0000007f02007804 */ /* 0x000fe40000003000 */
[----:B------:R-:W-:Y:S02]  /*5cf0*/  FMNMX R4, R88, R89, !PT ;  /* 0x0000005958047209 */ /* 0x000fe40007800000 */
[----:B------:R-:W-:-:S02]  /*5d00*/  FMNMX3 R40, R40, R52, R53, !PT ;  /* 0x0000003428287276 */ /* 0x000fc40007800035 */
[----:B------:R-:W-:Y:S02]  /*5d10*/  SEL R28, R28, 0xff800000, P0 ;  /* 0xff8000001c1c7807 */ /* 0x000fe40000000000 */
[----:B------:R-:W-:Y:S02]  /*5d20*/  ISETP.GT.AND P0, PT, R2, -0x1, PT ;  /* 0xffffffff0200780c */ /* 0x000fe40003f04270 */
[----:B------:R-:W-:Y:S02]  /*5d30*/  FMNMX3 R4, R4, R94, R95, !PT ;  /* 0x0000005e04047276 */ /* 0x000fe4000780005f */
[----:B------:R-:W-:Y:S02]  /*5d40*/  SEL R5, R35, 0xff800000, !P0 ;  /* 0xff80000023057807 */ /* 0x000fe40004000000 */
[----:B------:R-:W-:Y:S02]  /*5d50*/  FMNMX R35, R90, R91, !PT ;  /* 0x0000005b5a237209 */ /* 0x000fe40007800000 */
[----:B------:R-:W-:-:S02]  /*5d60*/  FMNMX R2, R102, R103, !PT ;  /* 0x0000006766027209 */ /* 0x000fc40007800000 */
[----:B------:R-:W-:Y:S02]  /*5d70*/  FMNMX3 R4, R4, R104, R105, !PT ;  /* 0x0000006804047276 */ /* 0x000fe40007800069 */
[----:B------:R-:W-:Y:S02]  /*5d80*/  FMNMX3 R35, R35, R96, R97, !PT ;  /* 0x0000006023237276 */ /* 0x000fe40007800061 */
[----:B------:R-:W-:Y:S02]  /*5d90*/  FMNMX3 R2, R2, R108, R109, !PT ;  /* 0x0000006c02027276 */ /* 0x000fe4000780006d */
[----:B------:R-:W-:Y:S02]  /*5da0*/  FMNMX3 R4, R4, R114, R115, !PT ;  /* 0x0000007204047276 */ /* 0x000fe40007800073 */
[----:B------:R-:W-:Y:S02]  /*5db0*/  FMNMX3 R35, R35, R106, R107, !PT ;  /* 0x0000006a23237276 */ /* 0x000fe4000780006b */
[----:B------:R-:W-:-:S02]  /*5dc0*/  FMNMX3 R2, R2, R112, R113, !PT ;  /* 0x0000007002027276 */ /* 0x000fc40007800071 */
        /* <DEDUP_REMOVED lines=40> */
[----:B------:R-:W-:Y:S02]  /*6050*/  SEL R16, R30, 0xff800000, P2 ;  /* 0xff8000001e107807 */ /* 0x000fe40001000000 */
[----:B------:R-:W-:-:S02]  /*6060*/  SEL R17, R31, 0xff800000, P3 ;  /* 0xff8000001f117807 */ /* 0x000fc40001800000 */
[----:B------:R-:W-:Y:S02]  /*6070*/  FMNMX3 R35, R35, R152, R153, !PT ;  /* 0x0000009823237276 */ /* 0x000fe40007800099 */
[----:B------:R-:W-:Y:S02]  /*6080*/  FMNMX3 R2, R2, R18, R19, !PT ;  /* 0x0000001202027276 */ /* 0x000fe40007800013 */
[----:B------:R-:W-:Y:S02]  /*6090*/  FMNMX3 R40, R40, R20, R21, !PT ;  /* 0x0000001428287276 */ /* 0x000fe40007800015 */
[----:B------:R-:W-:Y:S02]  /*60a0*/  SEL R29, R29, 0xff800000, P1 ;  /* 0xff8000001d1d7807 */ /* 0x000fe40000800000 */
[----:B------:R-:W-:Y:S02]  /*60b0*/  FMNMX3 R31, R4, R16, R17, !PT ;  /* 0x00000010041f7276 */ /* 0x000fe40007800011 */
[----:B------:R-:W-:-:S02]  /*60c0*/  SEL R6, R32, 0xff800000, P4 ;  /* 0xff80000020067807 */ /* 0x000fc40002000000 */
[----:B------:R-:W-:Y:S02]  /*60d0*/  SEL R7, R33, 0xff800000, P5 ;  /* 0xff80000021077807 */ /* 0x000fe40002800000 */
[----:B------:R-:W-:Y:S02]  /*60e0*/  FMNMX3 R40, R40, R28, R29, !PT ;  /* 0x0000001c28287276 */ /* 0x000fe4000780001d */
[----:B------:R-:W-:Y:S02]  /*60f0*/  SEL R4, R34, 0xff800000, P6 ;  /* 0xff80000022047807 */ /* 0x000fe40003000000 */
[----:B------:R-:W-:Y:S02]  /*6100*/  FMNMX3 R35, R35, R24, R25, !PT ;  /* 0x0000001823237276 */ /* 0x000fe40007800019 */
[----:B------:R-:W-:Y:S02]  /*6110*/  FMNMX3 R2, R2, R26, R27, !PT ;  /* 0x0000001a02027276 */ /* 0x000fe4000780001b */
[----:B------:R-:W-:-:S02]  /*6120*/  FMNMX R31, R40, R31, !PT ;  /* 0x0000001f281f7209 */ /* 0x000fc40007800000 */
[----:B------:R-:W-:Y:S02]  /*6130*/  FMNMX3 R30, R35, R6, R7, !PT ;  /* 0x00000006231e7276 */ /* 0x000fe40007800007 */
[----:B------:R-:W-:-:S04]  /*6140*/  FMNMX3 R2, R2, R4, R5, !PT ;  /* 0x0000000402027276 */ /* 0x000fc80007800005 */
[----:B------:R-:W-:-:S04]  /*6150*/  FMNMX3 R155, R31, R30, R2, !PT ;  /* 0x0000001e1f9b7276 */ /* 0x000fc80007800002 */
[----:B------:R-:W-:-:S04]  /*6160*/  FSETP.NEU.AND P0, PT, R155, -INF , PT ;  /* 0xff8000009b00780b */ /* 0x000fc80003f0d000 */
[----:B------:R-:W-:Y:S02]  /*6170*/  FSEL R2, R155, RZ, P0 ;  /* 0x000000ff9b027208 */ /* 0x000fe40000000000 */
[----:B------:R-:W-:-:S03]  /*6180*/  ELECT P0, URZ, PT ;  /* 0x0000000000ff782f */ /* 0x000fc60003800000 */
[----:B--2---:R-:W-:-:S04]  /*6190*/  FFMA R2, -R2, UR4, RZ ;  /* 0x0000000402027c23 */ /* 0x004fc800080001ff */
[--C-:B------:R-:W-:Y:S02]  /*61a0*/  FFMA2 R42, R88.F32x2.HI_LO, UR4.F32, R2.reuse.F32 ;  /* 0x00000004582a7c49 */ /* 0x100fe40009200002 */
[--C-:B------:R-:W-:Y:S02]  /*61b0*/  FFMA2 R48, R92.F32x2.HI_LO, UR4.F32, R2.reuse.F32 ;  /* 0x000000045c307c49 */ /* 0x100fe40009200002 */
[--C-:B------:R-:W-:Y:S02]  /*61c0*/  FFMA2 R50, R94.F32x2.HI_LO, UR4.F32, R2.reuse.F32 ;  /* 0x000000045e327c49 */ /* 0x100fe40009200002 */
[--C-:B------:R-:W-:Y:S01]  /*61d0*/  FFMA2 R88, R96.F32x2.HI_LO, UR4.F32, R2.reuse.F32 ;  /* 0x0000000460587c49 */ /* 0x100fe20009200002 */
[----:B------:R-:W-:Y:S01]  /*61e0*/  MUFU.EX2 R42, R42 ;  /* 0x0000002a002a7308 */ /* 0x000fe20000000800 */
[--C-:B------:R-:W-:Y:S02]  /*61f0*/  FFMA2 R40, R98.F32x2.HI_LO, UR4.F32, R2.reuse.F32 ;  /* 0x0000000462287c49 */ /* 0x100fe40009200002 */
[----:B------:R-:W-:-:S02]  /*6200*/  FFMA2 R44, R90.F32x2.HI_LO, UR4.F32, R2.F32 ;  /* 0x000000045a2c7c49 */ /* 0x000fc40009200002 */
[--C-:B------:R-:W-:Y:S02]  /*6210*/  FFMA2 R46, R102.F32x2.HI_LO, UR4.F32, R2.reuse.F32 ;  /* 0x00000004662e7c49 */ /* 0x100fe40009200002 */
[--C-:B------:R-:W-:Y:S01]  /*6220*/  FFMA2 R92, R100.F32x2.HI_LO, UR4.F32, R2.reuse.F32 ;  /* 0x00000004645c7c49 */ /* 0x100fe20009200002 */
[----:B------:R-:W-:Y:S01]  /*6230*/  MUFU.EX2 R40, R40 ;  /* 0x0000002800287308 */ /* 0x000fe20000000800 */
[--C-:B------:R-:W-:Y:S02]  /*6240*/  FFMA2 R94, R104.F32x2.HI_LO, UR4.F32, R2.reuse.F32 ;  /* 0x00000004685e7c49 */ /* 0x100fe40009200002 */
[--C-:B------:R-:W-:Y:S02]  /*6250*/  FFMA2 R96, R106.F32x2.HI_LO, UR4.F32, R2.reuse.F32 ;  /* 0x000000046a607c49 */ /* 0x100fe40009200002 */
[--C-:B------:R-:W-:Y:S02]  /*6260*/  FFMA2 R90, R108.F32x2.HI_LO, UR4.F32, R2.reuse.F32 ;  /* 0x000000046c5a7c49 */ /* 0x100fe40009200002 */
[--C-:B------:R-:W-:Y:S01]  /*6270*/  FFMA2 R98, R112.F32x2.HI_LO, UR4.F32, R2.reuse.F32 ;  /* 0x0000000470627c49 */ /* 0x100fe20009200002 */
[----:B------:R-:W1:Y:S01]  /*6280*/  MUFU.EX2 R41, R41 ;  /* 0x0000002900297308 */ /* 0x000e620000000800 */
[----:B------:R-:W-:-:S02]  /*6290*/  FFMA2 R100, R110.F32x2.HI_LO, UR4.F32, R2.F32 ;  /* 0x000000046e647c49 */ /* 0x000fc40009200002 */
[--C-:B------:R-:W-:Y:S02]  /*62a0*/  FFMA2 R102, R114.F32x2.HI_LO, UR4.F32, R2.reuse.F32 ;  /* 0x0000000472667c49 */ /* 0x100fe40009200002 */
[--C-:B------:R-:W-:Y:S02]  /*62b0*/  FFMA2 R104, R116.F32x2.HI_LO, UR4.F32, R2.reuse.F32 ;  /* 0x0000000474687c49 */ /* 0x100fe40009200002 */
[--C-:B------:R-:W-:Y:S01]  /*62c0*/  FFMA2 R106, R118.F32x2.HI_LO, UR4.F32, R2.reuse.F32 ;  /* 0x00000004766a7c49 */ /* 0x100fe20009200002 */
[----:B------:R-:W2:Y:S01]  /*62d0*/  MUFU.EX2 R43, R43 ;  /* 0x0000002b002b7308 */ /* 0x000ea20000000800 */
[--C-:B------:R-:W-:Y:S02]  /*62e0*/  FFMA2 R52, R52.F32x2.HI_LO, UR4.F32, R2.reuse.F32 ;  /* 0x0000000434347c49 */ /* 0x100fe40009200002 */
[--C-:B------:R-:W-:Y:S02]  /*62f0*/  FFMA2 R54, R54.F32x2.HI_LO, UR4.F32, R2.reuse.F32 ;  /* 0x0000000436367c49 */ /* 0x100fe40009200002 */
[----:B------:R-:W-:-:S02]  /*6300*/  FFMA2 R56, R56.F32x2.HI_LO, UR4.F32, R2.F32 ;  /* 0x0000000438387c49 */ /* 0x000fc40009200002 */
[--C-:B------:R-:W-:Y:S01]  /*6310*/  FFMA2 R58, R58.F32x2.HI_LO, UR4.F32, R2.reuse.F32 ;  /* 0x000000043a3a7c49 */ /* 0x100fe20009200002 */
[----:B------:R-:W-:Y:S01]  /*6320*/  MUFU.EX2 R44, R44 ;  /* 0x0000002c002c7308 */ /* 0x000fe20000000800 */
[--C-:B------:R-:W-:Y:S02]  /*6330*/  FFMA2 R60, R60.F32x2.HI_LO, UR4.F32, R2.reuse.F32 ;  /* 0x000000043c3c7c49 */ /* 0x100fe40009200002 */
[--C-:B------:R-:W-:Y:S02]  /*6340*/  FFMA2 R62, R62.F32x2.HI_LO, UR4.F32, R2.reuse.F32 ;  /* 0x000000043e3e7c49 */ /* 0x100fe40009200002 */
[--C-:B------:R-:W-:Y:S02]  /*6350*/  FFMA2 R64, R64.F32x2.HI_LO, UR4.F32, R2.reuse.F32 ;  /* 0x0000000440407c49 */ /* 0x100fe40009200002 */
[--C-:B------:R-:W-:Y:S01]  /*6360*/  FFMA2 R66, R66.F32x2.HI_LO, UR4.F32, R2.reuse.F32 ;  /* 0x0000000442427c49 */ /* 0x100fe20009200002 */
[----:B------:R-:W3:Y:S01]  /*6370*/  MUFU.EX2 R45, R45 ;  /* 0x0000002d002d7308 */ /* 0x000ee20000000800 */
[----:B------:R-:W-:-:S02]  /*6380*/  FFMA2 R68, R68.F32x2.HI_LO, UR4.F32, R2.F32 ;  /* 0x0000000444447c49 */ /* 0x000fc40009200002 */
[--C-:B------:R-:W-:Y:S02]  /*6390*/  FFMA2 R70, R70.F32x2.HI_LO, UR4.F32, R2.reuse.F32 ;  /* 0x0000000446467c49 */ /* 0x100fe40009200002 */
[--C-:B------:R-:W-:Y:S02]  /*63a0*/  FFMA2 R72, R72.F32x2.HI_LO, UR4.F32, R2.reuse.F32 ;  /* 0x0000000448487c49 */ /* 0x100fe40009200002 */
[--C-:B------:R-:W-:Y:S01]  /*63b0*/  FFMA2 R74, R74.F32x2.HI_LO, UR4.F32, R2.reuse.F32 ;  /* 0x000000044a4a7c49 */ /* 0x100fe20009200002 */
[----:B------:R-:W-:Y:S01]  /*63c0*/  MUFU.EX2 R46, R46 ;  /* 0x0000002e002e7308 */ /* 0x000fe20000000800 */
[--C-:B------:R-:W-:Y:S02]  /*63d0*/  FFMA2 R76, R76.F32x2.HI_LO, UR4.F32, R2.reuse.F32 ;  /* 0x000000044c4c7c49 */ /* 0x100fe40009200002 */
[--C-:B------:R-:W-:Y:S02]  /*63e0*/  FFMA2 R78, R78.F32x2.HI_LO, UR4.F32, R2.reuse.F32 ;  /* 0x000000044e4e7c49 */ /* 0x100fe40009200002 */
[----:B------:R-:W-:-:S02]  /*63f0*/  FFMA2 R80, R80.F32x2.HI_LO, UR4.F32, R2.F32 ;  /* 0x0000000450507c49 */ /* 0x000fc40009200002 */
[--C-:B------:R-:W-:Y:S01]  /*6400*/  FFMA2 R82, R82.F32x2.HI_LO, UR4.F32, R2.reuse.F32 ;  /* 0x0000000452527c49 */ /* 0x100fe20009200002 */
[----:B------:R-:W4:Y:S01]  /*6410*/  MUFU.EX2 R47, R47 ;  /* 0x0000002f002f7308 */ /* 0x000f220000000800 */
[--C-:B------:R-:W-:Y:S02]  /*6420*/  FFMA2 R112, R122.F32x2.HI_LO, UR4.F32, R2.reuse.F32 ;  /* 0x000000047a707c49 */ /* 0x100fe40009200002 */
[--C-:B------:R-:W-:Y:S02]  /*6430*/  FFMA2 R122, R134.F32x2.HI_LO, UR4.F32, R2.reuse.F32 ;  /* 0x00000004867a7c49 */ /* 0x100fe40009200002 */
[--C-:B------:R-:W-:Y:S02]  /*6440*/  FFMA2 R114, R130.F32x2.HI_LO, UR4.F32, R2.reuse.F32 ;  /* 0x0000000482727c49 */ /* 0x100fe40009200002 */
[--C-:B------:R-:W-:Y:S01]  /*6450*/  FFMA2 R118, R128.F32x2.HI_LO, UR4.F32, R2.reuse.F32 ;  /* 0x0000000480767c49 */ /* 0x100fe20009200002 */
[----:B------:R-:W-:Y:S01]  /*6460*/  MUFU.EX2 R48, R48 ;  /* 0x0000003000307308 */ /* 0x000fe20000000800 */
[----:B------:R-:W-:-:S02]  /*6470*/  FFMA2 R134, R142.F32x2.HI_LO, UR4.F32, R2.F32 ;  /* 0x000000048e867c49 */ /* 0x000fc40009200002 */
[--C-:B------:R-:W-:Y:S02]  /*6480*/  FFMA2 R128, R138.F32x2.HI_LO, UR4.F32, R2.reuse.F32 ;  /* 0x000000048a807c49 */ /* 0x100fe40009200002 */
[--C-:B------:R-:W-:Y:S02]  /*6490*/  FFMA2 R130, R136.F32x2.HI_LO, UR4.F32, R2.reuse.F32 ;  /* 0x0000000488827c49 */ /* 0x100fe40009200002 */
[--C-:B------:R-:W-:Y:S01]  /*64a0*/  FFMA2 R142, R148.F32x2.HI_LO, UR4.F32, R2.reuse.F32 ;  /* 0x00000004948e7c49 */ /* 0x100fe20009200002 */
[----:B------:R-:W5:Y:S01]  /*64b0*/  MUFU.EX2 R49, R49 ;  /* 0x0000003100317308 */ /* 0x000f620000000800 */
[--C-:B------:R-:W-:Y:S02]  /*64c0*/  FFMA2 R136, R144.F32x2.HI_LO, UR4.F32, R2.reuse.F32 ;  /* 0x0000000490887c49 */ /* 0x100fe40009200002 */
[--C-:B------:R-:W-:Y:S02]  /*64d0*/  FFMA2 R138, R146.F32x2.HI_LO, UR4.F32, R2.reuse.F32 ;  /* 0x00000004928a7c49 */ /* 0x100fe40009200002 */
[----:B------:R-:W-:-:S02]  /*64e0*/  FFMA2 R148, R12.F32x2.HI_LO, UR4.F32, R2.F32 ;  /* 0x000000040c947c49 */ /* 0x000fc40009200002 */
[----:B------:R-:W-:Y:S02]  /*64f0*/  IMAD.U32 R12, RZ, RZ, UR13 ;  /* 0x0000000dff0c7e24 */ /* 0x000fe4000f8e00ff */
[--C-:B------:R-:W-:Y:S01]  /*6500*/  FFMA2 R108, R126.F32x2.HI_LO, UR4.F32, R2.reuse.F32 ;  /* 0x000000047e6c7c49 */ /* 0x100fe20009200002 */
[----:B------:R-:W-:Y:S01]  /*6510*/  MUFU.EX2 R50, R50 ;  /* 0x0000003200327308 */ /* 0x000fe20000000800 */
[--C-:B------:R-:W-:Y:S02]  /*6520*/  FFMA2 R116, R124.F32x2.HI_LO, UR4.F32, R2.reuse.F32 ;  /* 0x000000047c747c49 */ /* 0x100fe40009200002 */
[--C-:B------:R-:W-:Y:S02]  /*6530*/  FFMA2 R144, R8.F32x2.HI_LO, UR4.F32, R2.reuse.F32 ;  /* 0x0000000408907c49 */ /* 0x100fe40009200002 */
[--C-:B------:R-:W-:Y:S02]  /*6540*/  FFMA2 R146, R10.F32x2.HI_LO, UR4.F32, R2.reuse.F32 ;  /* 0x000000040a927c49 */ /* 0x100fe40009200002 */
[--C-:B------:R-:W-:Y:S01]  /*6550*/  FFMA2 R124, R36.F32x2.HI_LO, UR4.F32, R2.reuse.F32 ;  /* 0x00000004247c7c49 */ /* 0x100fe20009200002 */
[----:B------:R-:W5:Y:S01]  /*6560*/  MUFU.EX2 R51, R51 ;  /* 0x0000003300337308 */ /* 0x000f620000000800 */
[----:B------:R-:W-:-:S02]  /*6570*/  FFMA2 R126, R38.F32x2.HI_LO, UR4.F32, R2.F32 ;  /* 0x00000004267e7c49 */ /* 0x000fc40009200002 */
[--C-:B------:R-:W-:Y:S01]  /*6580*/  FFMA2 R162, R24.F32x2.HI_LO, UR4.F32, R2.reuse.F32 ;  /* 0x0000000418a27c49 */ /* 0x100fe20009200002 */
[----:B-1----:R-:W-:Y:S01]  /*6590*/  F2FP.BF16.F32.PACK_AB R24, R41, R40 ;  /* 0x000000282918723e */ /* 0x002fe200000010ff */
[--C-:B------:R-:W-:Y:S01]  /*65a0*/  FFMA2 R10, R26.F32x2.HI_LO, UR4.F32, R2.reuse.F32 ;  /* 0x000000041a0a7c49 */ /* 0x100fe20009200002 */
[----:B--2---:R-:W-:Y:S01]  /*65b0*/  F2FP.BF16.F32.PACK_AB R25, R43, R42 ;  /* 0x0000002a2b19723e */ /* 0x004fe200000010ff */
[--C-:B------:R-:W-:Y:S01]  /*65c0*/  FFMA2 R8, R28.F32x2.HI_LO, UR4.F32, R2.reuse.F32 ;  /* 0x000000041c087c49 */ /* 0x100fe20009200002 */
[----:B------:R-:W-:Y:S01]  /*65d0*/  MUFU.EX2 R88, R88 ;  /* 0x0000005800587308 */ /* 0x000fe20000000800 */
[----:B---3--:R-:W-:Y:S01]  /*65e0*/  F2FP.BF16.F32.PACK_AB R26, R45, R44 ;  /* 0x0000002c2d1a723e */ /* 0x008fe200000010ff */
[--C-:B------:R-:W-:Y:S01]  /*65f0*/  FFMA2 R110, R120.F32x2.HI_LO, UR4.F32, R2.reuse.F32 ;  /* 0x00000004786e7c49 */ /* 0x100fe20009200002 */
[----:B----4-:R-:W-:Y:S01]  /*6600*/  F2FP.BF16.F32.PACK_AB R27, R47, R46 ;  /* 0x0000002e2f1b723e */ /* 0x010fe200000010ff */
[--C-:B------:R-:W-:Y:S01]  /*6610*/  FFMA2 R120, R132.F32x2.HI_LO, UR4.F32, R2.reuse.F32 ;  /* 0x0000000484787c49 */ /* 0x100fe20009200002 */
[----:B-----5:R-:W-:Y:S01]  /*6620*/  F2FP.BF16.F32.PACK_AB R28, R49, R48 ;  /* 0x00000030311c723e */ /* 0x020fe200000010ff */
[----:B------:R-:W-:-:S02]  /*6630*/  FFMA2 R132, R140.F32x2.HI_LO, UR4.F32, R2.F32 ;  /* 0x000000048c847c49 */ /* 0x000fc40009200002 */
[----:B------:R-:W1:Y:S01]  /*6640*/  MUFU.EX2 R89, R89 ;  /* 0x0000005900597308 */ /* 0x000e620000000800 */
[----:B------:R-:W-:Y:S01]  /*6650*/  F2FP.BF16.F32.PACK_AB R29, R51, R50 ;  /* 0x00000032331d723e */ /* 0x000fe200000010ff */
[--C-:B------:R-:W-:Y:S02]  /*6660*/  FFMA2 R140, R150.F32x2.HI_LO, UR4.F32, R2.reuse.F32 ;  /* 0x00000004968c7c49 */ /* 0x100fe40009200002 */
[--C-:B------:R-:W-:Y:S02]  /*6670*/  FFMA2 R150, R14.F32x2.HI_LO, UR4.F32, R2.reuse.F32 ;  /* 0x000000040e967c49 */ /* 0x100fe40009200002 */
[--C-:B------:R-:W-:Y:S02]  /*6680*/  FFMA2 R156, R18.F32x2.HI_LO, UR4.F32, R2.reuse.F32 ;  /* 0x00000004129c7c49 */ /* 0x100fe40009200002 */
[----:B------:R-:W-:Y:S01]  /*6690*/  MUFU.EX2 R90, R90 ;  /* 0x0000005a005a7308 */ /* 0x000fe20000000800 */
[--C-:B------:R-:W-:Y:S02]  /*66a0*/  FFMA2 R158, R20.F32x2.HI_LO, UR4.F32, R2.reuse.F32 ;  /* 0x00000004149e7c49 */ /* 0x100fe40009200002 */
[----:B------:R-:W-:-:S02]  /*66b0*/  FFMA2 R160, R22.F32x2.HI_LO, UR4.F32, R2.F32 ;  /* 0x0000000416a07c49 */ /* 0x000fc40009200002 */
[--C-:B------:R-:W-:Y:S02]  /*66c0*/  FFMA2 R14, R16.F32x2.HI_LO, UR4.F32, R2.reuse.F32 ;  /* 0x00000004100e7c49 */ /* 0x100fe40009200002 */
[----:B------:R-:W-:Y:S01]  /*66d0*/  FFMA2 R152, R152.F32x2.HI_LO, UR4.F32, R2.F32 ;  /* 0x0000000498987c49 */ /* 0x000fe20009200002 */
[----:B------:R-:W2:Y:S01]  /*66e0*/  MUFU.EX2 R91, R91 ;  /* 0x0000005b005b7308 */ /* 0x000ea20000000800 */
[----:B-1----:R-:W-:Y:S01]  /*66f0*/  F2FP.BF16.F32.PACK_AB R30, R89, R88 ;  /* 0x00000058591e723e */ /* 0x002fe200000010ff */
[----:B------:R-:W-:Y:S02]  /*6700*/  FADD2 R40, R40.F32x2.HI_LO, R48.F32x2.HI_LO ;  /* 0x000000302828724b */ /* 0x000fe40000000000 */
[----:B------:R-:W-:Y:S02]  /*6710*/  FADD2 R42, R42.F32x2.HI_LO, R50.F32x2.HI_LO ;  /* 0x000000322a2a724b */ /* 0x000fe40000000000 */
[----:B------:R-:W-:Y:S02]  /*6720*/  FADD2 R44, R44.F32x2.HI_LO, R88.F32x2.HI_LO ;  /* 0x000000582c2c724b */ /* 0x000fe40000000000 */
[----:B------:R-:W-:Y:S08]  /*6730*/  MUFU.EX2 R92, R92 ;  /* 0x0000005c005c7308 */ /* 0x000ff00000000800 */
[----:B------:R-:W1:Y:S01]  /*6740*/  MUFU.EX2 R93, R93 ;  /* 0x0000005d005d7308 */ /* 0x000e620000000800 */
[----:B--2---:R-:W-:Y:S01]  /*6750*/  F2FP.BF16.F32.PACK_AB R31, R91, R90 ;  /* 0x0000005a5b1f723e */ /* 0x004fe200000010ff */
[----:B------:R-:W-:-:S06]  /*6760*/  FADD2 R46, R46.F32x2.HI_LO, R90.F32x2.HI_LO ;  /* 0x0000005a2e2e724b */ /* 0x000fcc0000000000 */
[----:B------:R-:W-:Y:S08]  /*6770*/  MUFU.EX2 R94, R94 ;  /* 0x0000005e005e7308 */ /* 0x000ff00000000800 */
[----:B------:R-:W2:Y:S01]  /*6780*/  MUFU.EX2 R95, R95 ;  /* 0x0000005f005f7308 */ /* 0x000ea20000000800 */
[----:B-1----:R-:W-:Y:S01]  /*6790*/  F2FP.BF16.F32.PACK_AB R32, R93, R92 ;  /* 0x0000005c5d20723e */ /* 0x002fe200000010ff */
[----:B------:R-:W-:-:S06]  /*67a0*/  FADD2 R40, R40.F32x2.HI_LO, R92.F32x2.HI_LO ;  /* 0x0000005c2828724b */ /* 0x000fcc0000000000 */
        /* <DEDUP_REMOVED lines=27> */
[----:B------:R2:W-:Y:S06]  /*6960*/  BAR.ARV R12, 0x40 ;  /* 0x0001000c0000751d */ /* 0x0005ec0000002000 */
[----:B------:R-:W-:Y:S01]  /*6970*/  MUFU.EX2 R54, R54 ;  /* 0x0000003600367308 */ /* 0x000fe20000000800 */
[----:B------:R-:W-:Y:S01]  /*6980*/  FADD2 R46, R46.F32x2.HI_LO, R106.F32x2.HI_LO ;  /* 0x0000006a2e2e724b */ /* 0x000fe20000000000 */
[----:B------:R3:W-:Y:S01]  /*6990*/  STTM.x16 tmem[UR5], R24 ;  /* 0x00000018000079ed */ /* 0x0007e20008240005 */
[----:B------:R-:W-:-:S05]  /*69a0*/  R2UR UR5, R87 ;  /* 0x00000000570572ca */ /* 0x000fca00000e0000 */
[----:B------:R-:W4:Y:S01]  /*69b0*/  MUFU.EX2 R55, R55 ;  /* 0x0000003700377308 */ /* 0x000f220000000800 */
[----:B-1----:R-:W-:Y:S01]  /*69c0*/  F2FP.BF16.F32.PACK_AB R16, R53, R52 ;  /* 0x000000343510723e */ /* 0x002fe200000010ff */
[----:B------:R-:W-:-:S06]  /*69d0*/  FADD2 R40, R40.F32x2.HI_LO, R52.F32x2.HI_LO ;  /* 0x000000342828724b */ /* 0x000fcc0000000000 */
[----:B------:R-:W-:Y:S08]  /*69e0*/  MUFU.EX2 R56, R56 ;  /* 0x0000003800387308 */ /* 0x000ff00000000800 */
[----:B------:R-:W1:Y:S01]  /*69f0*/  MUFU.EX2 R57, R57 ;  /* 0x0000003900397308 */ /* 0x000e620000000800 */
[----:B----4-:R-:W-:Y:S01]  /*6a00*/  F2FP.BF16.F32.PACK_AB R17, R55, R54 ;  /* 0x000000363711723e */ /* 0x010fe200000010ff */
[----:B------:R-:W-:-:S06]  /*6a10*/  FADD2 R42, R42.F32x2.HI_LO, R54.F32x2.HI_LO ;  /* 0x000000362a2a724b */ /* 0x000fcc0000000000 */
[----:B------:R-:W-:Y:S08]  /*6a20*/  MUFU.EX2 R58, R58 ;  /* 0x0000003a003a7308 */ /* 0x000ff00000000800 */
[----:B------:R-:W4:Y:S01]  /*6a30*/  MUFU.EX2 R59, R59 ;  /* 0x0000003b003b7308 */ /* 0x000f220000000800 */
[----:B-1----:R-:W-:Y:S01]  /*6a40*/  F2FP.BF16.F32.PACK_AB R18, R57, R56 ;  /* 0x000000383912723e */ /* 0x002fe200000010ff */
[----:B------:R-:W-:-:S06]  /*6a50*/  FADD2 R44, R44.F32x2.HI_LO, R56.F32x2.HI_LO ;  /* 0x000000382c2c724b */ /* 0x000fcc0000000000 */
[----:B------:R-:W-:Y:S01]  /*6a60*/  MUFU.EX2 R60, R60 ;  /* 0x0000003c003c7308 */ /* 0x000fe20000000800 */
[----:B---3--:R-:W-:-:S07]  /*6a70*/  FFMA2 R34, R6.F32x2.HI_LO, UR4.F32, R2.F32 ;  /* 0x0000000406227c49 */ /* 0x008fce0009200002 */
[----:B------:R-:W1:Y:S01]  /*6a80*/  MUFU.EX2 R61, R61 ;  /* 0x0000003d003d7308 */ /* 0x000e620000000800 */
[----:B----4-:R-:W-:Y:S01]  /*6a90*/  F2FP.BF16.F32.PACK_AB R19, R59, R58 ;  /* 0x0000003a3b13723e */ /* 0x010fe200000010ff */
[----:B------:R-:W-:-:S06]  /*6aa0*/  FADD2 R46, R46.F32x2.HI_LO, R58.F32x2.HI_LO ;  /* 0x0000003a2e2e724b */ /* 0x000fcc0000000000 */
[----:B------:R-:W-:Y:S08]  /*6ab0*/  MUFU.EX2 R62, R62 ;  /* 0x0000003e003e7308 */ /* 0x000ff00000000800 */
[----:B------:R-:W3:Y:S01]  /*6ac0*/  MUFU.EX2 R63, R63 ;  /* 0x0000003f003f7308 */ /* 0x000ee20000000800 */
[----:B-1----:R-:W-:Y:S01]  /*6ad0*/  F2FP.BF16.F32.PACK_AB R20, R61, R60 ;  /* 0x0000003c3d14723e */ /* 0x002fe200000010ff */
[----:B------:R-:W-:-:S06]  /*6ae0*/  FADD2 R40, R40.F32x2.HI_LO, R60.F32x2.HI_LO ;  /* 0x0000003c2828724b */ /* 0x000fcc0000000000 */
[----:B------:R-:W-:Y:S08]  /*6af0*/  MUFU.EX2 R64, R64 ;  /* 0x0000004000407308 */ /* 0x000ff00000000800 */
[----:B------:R-:W1:Y:S01]  /*6b00*/  MUFU.EX2 R65, R65 ;  /* 0x0000004100417308 */ /* 0x000e620000000800 */
[----:B---3--:R-:W-:Y:S01]  /*6b10*/  F2FP.BF16.F32.PACK_AB R21, R63, R62 ;  /* 0x0000003e3f15723e */ /* 0x008fe200000010ff */
        /* <DEDUP_REMOVED lines=40> */
[----:B------:R-:W-:-:S03]  /*6da0*/  FADD2 R46, R46.F32x2.HI_LO, R82.F32x2.HI_LO ;  /* 0x000000522e2e724b */ /* 0x000fc60000000000 */
[----:B------:R3:W-:Y:S01]  /*6db0*/  STTM.x16 tmem[UR5], R16 ;  /* 0x00000010000079ed */ /* 0x0007e20008240005 */
[----:B------:R-:W-:Y:S02]  /*6dc0*/  R2UR UR5, R86 ;  /* 0x00000000560572ca */ /* 0x000fe400000e0000 */
[----:B------:R-:W-:Y:S08]  /*6dd0*/  MUFU.EX2 R110, R110 ;  /* 0x0000006e006e7308 */ /* 0x000ff00000000800 */
[----:B------:R-:W4:Y:S01]  /*6de0*/  MUFU.EX2 R111, R111 ;  /* 0x0000006f006f7308 */ /* 0x000f220000000800 */
[----:B-1----:R-:W-:-:S07]  /*6df0*/  FADD2 R40, R40.F32x2.HI_LO, R108.F32x2.HI_LO ;  /* 0x0000006c2828724b */ /* 0x002fce0000000000 */
[----:B------:R-:W-:Y:S08]  /*6e00*/  MUFU.EX2 R112, R112 ;  /* 0x0000007000707308 */ /* 0x000ff00000000800 */
[----:B------:R-:W1:Y:S01]  /*6e10*/  MUFU.EX2 R113, R113 ;  /* 0x0000007100717308 */ /* 0x000e620000000800 */
[----:B----4-:R-:W-:-:S07]  /*6e20*/  FADD2 R42, R42.F32x2.HI_LO, R110.F32x2.HI_LO ;  /* 0x0000006e2a2a724b */ /* 0x010fce0000000000 */
[----:B------:R-:W-:Y:S08]  /*6e30*/  MUFU.EX2 R114, R114 ;  /* 0x0000007200727308 */ /* 0x000ff00000000800 */
[----:B------:R-:W4:Y:S01]  /*6e40*/  MUFU.EX2 R115, R115 ;  /* 0x0000007300737308 */ /* 0x000f220000000800 */
[----:B-1----:R-:W-:-:S07]  /*6e50*/  FADD2 R44, R44.F32x2.HI_LO, R112.F32x2.HI_LO ;  /* 0x000000702c2c724b */ /* 0x002fce0000000000 */
[----:B------:R-:W-:Y:S01]  /*6e60*/  MUFU.EX2 R116, R116 ;  /* 0x0000007400747308 */ /* 0x000fe20000000800 */
[----:B---3--:R-:W-:Y:S01]  /*6e70*/  FFMA2 R24, R4.F32x2.HI_LO, UR4.F32, R2.F32 ;  /* 0x0000000404187c49 */ /* 0x008fe20009200002 */
[----:B------:R-:W-:Y:S01]  /*6e80*/  R2UR UR4, R164 ;  /* 0x00000000a40472ca */ /* 0x000fe200000e0000 */
[----:B------:R-:W-:-:S05]  /*6e90*/  IMAD.MOV.U32 R2, RZ, RZ, 0x1 ;  /* 0x00000001ff027424 */ /* 0x000fca00078e00ff */
[----:B------:R-:W2:Y:S01]  /*6ea0*/  MUFU.EX2 R117, R117 ;  /* 0x0000007500757308 */ /* 0x000ea20000000800 */
[----:B----4-:R-:W-:-:S07]  /*6eb0*/  FADD2 R46, R46.F32x2.HI_LO, R114.F32x2.HI_LO ;  /* 0x000000722e2e724b */ /* 0x010fce0000000000 */
        /* <DEDUP_REMOVED lines=10> */
[----:B--2---:R-:W-:-:S07]  /*6f60*/  FADD2 R44, R44.F32x2.HI_LO, R120.F32x2.HI_LO ;  /* 0x000000782c2c724b */ /* 0x004fce0000000000 */
[----:B------:R-:W-:Y:S08]  /*6f70*/  MUFU.EX2 R124, R124 ;  /* 0x0000007c007c7308 */ /* 0x000ff00000000800 */
[----:B------:R-:W2:Y:S01]  /*6f80*/  MUFU.EX2 R125, R125 ;  /* 0x0000007d007d7308 */ /* 0x000ea20000000800 */
[----:B-1----:R-:W-:-:S07]  /*6f90*/  FADD2 R46, R46.F32x2.HI_LO, R122.F32x2.HI_LO ;  /* 0x0000007a2e2e724b */ /* 0x002fce0000000000 */
        /* <DEDUP_REMOVED lines=66> */
[----:B------:R1:W-:Y:S08]  /*73c0*/  MUFU.EX2 R166, R10 ;  /* 0x0000000a00a67308 */ /* 0x0003f00000000800 */
[----:B------:R3:W4:Y:S01]  /*73d0*/  MUFU.EX2 R167, R11 ;  /* 0x0000000b00a77308 */ /* 0x0007220000000800 */
[----:B--2---:R-:W-:-:S07]  /*73e0*/  FADD2 R44, R44.F32x2.HI_LO, R162.F32x2.HI_LO ;  /* 0x000000a22c2c724b */ /* 0x004fce0000000000 */
[----:B------:R2:W-:Y:S01]  /*73f0*/  MUFU.EX2 R168, R8 ;  /* 0x0000000800a87308 */ /* 0x0005e20000000800 */
[----:B-1----:R-:W-:-:S07]  /*7400*/  F2FP.BF16.F32.PACK_AB R10, R113, R112 ;  /* 0x00000070710a723e */ /* 0x002fce00000010ff */
[----:B------:R1:W5:Y:S01]  /*7410*/  MUFU.EX2 R169, R9 ;  /* 0x0000000900a97308 */ /* 0x0003620000000800 */
[----:B---3--:R-:W-:Y:S01]  /*7420*/  F2FP.BF16.F32.PACK_AB R11, R115, R114 ;  /* 0x00000072730b723e */ /* 0x008fe200000010ff */
[----:B----4-:R-:W-:-:S06]  /*7430*/  FADD2 R46, R46.F32x2.HI_LO, R166.F32x2.HI_LO ;  /* 0x000000a62e2e724b */ /* 0x010fcc0000000000 */
[----:B------:R3:W-:Y:S01]  /*7440*/  MUFU.EX2 R32, R14 ;  /* 0x0000000e00207308 */ /* 0x0007e20000000800 */
[----:B--2---:R-:W-:-:S07]  /*7450*/  F2FP.BF16.F32.PACK_AB R8, R109, R108 ;  /* 0x0000006c6d08723e */ /* 0x004fce00000010ff */
[----:B------:R2:W4:Y:S01]  /*7460*/  MUFU.EX2 R33, R15 ;  /* 0x0000000f00217308 */ /* 0x0005220000000800 */
[----:B-1----:R-:W-:Y:S01]  /*7470*/  F2FP.BF16.F32.PACK_AB R9, R111, R110 ;  /* 0x0000006e6f09723e */ /* 0x002fe200000010ff */
[----:B-----5:R-:W-:-:S06]  /*7480*/  FADD2 R40, R40.F32x2.HI_LO, R168.F32x2.HI_LO ;  /* 0x000000a82828724b */ /* 0x020fcc0000000000 */
[----:B------:R-:W-:Y:S01]  /*7490*/  MUFU.EX2 R34, R34 ;  /* 0x0000002200227308 */ /* 0x000fe20000000800 */
[----:B---3--:R-:W-:-:S07]  /*74a0*/  F2FP.BF16.F32.PACK_AB R14, R121, R120 ;  /* 0x00000078790e723e */ /* 0x008fce00000010ff */
[----:B------:R-:W1:Y:S01]  /*74b0*/  MUFU.EX2 R35, R35 ;  /* 0x0000002300237308 */ /* 0x000e620000000800 */
[----:B--2---:R-:W-:Y:S01]  /*74c0*/  F2FP.BF16.F32.PACK_AB R15, R123, R122 ;  /* 0x0000007a7b0f723e */ /* 0x004fe200000010ff */
[----:B----4-:R-:W-:-:S03]  /*74d0*/  FADD2 R42, R42.F32x2.HI_LO, R32.F32x2.HI_LO ;  /* 0x000000202a2a724b */ /* 0x010fc60000000000 */
[----:B------:R2:W-:Y:S01]  /*74e0*/  STTM.x16 tmem[UR5], R8 ;  /* 0x00000008000079ed */ /* 0x0005e20008240005 */
[----:B------:R-:W3:Y:S02]  /*74f0*/  FENCE.VIEW.ASYNC.T ;  /* 0x00000000000073c6 */ /* 0x000ee40000000200 */
[----:B---3--:R3:W-:Y:S01]  /*7500*/  SYNCS.ARRIVE.TRANS64.ART0 RZ, [UR12], R2 ;  /* 0x00000002ffff79a7 */ /* 0x0087e2000850000c */
[----:B------:R-:W-:Y:S01]  /*7510*/  MUFU.EX2 R24, R24 ;  /* 0x0000001800187308 */ /* 0x000fe20000000800 */
[----:B------:R-:W-:-:S07]  /*7520*/  FADD2 R40, R40.F32x2.HI_LO, R42.F32x2.HI_LO ;  /* 0x0000002a2828724b */ /* 0x000fce0000000000 */
[----:B------:R-:W4:Y:S01]  /*7530*/  MUFU.EX2 R25, R25 ;  /* 0x0000001900197308 */ /* 0x000f220000000800 */
[----:B-1----:R-:W-:Y:S02]  /*7540*/  FADD2 R44, R44.F32x2.HI_LO, R34.F32x2.HI_LO ;  /* 0x000000222c2c724b */ /* 0x002fe40000000000 */
[----:B----4-:R-:W-:-:S04]  /*7550*/  FADD2 R46, R46.F32x2.HI_LO, R24.F32x2.HI_LO ;  /* 0x000000182e2e724b */ /* 0x010fc80000000000 */
[----:B------:R-:W-:-:S04]  /*7560*/  FADD2 R44, R44.F32x2.HI_LO, R46.F32x2.HI_LO ;  /* 0x0000002e2c2c724b */ /* 0x000fc80000000000 */
[----:B------:R-:W-:Y:S01]  /*7570*/  FADD2 R40, R40.F32x2.HI_LO, R44.F32x2.HI_LO ;  /* 0x0000002c2828724b */ /* 0x000fe20000000000 */
[----:B--2---:R-:W-:Y:S02]  /*7580*/  F2FP.BF16.F32.PACK_AB R8, R149, R148 ;  /* 0x000000949508723e */ /* 0x004fe400000010ff */
[----:B------:R-:W-:Y:S02]  /*7590*/  F2FP.BF16.F32.PACK_AB R9, R151, R150 ;  /* 0x000000969709723e */ /* 0x000fe400000010ff */
[----:B------:R-:W-:Y:S02]  /*75a0*/  F2FP.BF16.F32.PACK_AB R10, R153, R152 ;  /* 0x00000098990a723e */ /* 0x000fe400000010ff */
[----:B------:R-:W-:Y:S02]  /*75b0*/  F2FP.BF16.F32.PACK_AB R11, R157, R156 ;  /* 0x0000009c9d0b723e */ /* 0x000fe400000010ff */
[----:B------:R-:W-:Y:S02]  /*75c0*/  F2FP.BF16.F32.PACK_AB R12, R159, R158 ;  /* 0x0000009e9f0c723e */ /* 0x000fe400000010ff */
[----:B------:R-:W-:-:S02]  /*75d0*/  F2FP.BF16.F32.PACK_AB R13, R161, R160 ;  /* 0x000000a0a10d723e */ /* 0x000fc400000010ff */
[----:B------:R-:W-:Y:S02]  /*75e0*/  F2FP.BF16.F32.PACK_AB R14, R163, R162 ;  /* 0x000000a2a30e723e */ /* 0x000fe400000010ff */
[----:B------:R-:W-:Y:S02]  /*75f0*/  F2FP.BF16.F32.PACK_AB R15, R167, R166 ;  /* 0x000000a6a70f723e */ /* 0x000fe400000010ff */
[----:B------:R-:W-:Y:S02]  /*7600*/  F2FP.BF16.F32.PACK_AB R16, R169, R168 ;  /* 0x000000a8a910723e */ /* 0x000fe400000010ff */
[----:B------:R-:W-:Y:S02]  /*7610*/  F2FP.BF16.F32.PACK_AB R17, R33, R32 ;  /* 0x000000202111723e */ /* 0x000fe400000010ff */
[----:B------:R-:W-:Y:S02]  /*7620*/  F2FP.BF16.F32.PACK_AB R18, R35, R34 ;  /* 0x000000222312723e */ /* 0x000fe400000010ff */
[----:B------:R-:W-:-:S04]  /*7630*/  F2FP.BF16.F32.PACK_AB R19, R25, R24 ;  /* 0x000000181913723e */ /* 0x000fc800000010ff */
[----:B------:R3:W-:Y:S01]  /*7640*/  STTM.x16 tmem[UR4], R4 ;  /* 0x00000004000079ed */ /* 0x0007e20008240004 */
[----:B------:R-:W1:Y:S02]  /*7650*/  FENCE.VIEW.ASYNC.T ;  /* 0x00000000000073c6 */ /* 0x000e640000000200 */
[----:B-1----:R-:W-:Y:S01]  /*7660*/  NOP ;  /* 0x0000000000007918 */ /* 0x002fe20000000000 */
[----:B------:R3:W-:Y:S01]  /*7670*/  @P0 SYNCS.ARRIVE.TRANS64.ART0 RZ, [UR16+0x70], R2 ;  /* 0x00007002ffff09a7 */ /* 0x0007e20008500010 */
[----:B------:R-:W-:-:S04]  /*7680*/  UIADD3 UR4, UPT, UPT, UR8, -0x100, URZ ;  /* 0xffffff0008047890 */ /* 0x000fc8000fffe0ff */
[----:B------:R-:W-:Y:S01]  /*7690*/  USHF.R.S32.HI UR5, URZ, 0x1f, UR4 ;  /* 0x0000001fff057899 */ /* 0x000fe20008011404 */
[----:B------:R-:W1:Y:S03]  /*76a0*/  SYNCS.PHASECHK.TRANS64.TRYWAIT P0, [UR17], RZ ;  /* 0x000000ffff0075a7 */ /* 0x000e660008001111 */
[----:B------:R-:W-:-:S04]  /*76b0*/  ULEA.HI UR4, UR5, UR4, URZ, 0x7 ;  /* 0x0000000405047291 */ /* 0x000fc8000f8f38ff */
[----:B------:R-:W-:-:S04]  /*76c0*/  USHF.R.S32.HI UR4, URZ, 0x7, UR4 ;  /* 0x00000007ff047899 */ /* 0x000fc80008011404 */
[----:B------:R-:W-:-:S04]  /*76d0*/  UISETP.LT.AND UP0, UPT, URZ, UR4, UPT ;  /* 0x00000004ff00728c */ /* 0x000fc8000bf01270 */
[----:B------:R-:W-:-:S04]  /*76e0*/  USEL UR20, URZ, UR4, !UP0 ;  /* 0x00000004ff147287 */ /* 0x000fc8000c000000 */
[----:B------:R-:W-:-:S04]  /*76f0*/  UIADD3 UR4, UPT, UPT, UR21, -UR20, URZ ;  /* 0x8000001415047290 */ /* 0x000fc8000fffe0ff */
[----:B------:R-:W-:Y:S01]  /*7700*/  UISETP.GE.AND UP0, UPT, UR4, 0x1, UPT ;  /* 0x000000010400788c */ /* 0x000fe2000bf06270 */
[----:B-1-3--:R-:W-:Y:S10]  /*7710*/  @!P0 BRA `(.L_x_45) ;  /* 0x0000008000a08947 */ /* 0x00aff40003800000 */
.L_x_116:
[----:B------:R-:W-:Y:S01]  /*7720*/  FADD R2, R40, R41 ;  /* 0x0000002928027221 */ /* 0x000fe20000000000 */
[----:B------:R-:W-:Y:S01]  /*7730*/  UMOV UR9, 0x1 ;  /* 0x0000000100097882 */ /* 0x000fe20000000000 */
[----:B------:R-:W-:Y:S01]  /*7740*/  UMOV UR10, 0x1 ;  /* 0x00000001000a7882 */ /* 0x000fe20000000000 */
[----:B------:R-:W-:Y:S05]  /*7750*/  BRA.U !UP0, `(.L_x_46) ;  /* 0x0000002508e47547 */ /* 0x000fea000b800000 */
[----:B------:R-:W-:Y:S01]  /*7760*/  MOV R166, R155 ;  /* 0x0000009b00a67202 */ /* 0x000fe20000000f00 */
[----:B------:R-:W1:Y:S01]  /*7770*/  LDCU UR22, c[0x0][0x380] ;  /* 0x00007000ff1677ac */ /* 0x000e620008000800 */
[----:B------:R-:W-:Y:S01]  /*7780*/  IADD3 R165, PT, PT, R154, UR15, RZ ;  /* 0x0000000f9aa57c10 */ /* 0x000fe2000fffe0ff */
[----:B------:R-:W2:Y:S01]  /*7790*/  LDCU UR6, c[0x0][0x600] ;  /* 0x0000c000ff0677ac */ /* 0x000ea20008000800 */
[----:B------:R-:W-:Y:S01]  /*77a0*/  UIADD3 UR11, UPT, UPT, -UR11, UR20, URZ ;  /* 0x000000140b0b7290 */ /* 0x000fe2000fffe1ff */
[----:B------:R-:W-:Y:S01]  /*77b0*/  UMOV UR10, 0x1 ;  /* 0x00000001000a7882 */ /* 0x000fe20000000000 */
[----:B------:R-:W-:Y:S01]  /*77c0*/  UMOV UR8, UR21 ;  /* 0x0000001500087c82 */ /* 0x000fe20008000000 */
[----:B------:R-:W-:Y:S01]  /*77d0*/  UMOV UR9, 0x1 ;  /* 0x0000000100097882 */ /* 0x000fe20000000000 */
[----:B------:R-:W-:-:S08]  /*77e0*/  UMOV UR15, URZ ;  /* 0x000000ff000f7c82 */ /* 0x000fd00008000000 */
.L_x_49:
[----:B------:R-:W-:Y:S01]  /*77f0*/  USHF.L.U32 UR4, UR10, 0x1f, URZ ;  /* 0x0000001f0a047899 */ /* 0x000fe200080006ff */
[----:B------:R-:W-:Y:S01]  /*7800*/  R2UR UR5, R3 ;  /* 0x00000000030572ca */ /* 0x000fe200000e0000 */
[----:B------:R-:W-:-:S04]  /*7810*/  UIADD3 UR8, UPT, UPT, UR8, -0x1, URZ ;  /* 0xffffffff08087890 */ /* 0x000fc8000fffe0ff */
[----:B------:R-:W-:Y:S01]  /*7820*/  MOV R4, UR4 ;  /* 0x0000000400047c02 */ /* 0x000fe20008000f00 */
[----:B------:R-:W-:-:S03]  /*7830*/  UISETP.LT.AND UP0, UPT, URZ, UR8, UPT ;  /* 0x00000008ff00728c */ /* 0x000fc6000bf01270 */
[----:B------:R-:W3:Y:S01]  /*7840*/  SYNCS.PHASECHK.TRANS64.TRYWAIT P0, [UR18], R4 ;  /* 0x00000004ff0075a7 */ /* 0x000ee20008001112 */
[----:B------:R-:W-:Y:S01]  /*7850*/  USEL UR7, URZ, UR8, !UP0 ;  /* 0x00000008ff077287 */ /* 0x000fe2000c000000 */
[----:B---3--:R-:W-:Y:S11]  /*7860*/  @!P0 BRA `(.L_x_47) ;  /* 0x0000008000608947 */ /* 0x008ff60003800000 */
.L_x_118:
[----:B---3--:R-:W3:Y:S01]  /*7870*/  LDTM.x32 R4, tmem[UR5] ;  /* 0x00000005000479ee */ /* 0x008ee200082c0000 */
[----:B-1----:R-:W-:Y:S01]  /*7880*/  ULEA UR4, UR7, UR22, 0x7 ;  /* 0x0000001607047291 */ /* 0x002fe2000f8e38ff */
[----:B------:R-:W-:-:S05]  /*7890*/  IMAD.MOV.U32 R140, RZ, RZ, -0x1 ;  /* 0xffffffffff8c7424 */ /* 0x000fca00078e00ff */
[----:B------:R-:W-:Y:S02]  /*78a0*/  IADD3 R136, PT, PT, -R165, UR4, RZ ;  /* 0x00000004a5887c10 */ /* 0x000fe4000fffe1ff */
[----:B------:R-:W-:Y:S02]  /*78b0*/  R2UR UR4, R84 ;  /* 0x00000000540472ca */ /* 0x000fe400000e0000 */
[C---:B------:R-:W-:Y:S02]  /*78c0*/  VIADDMNMX R37, R136.reuse, 0x1f, RZ, !PT ;  /* 0x0000001f88257846 */ /* 0x040fe400078001ff */
[----:B------:R-:W-:Y:S02]  /*78d0*/  VIADDMNMX R141, R136, 0x5f, RZ, !PT ;  /* 0x0000005f888d7846 */ /* 0x000fe400078001ff */
[--C-:B------:R-:W-:Y:S02]  /*78e0*/  SHF.R.U32.HI R36, RZ, R37, R140.reuse ;  /* 0x00000025ff247219 */ /* 0x100fe4000001168c */
[----:B------:R-:W-:-:S02]  /*78f0*/  SHF.R.U32.HI R141, RZ, R141, R140 ;  /* 0x0000008dff8d7219 */ /* 0x000fc4000001168c */
[----:B------:R-:W-:Y:S02]  /*7900*/  R2P PR, R36, 0x7e ;  /* 0x0000007e24007804 */ /* 0x000fe40000000000 */
[----:B------:R-:W-:Y:S01]  /*7910*/  VIADDMNMX R157, R136, 0x7f, RZ, !PT ;  /* 0x0000007f889d7846 */ /* 0x000fe200078001ff */
[----:B------:R-:W1:Y:S01]  /*7920*/  LDTM.x32 R52, tmem[UR4] ;  /* 0x00000004003479ee */ /* 0x000e6200082c0000 */
[----:B------:R-:W-:Y:S02]  /*7930*/  R2UR UR4, R85 ;  /* 0x00000000550472ca */ /* 0x000fe400000e0000 */
[----:B---3--:R-:W-:Y:S02]  /*7940*/  SEL R99, R5, 0xff800000, P1 ;  /* 0xff80000005637807 */ /* 0x008fe40000800000 */
[----:B------:R-:W-:Y:S02]  /*7950*/  SEL R88, R6, 0xff800000, P2 ;  /* 0xff80000006587807 */ /* 0x000fe40001000000 */
[----:B------:R-:W-:-:S02]  /*7960*/  SEL R89, R7, 0xff800000, P3 ;  /* 0xff80000007597807 */ /* 0x000fc40001800000 */
[----:B------:R-:W-:Y:S02]  /*7970*/  SEL R90, R8, 0xff800000, P4 ;  /* 0xff800000085a7807 */ /* 0x000fe40002000000 */
[----:B------:R-:W-:Y:S02]  /*7980*/  SEL R91, R9, 0xff800000, P5 ;  /* 0xff800000095b7807 */ /* 0x000fe40002800000 */
[----:B------:R-:W-:Y:S02]  /*7990*/  SEL R102, R10, 0xff800000, P6 ;  /* 0xff8000000a667807 */ /* 0x000fe40003000000 */
[C---:B------:R-:W-:Y:S02]  /*79a0*/  R2P PR, R36.reuse.B1, 0x7f ;  /* 0x0000007f24007804 */ /* 0x040fe40000001000 */
[----:B------:R-:W-:Y:S02]  /*79b0*/  LOP3.LUT R5, R36, 0x1, RZ, 0xc0, !PT ;  /* 0x0000000124057812 */ /* 0x000fe400078ec0ff */
[----:B------:R-:W-:-:S02]  /*79c0*/  SHF.R.U32.HI R157, RZ, R157, R140 ;  /* 0x0000009dff9d7219 */ /* 0x000fc4000001168c */
        /* <DEDUP_REMOVED lines=36> */
[----:B------:R-:W3:Y:S01]  /*7c10*/  LDTM.x32 R20, tmem[UR4] ;  /* 0x00000004001479ee */ /* 0x000ee200082c0000 */
[----:B-1----:R-:W-:Y:S02]  /*7c20*/  SEL R53, R53, 0xff800000, P1 ;  /* 0xff80000035357807 */ /* 0x002fe40000800000 */
        /* <DEDUP_REMOVED lines=30> */
[----:B------:R-:W-:Y:S02]  /*7e10*/  SEL R59, R59, 0xff800000, P1 ;  /* 0xff8000003b3b7807 */ /* 0x000fe40000800000 */
[C---:B------:R-:W-:Y:S02]  /*7e20*/  LOP3.LUT P1, RZ, R4.reuse, 0x800000, RZ, 0xc0, !PT ;  /* 0x0080000004ff7812 */ /* 0x040fe4000782c0ff */
[----:B------:R-:W-:Y:S02]  /*7e30*/  SEL R121, R67, 0xff800000, P0 ;  /* 0xff80000043797807 */ /* 0x000fe40000000000 */
[----:B------:R-:W-:Y:S02]  /*7e40*/  ISETP.GT.AND P0, PT, R4, -0x1, PT ;  /* 0xffffffff0400780c */ /* 0x000fe40003f04270 */
[----:B------:R-:W-:Y:S02]  /*7e50*/  SEL R123, R75, 0xff800000, P1 ;  /* 0xff8000004b7b7807 */ /* 0x000fe40000800000 */
[----:B------:R-:W-:-:S02]  /*7e60*/  SEL R128, R78, 0xff800000, P2 ;  /* 0xff8000004e807807 */ /* 0x000fc40001000000 */
[----:B------:R-:W-:Y:S02]  /*7e70*/  SEL R129, R79, 0xff800000, P3 ;  /* 0xff8000004f817807 */ /* 0x000fe40001800000 */
[----:B------:R-:W-:Y:S02]  /*7e80*/  SEL R130, R80, 0xff800000, P4 ;  /* 0xff80000050827807 */ /* 0x000fe40002000000 */
[----:B------:R-:W-:Y:S02]  /*7e90*/  SEL R131, R81, 0xff800000, P5 ;  /* 0xff80000051837807 */ /* 0x000fe40002800000 */
[----:B------:R-:W-:Y:S02]  /*7ea0*/  SEL R134, R82, 0xff800000, P6 ;  /* 0xff80000052867807 */ /* 0x000fe40003000000 */
[----:B------:R-:W-:Y:S02]  /*7eb0*/  R2P PR, R141, 0x7e ;  /* 0x0000007e8d007804 */ /* 0x000fe40000000000 */
[----:B------:R-:W-:-:S02]  /*7ec0*/  SEL R135, R83, 0xff800000, !P0 ;  /* 0xff80000053877807 */ /* 0x000fc40004000000 */
[----:B------:R-:W-:Y:S02]  /*7ed0*/  LOP3.LUT R4, R141, 0x1, RZ, 0xc0, !PT ;  /* 0x000000018d047812 */ /* 0x000fe400078ec0ff */
[----:B---3--:R-:W-:Y:S02]  /*7ee0*/  SEL R81, R21, 0xff800000, P1 ;  /* 0xff80000015517807 */ /* 0x008fe40000800000 */
        /* <DEDUP_REMOVED lines=25> */
[----:B------:R-:W-:Y:S02]  /*8080*/  LOP3.LUT P0, RZ, R141, 0x800000, RZ, 0xc0, !PT ;  /* 0x008000008dff7812 */ /* 0x000fe4000780c0ff */
[----:B------:R-:W-:-:S02]  /*8090*/  SEL R138, R40, 0xff800000, P4 ;  /* 0xff800000288a7807 */ /* 0x000fc40002000000 */
[----:B------:R-:W-:Y:S02]  /*80a0*/  SEL R43, R43, 0xff800000, P0 ;  /* 0xff8000002b2b7807 */ /* 0x000fe40000000000 */
[----:B------:R-:W-:Y:S02]  /*80b0*/  SEL R139, R41, 0xff800000, P5 ;  /* 0xff800000298b7807 */ /* 0x000fe40002800000 */
[----:B------:R-:W-:Y:S02]  /*80c0*/  SEL R42, R42, 0xff800000, P6 ;  /* 0xff8000002a2a7807 */ /* 0x000fe40003000000 */
[----:B------:R-:W-:Y:S02]  /*80d0*/  R2P PR, R141.B3, 0x7f ;  /* 0x0000007f8d007804 */ /* 0x000fe40000003000 */
[----:B------:R-:W-:-:S03]  /*80e0*/  R2UR UR4, R85 ;  /* 0x00000000550472ca */ /* 0x000fc600000e0000 */
        /* <DEDUP_REMOVED lines=9> */
[----:B------:R-:W-:-:S03]  /*8180*/  SEL R151, R51, 0xff800000, !P0 ;  /* 0xff80000033977807 */ /* 0x000fc60004000000 */
[----:B-1----:R-:W-:Y:S02]  /*8190*/  SEL R47, R5, 0xff800000, P1 ;  /* 0xff800000052f7807 */ /* 0x002fe40000800000 */
[----:B------:R-:W-:Y:S02]  /*81a0*/  SEL R38, R6, 0xff800000, P2 ;  /* 0xff80000006267807 */ /* 0x000fe40001000000 */
[----:B------:R-:W-:Y:S02]  /*81b0*/  SEL R39, R7, 0xff800000, P3 ;  /* 0xff80000007277807 */ /* 0x000fe40001800000 */
[----:B------:R-:W-:Y:S02]  /*81c0*/  SEL R40, R8, 0xff800000, P4 ;  /* 0xff80000008287807 */ /* 0x000fe40002000000 */
[----:B------:R-:W-:Y:S01]  /*81d0*/  SEL R41, R9, 0xff800000, P5 ;  /* 0xff80000009297807 */ /* 0x000fe20002800000 */
[----:B------:R-:W-:Y:S01]  /*81e0*/  IMAD.U32 R9, RZ, RZ, UR14 ;  /* 0x0000000eff097e24 */ /* 0x000fe2000f8e00ff */
[----:B------:R-:W-:-:S02]  /*81f0*/  SEL R50, R10, 0xff800000, P6 ;  /* 0xff8000000a327807 */ /* 0x000fc40003000000 */
[C---:B------:R-:W-:Y:S02]  /*8200*/  R2P PR, R157.reuse.B1, 0x7f ;  /* 0x0000007f9d007804 */ /* 0x040fe40000001000 */
[----:B------:R-:W-:Y:S02]  /*8210*/  LOP3.LUT R5, R157, 0x1, RZ, 0xc0, !PT ;  /* 0x000000019d057812 */ /* 0x000fe400078ec0ff */
[----:B------:R-:W-:Y:S02]  /*8220*/  FMNMX3 R7, R166, R98, R99, !PT ;  /* 0x00000062a6077276 */ /* 0x000fe40007800063 */
[----:B------:R-:W-:Y:S01]  /*8230*/  SEL R44, R12, 0xff800000, P0 ;  /* 0xff8000000c2c7807 */ /* 0x000fe20000000000 */
[----:B------:R-:W-:Y:S01]  /*8240*/  IMAD.U32 R12, RZ, RZ, UR13 ;  /* 0x0000000dff0c7e24 */ /* 0x000fe2000f8e00ff */
[----:B------:R-:W-:Y:S02]  /*8250*/  SEL R45, R13, 0xff800000, P1 ;  /* 0xff8000000d2d7807 */ /* 0x000fe40000800000 */
[----:B------:R-:W-:-:S02]  /*8260*/  SEL R48, R14, 0xff800000, P2 ;  /* 0xff8000000e307807 */ /* 0x000fc40001000000 */
[----:B------:R-:W-:Y:S02]  /*8270*/  SEL R49, R15, 0xff800000, P3 ;  /* 0xff8000000f317807 */ /* 0x000fe40001800000 */
[----:B------:R-:W-:Y:S02]  /*8280*/  SEL R142, R16, 0xff800000, P4 ;  /* 0xff800000108e7807 */ /* 0x000fe40002000000 */
[----:B------:R-:W-:Y:S02]  /*8290*/  SEL R143, R17, 0xff800000, P5 ;  /* 0xff800000118f7807 */ /* 0x000fe40002800000 */
[----:B------:R-:W-:Y:S02]  /*82a0*/  SEL R148, R18, 0xff800000, P6 ;  /* 0xff80000012947807 */ /* 0x000fe40003000000 */
[----:B------:R-:W-:Y:S02]  /*82b0*/  R2P PR, R157.B2, 0x7f ;  /* 0x0000007f9d007804 */ /* 0x000fe40000002000 */
[----:B------:R-:W-:-:S02]  /*82c0*/  FMNMX R6, R88, R89, !PT ;  /* 0x0000005958067209 */ /* 0x000fc40007800000 */
[----:B------:R-:W-:Y:S02]  /*82d0*/  FMNMX3 R7, R7, R92, R93, !PT ;  /* 0x0000005c07077276 */ /* 0x000fe4000780005d */
[----:B------:R-:W-:Y:S02]  /*82e0*/  SEL R20, R20, 0xff800000, P0 ;  /* 0xff80000014147807 */ /* 0x000fe40000000000 */
[----:B------:R-:W-:Y:S02]  /*82f0*/  ISETP.NE.U32.AND P0, PT, R5, 0x1, PT ;  /* 0x000000010500780c */ /* 0x000fe40003f05070 */
[----:B------:R-:W-:Y:S02]  /*8300*/  FMNMX R5, R90, R91, !PT ;  /* 0x0000005b5a057209 */ /* 0x000fe40007800000 */
[----:B------:R-:W-:Y:S02]  /*8310*/  SEL R46, R4, 0xff800000, !P0 ;  /* 0xff800000042e7807 */ /* 0x000fe40004000000 */
        /* <DEDUP_REMOVED lines=30> */
[----:B------:R-:W-:-:S02]  /*8500*/  LOP3.LUT P0, RZ, R157, 0x80, RZ, 0xc0, !PT ;  /* 0x000000809dff7812 */ /* 0x000fc4000780c0ff */
[----:B------:R-:W-:Y:S02]  /*8510*/  FMNMX3 R5, R5, R74, R75, !PT ;  /* 0x0000004a05057276 */ /* 0x000fe4000780004b */
[----:B------:R-:W-:Y:S02]  /*8520*/  FMNMX3 R4, R4, R124, R125, !PT ;  /* 0x0000007c04047276 */ /* 0x000fe4000780007d */
[----:B------:R-:W-:Y:S02]  /*8530*/  FMNMX3 R7, R7, R78, R79, !PT ;  /* 0x0000004e07077276 */ /* 0x000fe4000780004f */
[----:B------:R-:W-:Y:S02]  /*8540*/  FMNMX3 R6, R6, R82, R83, !PT ;  /* 0x0000005206067276 */ /* 0x000fe40007800053 */
[----:B------:R-:W-:Y:S02]  /*8550*/  SEL R51, R11, 0xff800000, P0 ;  /* 0xff8000000b337807 */ /* 0x000fe40000000000 */
        /* <DEDUP_REMOVED lines=12> */
[----:B------:R-:W-:-:S02]  /*8620*/  SEL R21, R21, 0xff800000, P1 ;  /* 0xff80000015157807 */ /* 0x000fc40000800000 */
[----:B------:R-:W-:Y:S02]  /*8630*/  SEL R152, R22, 0xff800000, P2 ;  /* 0xff80000016987807 */ /* 0x000fe40001000000 */
[----:B------:R-:W-:Y:S02]  /*8640*/  SEL R153, R23, 0xff800000, P3 ;  /* 0xff80000017997807 */ /* 0x000fe40001800000 */
[----:B------:R-:W-:Y:S02]  /*8650*/  SEL R154, R24, 0xff800000, P4 ;  /* 0xff800000189a7807 */ /* 0x000fe40002000000 */
[----:B------:R-:W-:Y:S02]  /*8660*/  SEL R155, R25, 0xff800000, P5 ;  /* 0xff800000199b7807 */ /* 0x000fe40002800000 */
[----:B------:R-:W-:Y:S02]  /*8670*/  SEL R26, R26, 0xff800000, P6 ;  /* 0xff8000001a1a7807 */ /* 0x000fe40003000000 */
[----:B------:R-:W-:-:S02]  /*8680*/  FMNMX3 R5, R5, R146, R147, !PT ;  /* 0x0000009205057276 */ /* 0x000fc40007800093 */
[----:B------:R-:W-:Y:S02]  /*8690*/  FMNMX3 R4, R4, R150, R151, !PT ;  /* 0x0000009604047276 */ /* 0x000fe40007800097 */
[----:B------:R-:W-:Y:S02]  /*86a0*/  FMNMX3 R7, R7, R46, R47, !PT ;  /* 0x0000002e07077276 */ /* 0x000fe4000780002f */
[----:B------:R-:W-:Y:S02]  /*86b0*/  FMNMX3 R6, R6, R38, R39, !PT ;  /* 0x0000002606067276 */ /* 0x000fe40007800027 */
[----:B------:R-:W-:Y:S02]  /*86c0*/  R2P PR, R157.B3, 0x7f ;  /* 0x0000007f9d007804 */ /* 0x000fe40000003000 */
[----:B------:R-:W-:Y:S02]  /*86d0*/  FMNMX3 R5, R5, R40, R41, !PT ;  /* 0x0000002805057276 */ /* 0x000fe40007800029 */
[----:B------:R-:W-:-:S02]  /*86e0*/  FMNMX3 R4, R4, R50, R51, !PT ;  /* 0x0000003204047276 */ /* 0x000fc40007800033 */
[----:B------:R-:W-:Y:S02]  /*86f0*/  FMNMX3 R7, R7, R44, R45, !PT ;  /* 0x0000002c07077276 */ /* 0x000fe4000780002d */
[----:B------:R-:W-:Y:S02]  /*8700*/  FMNMX3 R6, R6, R48, R49, !PT ;  /* 0x0000003006067276 */ /* 0x000fe40007800031 */
[----:B------:R-:W-:Y:S02]  /*8710*/  SEL R156, R28, 0xff800000, P0 ;  /* 0xff8000001c9c7807 */ /* 0x000fe40000000000 */
[----:B------:R-:W-:Y:S02]  /*8720*/  ISETP.GT.AND P0, PT, R157, -0x1, PT ;  /* 0xffffffff9d00780c */ /* 0x000fe40003f04270 */
[----:B------:R-:W-:Y:S02]  /*8730*/  SEL R157, R29, 0xff800000, P1 ;  /* 0xff8000001d9d7807 */ /* 0x000fe40000800000 */
[----:B------:R-:W-:-:S02]  /*8740*/  SEL R158, R30, 0xff800000, P2 ;  /* 0xff8000001e9e7807 */ /* 0x000fc40001000000 */
[----:B------:R-:W-:Y:S02]  /*8750*/  SEL R159, R31, 0xff800000, P3 ;  /* 0xff8000001f9f7807 */ /* 0x000fe40001800000 */
[----:B------:R-:W-:Y:S02]  /*8760*/  FMNMX3 R5, R5, R142, R143, !PT ;  /* 0x0000008e05057276 */ /* 0x000fe4000780008f */
[----:B------:R-:W-:Y:S02]  /*8770*/  FMNMX3 R4, R4, R148, R149, !PT ;  /* 0x0000009404047276 */ /* 0x000fe40007800095 */
[----:B------:R-:W-:Y:S02]  /*8780*/  FMNMX3 R7, R7, R20, R21, !PT ;  /* 0x0000001407077276 */ /* 0x000fe40007800015 */
[----:B------:R-:W-:Y:S02]  /*8790*/  FMNMX3 R6, R6, R152, R153, !PT ;  /* 0x0000009806067276 */ /* 0x000fe40007800099 */
[----:B------:R-:W-:-:S02]  /*87a0*/  SEL R161, R35, 0xff800000, !P0 ;  /* 0xff80000023a17807 */ /* 0x000fc40004000000 */
[----:B------:R-:W-:Y:S02]  /*87b0*/  SEL R162, R32, 0xff800000, P4 ;  /* 0xff80000020a27807 */ /* 0x000fe40002000000 */
[----:B------:R-:W-:Y:S02]  /*87c0*/  SEL R163, R33, 0xff800000, P5 ;  /* 0xff80000021a37807 */ /* 0x000fe40002800000 */
[----:B------:R-:W-:Y:S02]  /*87d0*/  SEL R160, R34, 0xff800000, P6 ;  /* 0xff80000022a07807 */ /* 0x000fe40003000000 */
[----:B------:R-:W-:Y:S02]  /*87e0*/  FMNMX3 R5, R5, R154, R155, !PT ;  /* 0x0000009a05057276 */ /* 0x000fe4000780009b */
[----:B------:R-:W-:Y:S02]  /*87f0*/  FMNMX3 R4, R4, R26, R27, !PT ;  /* 0x0000001a04047276 */ /* 0x000fe4000780001b */
[----:B------:R-:W-:-:S02]  /*8800*/  FMNMX3 R7, R7, R156, R157, !PT ;  /* 0x0000009c07077276 */ /* 0x000fc4000780009d */
[----:B------:R-:W-:Y:S02]  /*8810*/  FMNMX3 R6, R6, R158, R159, !PT ;  /* 0x0000009e06067276 */ /* 0x000fe4000780009f */
[----:B------:R-:W-:Y:S02]  /*8820*/  FMNMX3 R5, R5, R162, R163, !PT ;  /* 0x000000a205057276 */ /* 0x000fe400078000a3 */
[----:B------:R-:W-:Y:S02]  /*8830*/  FMNMX3 R4, R4, R160, R161, !PT ;  /* 0x000000a004047276 */ /* 0x000fe400078000a1 */
[----:B------:R-:W-:Y:S02]  /*8840*/  FMNMX R6, R7, R6, !PT ;  /* 0x0000000607067209 */ /* 0x000fe40007800000 */
[----:B------:R-:W-:Y:S02]  /*8850*/  LOP3.LUT R9, R9, 0x7f, R0, 0xf8, !PT ;  /* 0x0000007f09097812 */ /* 0x000fe400078ef800 */
[----:B------:R-:W-:-:S02]  /*8860*/  FMNMX3 R167, R6, R5, R4, !PT ;  /* 0x0000000506a77276 */ /* 0x000fc40007800004 */
[----:B------:R-:W-:Y:S02]  /*8870*/  LEA R9, R9, UR19, 0x2 ;  /* 0x0000001309097c11 */ /* 0x000fe4000f8e10ff */
[----:B------:R-:W-:-:S04]  /*8880*/  FSETP.NEU.AND P0, PT, R167, -INF , PT ;  /* 0xff800000a700780b */ /* 0x000fc80003f0d000 */
[----:B------:R-:W-:Y:S02]  /*8890*/  FSEL R5, R167, RZ, P0 ;  /* 0x000000ffa7057208 */ /* 0x000fe40000000000 */
[----:B------:R-:W-:-:S03]  /*88a0*/  ELECT P0, URZ, PT ;  /* 0x0000000000ff782f */ /* 0x000fc60003800000 */
[----:B------:R-:W-:-:S04]  /*88b0*/  FADD R4, -R5, R166 ;  /* 0x000000a605047221 */ /* 0x000fc80000000100 */
[----:B--2---:R-:W-:-:S05]  /*88c0*/  FMUL R4, R4, UR6 ;  /* 0x0000000604047c20 */ /* 0x004fca0008400000 */
[----:B------:R-:W-:Y:S02]  /*88d0*/  FSETP.GE.AND P1, PT, R4, -8, PT ;  /* 0xc10000000400780b */ /* 0x000fe40003f26000 */
[----:B------:R-:W1:Y:S02]  /*88e0*/  MUFU.EX2 R4, R4 ;  /* 0x0000000400047308 */ /* 0x000e640000000800 */
[----:B------:R-:W-:-:S05]  /*88f0*/  FSEL R5, R166, R5, P1 ;  /* 0x00000005a6057208 */ /* 0x000fca0000800000 */
[----:B------:R-:W-:-:S04]  /*8900*/  FFMA R168, -R5, UR6, RZ ;  /* 0x0000000605a87c23 */ /* 0x000fc800080001ff */
[--C-:B------:R-:W-:Y:S02]  /*8910*/  FFMA2 R24, R88.F32x2.HI_LO, UR6.F32, R168.reuse.F32 ;  /* 0x0000000658187c49 */ /* 0x100fe400092000a8 */
[--C-:B------:R-:W-:Y:S02]  /*8920*/  FFMA2 R32, R92.F32x2.HI_LO, UR6.F32, R168.reuse.F32 ;  /* 0x000000065c207c49 */ /* 0x100fe400092000a8 */
[--C-:B------:R-:W-:Y:S02]  /*8930*/  FFMA2 R34, R94.F32x2.HI_LO, UR6.F32, R168.reuse.F32 ;  /* 0x000000065e227c49 */ /* 0x100fe400092000a8 */
[--C-:B------:R-:W-:Y:S01]  /*8940*/  FFMA2 R88, R96.F32x2.HI_LO, UR6.F32, R168.reuse.F32 ;  /* 0x0000000660587c49 */ /* 0x100fe200092000a8 */
[----:B------:R-:W-:Y:S01]  /*8950*/  MUFU.EX2 R24, R24 ;  /* 0x0000001800187308 */ /* 0x000fe20000000800 */
[--C-:B------:R-:W-:Y:S01]  /*8960*/  FFMA2 R22, R98.F32x2.HI_LO, UR6.F32, R168.reuse.F32 ;  /* 0x0000000662167c49 */ /* 0x100fe200092000a8 */
[----:B-1----:R-:W-:Y:S01]  /*8970*/  FSEL R169, R4, 1, !P1 ;  /* 0x3f80000004a97808 */ /* 0x002fe20004800000 */
[----:B------:R-:W-:-:S02]  /*8980*/  FFMA2 R28, R90.F32x2.HI_LO, UR6.F32, R168.F32 ;  /* 0x000000065a1c7c49 */ /* 0x000fc400092000a8 */
[--C-:B------:R-:W-:Y:S02]  /*8990*/  FFMA2 R30, R102.F32x2.HI_LO, UR6.F32, R168.reuse.F32 ;  /* 0x00000006661e7c49 */ /* 0x100fe400092000a8 */
[--C-:B------:R-:W-:Y:S01]  /*89a0*/  FFMA2 R92, R100.F32x2.HI_LO, UR6.F32, R168.reuse.F32 ;  /* 0x00000006645c7c49 */ /* 0x100fe200092000a8 */
[----:B------:R-:W-:Y:S01]  /*89b0*/  MUFU.EX2 R22, R22 ;  /* 0x0000001600167308 */ /* 0x000fe20000000800 */
[--C-:B------:R-:W-:Y:S01]  /*89c0*/  FFMA2 R94, R104.F32x2.HI_LO, UR6.F32, R168.reuse.F32 ;  /* 0x00000006685e7c49 */ /* 0x100fe200092000a8 */
[----:B------:R1:W-:Y:S01]  /*89d0*/  STS [R9+0x11c], R169 ;  /* 0x00011ca909007388 */ /* 0x0003e20000000800 */
[--C-:B------:R-:W-:Y:S02]  /*89e0*/  FFMA2 R96, R106.F32x2.HI_LO, UR6.F32, R168.reuse.F32 ;  /* 0x000000066a607c49 */ /* 0x100fe400092000a8 */
[--C-:B------:R-:W-:Y:S02]  /*89f0*/  FFMA2 R90, R108.F32x2.HI_LO, UR6.F32, R168.reuse.F32 ;  /* 0x000000066c5a7c49 */ /* 0x100fe400092000a8 */
[--C-:B------:R-:W-:Y:S01]  /*8a00*/  FFMA2 R98, R112.F32x2.HI_LO, UR6.F32, R168.reuse.F32 ;  /* 0x0000000670627c49 */ /* 0x100fe200092000a8 */
[----:B------:R-:W2:Y:S01]  /*8a10*/  MUFU.EX2 R23, R23 ;  /* 0x0000001700177308 */ /* 0x000ea20000000800 */
[----:B------:R-:W-:-:S02]  /*8a20*/  FFMA2 R100, R110.F32x2.HI_LO, UR6.F32, R168.F32 ;  /* 0x000000066e647c49 */ /* 0x000fc400092000a8 */
[--C-:B------:R-:W-:Y:S02]  /*8a30*/  FFMA2 R102, R114.F32x2.HI_LO, UR6.F32, R168.reuse.F32 ;  /* 0x0000000672667c49 */ /* 0x100fe400092000a8 */
[--C-:B------:R-:W-:Y:S02]  /*8a40*/  FFMA2 R104, R116.F32x2.HI_LO, UR6.F32, R168.reuse.F32 ;  /* 0x0000000674687c49 */ /* 0x100fe400092000a8 */
[--C-:B------:R-:W-:Y:S01]  /*8a50*/  FFMA2 R106, R118.F32x2.HI_LO, UR6.F32, R168.reuse.F32 ;  /* 0x00000006766a7c49 */ /* 0x100fe200092000a8 */
[----:B------:R-:W3:Y:S01]  /*8a60*/  MUFU.EX2 R25, R25 ;  /* 0x0000001900197308 */ /* 0x000ee20000000800 */
[--C-:B------:R-:W-:Y:S02]  /*8a70*/  FFMA2 R52, R52.F32x2.HI_LO, UR6.F32, R168.reuse.F32 ;  /* 0x0000000634347c49 */ /* 0x100fe400092000a8 */
[--C-:B------:R-:W-:Y:S02]  /*8a80*/  FFMA2 R54, R54.F32x2.HI_LO, UR6.F32, R168.reuse.F32 ;  /* 0x0000000636367c49 */ /* 0x100fe400092000a8 */
[----:B------:R-:W-:-:S02]  /*8a90*/  FFMA2 R56, R56.F32x2.HI_LO, UR6.F32, R168.F32 ;  /* 0x0000000638387c49 */ /* 0x000fc400092000a8 */
[--C-:B------:R-:W-:Y:S01]  /*8aa0*/  FFMA2 R58, R58.F32x2.HI_LO, UR6.F32, R168.reuse.F32 ;  /* 0x000000063a3a7c49 */ /* 0x100fe200092000a8 */
[----:B------:R-:W-:Y:S01]  /*8ab0*/  MUFU.EX2 R28, R28 ;  /* 0x0000001c001c7308 */ /* 0x000fe20000000800 */
[--C-:B------:R-:W-:Y:S01]  /*8ac0*/  FFMA2 R60, R60.F32x2.HI_LO, UR6.F32, R168.reuse.F32 ;  /* 0x000000063c3c7c49 */ /* 0x100fe200092000a8 */
[----:B--2---:R-:W-:Y:S01]  /*8ad0*/  F2FP.BF16.F32.PACK_AB R4, R23, R22 ;  /* 0x000000161704723e */ /* 0x004fe200000010ff */
[--C-:B------:R-:W-:Y:S02]  /*8ae0*/  FFMA2 R62, R62.F32x2.HI_LO, UR6.F32, R168.reuse.F32 ;  /* 0x000000063e3e7c49 */ /* 0x100fe400092000a8 */
[--C-:B------:R-:W-:Y:S02]  /*8af0*/  FFMA2 R64, R64.F32x2.HI_LO, UR6.F32, R168.reuse.F32 ;  /* 0x0000000640407c49 */ /* 0x100fe400092000a8 */
[--C-:B------:R-:W-:Y:S01]  /*8b00*/  FFMA2 R108, R120.F32x2.HI_LO, UR6.F32, R168.reuse.F32 ;  /* 0x00000006786c7c49 */ /* 0x100fe200092000a8 */
[----:B------:R-:W2:Y:S01]  /*8b10*/  MUFU.EX2 R29, R29 ;  /* 0x0000001d001d7308 */ /* 0x000ea20000000800 */
[--C-:B------:R-:W-:Y:S01]  /*8b20*/  FFMA2 R68, R68.F32x2.HI_LO, UR6.F32, R168.reuse.F32 ;  /* 0x0000000644447c49 */ /* 0x100fe200092000a8 */
[----:B---3--:R-:W-:Y:S01]  /*8b30*/  F2FP.BF16.F32.PACK_AB R5, R25, R24 ;  /* 0x000000181905723e */ /* 0x008fe200000010ff */
        /* <DEDUP_REMOVED lines=8> */
[----:B------:R-:W3:Y:S01]  /*8bc0*/  MUFU.EX2 R31, R31 ;  /* 0x0000001f001f7308 */ /* 0x000ee20000000800 */
[----:B--2---:R-:W-:Y:S01]  /*8bd0*/  F2FP.BF16.F32.PACK_AB R6, R29, R28 ;  /* 0x0000001c1d06723e */ /* 0x004fe200000010ff */
[----:B------:R-:W-:-:S02]  /*8be0*/  FFMA2 R118, R124.F32x2.HI_LO, UR6.F32, R168.F32 ;  /* 0x000000067c767c49 */ /* 0x000fc400092000a8 */
[--C-:B------:R-:W-:Y:S02]  /*8bf0*/  FFMA2 R120, R126.F32x2.HI_LO, UR6.F32, R168.reuse.F32 ;  /* 0x000000067e787c49 */ /* 0x100fe400092000a8 */
[--C-:B------:R-:W-:Y:S02]  /*8c00*/  FFMA2 R122, R132.F32x2.HI_LO, UR6.F32, R168.reuse.F32 ;  /* 0x00000006847a7c49 */ /* 0x100fe400092000a8 */
[----:B------:R-:W-:Y:S01]  /*8c10*/  MUFU.EX2 R32, R32 ;  /* 0x0000002000207308 */ /* 0x000fe20000000800 */
[--C-:B------:R-:W-:Y:S02]  /*8c20*/  FFMA2 R80, R80.F32x2.HI_LO, UR6.F32, R168.reuse.F32 ;  /* 0x0000000650507c49 */ /* 0x100fe400092000a8 */
[--C-:B------:R-:W-:Y:S02]  /*8c30*/  FFMA2 R66, R66.F32x2.HI_LO, UR6.F32, R168.reuse.F32 ;  /* 0x0000000642427c49 */ /* 0x100fe400092000a8 */
[--C-:B------:R-:W-:Y:S02]  /*8c40*/  FFMA2 R74, R74.F32x2.HI_LO, UR6.F32, R168.reuse.F32 ;  /* 0x000000064a4a7c49 */ /* 0x100fe400092000a8 */
[--C-:B------:R-:W-:Y:S01]  /*8c50*/  FFMA2 R78, R78.F32x2.HI_LO, UR6.F32, R168.reuse.F32 ;  /* 0x000000064e4e7c49 */ /* 0x100fe200092000a8 */
[----:B------:R-:W2:Y:S01]  /*8c60*/  MUFU.EX2 R33, R33 ;  /* 0x0000002100217308 */ /* 0x000ea20000000800 */
[----:B---3--:R-:W-:Y:S01]  /*8c70*/  F2FP.BF16.F32.PACK_AB R7, R31, R30 ;  /* 0x0000001e1f07723e */ /* 0x008fe200000010ff */
        /* <DEDUP_REMOVED lines=8> */
[----:B------:R-:W1:Y:S01]  /*8d00*/  MUFU.EX2 R35, R35 ;  /* 0x0000002300237308 */ /* 0x000e620000000800 */
        /* <DEDUP_REMOVED lines=10> */
[----:B-1----:R-:W-:Y:S01]  /*8db0*/  F2FP.BF16.F32.PACK_AB R9, R35, R34 ;  /* 0x000000222309723e */ /* 0x002fe200000010ff */
[----:B------:R-:W-:-:S02]  /*8dc0*/  FFMA2 R50, R50.F32x2.HI_LO, UR6.F32, R168.F32 ;  /* 0x0000000632327c49 */ /* 0x000fc400092000a8 */
[--C-:B------:R-:W-:Y:S02]  /*8dd0*/  FFMA2 R44, R44.F32x2.HI_LO, UR6.F32, R168.reuse.F32 ;  /* 0x000000062c2c7c49 */ /* 0x100fe400092000a8 */
[--C-:B------:R-:W-:Y:S02]  /*8de0*/  FFMA2 R48, R48.F32x2.HI_LO, UR6.F32, R168.reuse.F32 ;  /* 0x0000000630307c49 */ /* 0x100fe400092000a8 */
[----:B------:R-:W-:Y:S01]  /*8df0*/  MUFU.EX2 R90, R90 ;  /* 0x0000005a005a7308 */ /* 0x000fe20000000800 */
[--C-:B------:R-:W-:Y:S02]  /*8e00*/  FFMA2 R20, R20.F32x2.HI_LO, UR6.F32, R168.reuse.F32 ;  /* 0x0000000614147c49 */ /* 0x100fe400092000a8 */
[--C-:B------:R-:W-:Y:S02]  /*8e10*/  FFMA2 R140, R152.F32x2.HI_LO, UR6.F32, R168.reuse.F32 ;  /* 0x00000006988c7c49 */ /* 0x100fe400092000a8 */
[----:B------:R-:W-:Y:S02]  /*8e20*/  IMAD.MOV.U32 R152, RZ, RZ, 0x1 ;  /* 0x00000001ff987424 */ /* 0x000fe400078e00ff */
[--C-:B------:R-:W-:Y:S01]  /*8e30*/  FFMA2 R142, R154.F32x2.HI_LO, UR6.F32, R168.reuse.F32 ;  /* 0x000000069a8e7c49 */ /* 0x100fe200092000a8 */
[----:B------:R-:W-:Y:S01]  /*8e40*/  FSEL R155, R166, R167, P1 ;  /* 0x000000a7a69b7208 */ /* 0x000fe20000800000 */
[--C-:B------:R-:W-:Y:S01]  /*8e50*/  FFMA2 R26, R26.F32x2.HI_LO, UR6.F32, R168.reuse.F32 ;  /* 0x000000061a1a7c49 */ /* 0x100fe200092000a8 */
[----:B------:R-:W1:Y:S01]  /*8e60*/  MUFU.EX2 R91, R91 ;  /* 0x0000005b005b7308 */ /* 0x000e620000000800 */
[----:B--2---:R-:W-:Y:S01]  /*8e70*/  F2FP.BF16.F32.PACK_AB R10, R89, R88 ;  /* 0x00000058590a723e */ /* 0x004fe200000010ff */
[----:B------:R-:W-:-:S02]  /*8e80*/  FFMA2 R144, R156.F32x2.HI_LO, UR6.F32, R168.F32 ;  /* 0x000000069c907c49 */ /* 0x000fc400092000a8 */
[--C-:B------:R-:W-:Y:S02]  /*8e90*/  FFMA2 R146, R158.F32x2.HI_LO, UR6.F32, R168.reuse.F32 ;  /* 0x000000069e927c49 */ /* 0x100fe400092000a8 */
[--C-:B------:R-:W-:Y:S02]  /*8ea0*/  FFMA2 R148, R162.F32x2.HI_LO, UR6.F32, R168.reuse.F32 ;  /* 0x00000006a2947c49 */ /* 0x100fe400092000a8 */
[----:B------:R-:W-:Y:S01]  /*8eb0*/  MUFU.EX2 R92, R92 ;  /* 0x0000005c005c7308 */ /* 0x000fe20000000800 */
[----:B------:R-:W-:-:S07]  /*8ec0*/  FFMA2 R150, R160.F32x2.HI_LO, UR6.F32, R168.F32 ;  /* 0x00000006a0967c49 */ /* 0x000fce00092000a8 */
[----:B------:R-:W2:Y:S01]  /*8ed0*/  MUFU.EX2 R93, R93 ;  /* 0x0000005d005d7308 */ /* 0x000ea20000000800 */
[----:B------:R2:W-:Y:S06]  /*8ee0*/  BAR.ARV R12, 0x40 ;  /* 0x0001000c0000751d */ /* 0x0005ec0000002000 */
[----:B-1----:R-:W-:Y:S01]  /*8ef0*/  F2FP.BF16.F32.PACK_AB R11, R91, R90 ;  /* 0x0000005a5b0b723e */ /* 0x002fe200000010ff */
[----:B------:R-:W-:Y:S08]  /*8f00*/  MUFU.EX2 R94, R94 ;  /* 0x0000005e005e7308 */ /* 0x000ff00000000800 */
[----:B------:R-:W1:Y:S08]  /*8f10*/  MUFU.EX2 R95, R95 ;  /* 0x0000005f005f7308 */ /* 0x000e700000000800 */
[----:B------:R-:W-:Y:S01]  /*8f20*/  MUFU.EX2 R96, R96 ;  /* 0x0000006000607308 */ /* 0x000fe20000000800 */
[----:B--2---:R-:W-:-:S07]  /*8f30*/  F2FP.BF16.F32.PACK_AB R12, R93, R92 ;  /* 0x0000005c5d0c723e */ /* 0x004fce00000010ff */
[----:B------:R-:W2:Y:S01]  /*8f40*/  MUFU.EX2 R97, R97 ;  /* 0x0000006100617308 */ /* 0x000ea20000000800 */
[----:B-1----:R-:W-:-:S07]  /*8f50*/  F2FP.BF16.F32.PACK_AB R13, R95, R94 ;  /* 0x0000005e5f0d723e */ /* 0x002fce00000010ff */
[----:B------:R-:W-:Y:S08]  /*8f60*/  MUFU.EX2 R98, R98 ;  /* 0x0000006200627308 */ /* 0x000ff00000000800 */
[----:B------:R-:W1:Y:S01]  /*8f70*/  MUFU.EX2 R99, R99 ;  /* 0x0000006300637308 */ /* 0x000e620000000800 */
[----:B--2---:R-:W-:-:S07]  /*8f80*/  F2FP.BF16.F32.PACK_AB R14, R97, R96 ;  /* 0x00000060610e723e */ /* 0x004fce00000010ff */
[----:B------:R-:W-:Y:S08]  /*8f90*/  MUFU.EX2 R100, R100 ;  /* 0x0000006400647308 */ /* 0x000ff00000000800 */
        /* <DEDUP_REMOVED lines=13> */
[----:B-1----:R-:W-:-:S04]  /*9070*/  F2FP.BF16.F32.PACK_AB R19, R107, R106 ;  /* 0x0000006a6b13723e */ /* 0x002fc800000010ff */
[----:B------:R2:W-:Y:S01]  /*9080*/  STTM.x16 tmem[UR4], R4 ;  /* 0x00000004000079ed */ /* 0x0005e20008240004 */
[----:B------:R-:W-:Y:S02]  /*9090*/  R2UR UR4, R87 ;  /* 0x00000000570472ca */ /* 0x000fe400000e0000 */
[----:B------:R-:W-:Y:S08]  /*90a0*/  MUFU.EX2 R54, R54 ;  /* 0x0000003600367308 */ /* 0x000ff00000000800 */
[----:B------:R-:W1:Y:S08]  /*90b0*/  MUFU.EX2 R55, R55 ;  /* 0x0000003700377308 */ /* 0x000e700000000800 */
[----:B------:R-:W-:Y:S08]  /*90c0*/  MUFU.EX2 R56, R56 ;  /* 0x0000003800387308 */ /* 0x000ff00000000800 */
[----:B------:R-:W3:Y:S08]  /*90d0*/  MUFU.EX2 R57, R57 ;  /* 0x0000003900397308 */ /* 0x000ef00000000800 */
[----:B------:R-:W-:Y:S08]  /*90e0*/  MUFU.EX2 R58, R58 ;  /* 0x0000003a003a7308 */ /* 0x000ff00000000800 */
[----:B------:R-:W4:Y:S08]  /*90f0*/  MUFU.EX2 R59, R59 ;  /* 0x0000003b003b7308 */ /* 0x000f300000000800 */
[----:B------:R-:W-:Y:S01]  /*9100*/  MUFU.EX2 R60, R60 ;  /* 0x0000003c003c7308 */ /* 0x000fe20000000800 */
[----:B--2---:R-:W-:-:S02]  /*9110*/  F2FP.BF16.F32.PACK_AB R4, R53, R52 ;  /* 0x000000343504723e */ /* 0x004fc400000010ff */
[----:B-1----:R-:W-:Y:S02]  /*9120*/  F2FP.BF16.F32.PACK_AB R5, R55, R54 ;  /* 0x000000363705723e */ /* 0x002fe400000010ff */
[----:B---3--:R-:W-:-:S03]  /*9130*/  F2FP.BF16.F32.PACK_AB R6, R57, R56 ;  /* 0x000000383906723e */ /* 0x008fc600000010ff */
[----:B------:R-:W1:Y:S01]  /*9140*/  MUFU.EX2 R61, R61 ;  /* 0x0000003d003d7308 */ /* 0x000e620000000800 */
[----:B----4-:R-:W-:-:S07]  /*9150*/  F2FP.BF16.F32.PACK_AB R7, R59, R58 ;  /* 0x0000003a3b07723e */ /* 0x010fce00000010ff */
        /* <DEDUP_REMOVED lines=35> */
[----:B--2---:R-:W-:-:S04]  /*9390*/  F2FP.BF16.F32.PACK_AB R19, R117, R116 ;  /* 0x000000747513723e */ /* 0x004fc800000010ff */
[----:B------:R1:W-:Y:S01]  /*93a0*/  STTM.x16 tmem[UR4], R4 ;  /* 0x00000004000079ed */ /* 0x0003e20008240004 */
[----:B------:R-:W-:Y:S02]  /*93b0*/  R2UR UR4, R86 ;  /* 0x00000000560472ca */ /* 0x000fe400000e0000 */
[----:B------:R-:W-:Y:S08]  /*93c0*/  MUFU.EX2 R66, R66 ;  /* 0x0000004200427308 */ /* 0x000ff00000000800 */
[----:B------:R-:W2:Y:S08]  /*93d0*/  MUFU.EX2 R67, R67 ;  /* 0x0000004300437308 */ /* 0x000eb00000000800 */
[----:B------:R-:W-:Y:S08]  /*93e0*/  MUFU.EX2 R74, R74 ;  /* 0x0000004a004a7308 */ /* 0x000ff00000000800 */
[----:B------:R-:W3:Y:S08]  /*93f0*/  MUFU.EX2 R75, R75 ;  /* 0x0000004b004b7308 */ /* 0x000ef00000000800 */
[----:B------:R-:W-:Y:S08]  /*9400*/  MUFU.EX2 R118, R118 ;  /* 0x0000007600767308 */ /* 0x000ff00000000800 */
[----:B------:R-:W4:Y:S08]  /*9410*/  MUFU.EX2 R119, R119 ;  /* 0x0000007700777308 */ /* 0x000f300000000800 */
[----:B------:R-:W-:Y:S01]  /*9420*/  MUFU.EX2 R78, R78 ;  /* 0x0000004e004e7308 */ /* 0x000fe20000000800 */
[----:B-1----:R-:W-:-:S02]  /*9430*/  F2FP.BF16.F32.PACK_AB R4, R81, R80 ;  /* 0x000000505104723e */ /* 0x002fc400000010ff */
[----:B--2---:R-:W-:Y:S02]  /*9440*/  F2FP.BF16.F32.PACK_AB R5, R67, R66 ;  /* 0x000000424305723e */ /* 0x004fe400000010ff */
        /* <DEDUP_REMOVED lines=40> */
[----:B------:R-:W-:Y:S01]  /*96d0*/  R2UR UR4, R164 ;  /* 0x00000000a40472ca */ /* 0x000fe200000e0000 */
[----:B------:R-:W2:Y:S01]  /*96e0*/  FENCE.VIEW.ASYNC.T ;  /* 0x00000000000073c6 */ /* 0x000ea20000000200 */
[----:B------:R-:W-:Y:S01]  /*96f0*/  MUFU.EX2 R38, R38 ;  /* 0x0000002600267308 */ /* 0x000fe20000000800 */
[----:B--2---:R2:W-:Y:S07]  /*9700*/  SYNCS.ARRIVE.TRANS64.ART0 RZ, [UR12], R152 ;  /* 0x00000098ffff79a7 */ /* 0x0045ee000850000c */
[----:B------:R-:W3:Y:S08]  /*9710*/  MUFU.EX2 R39, R39 ;  /* 0x0000002700277308 */ /* 0x000ef00000000800 */
[----:B------:R-:W-:Y:S08]  /*9720*/  MUFU.EX2 R40, R40 ;  /* 0x0000002800287308 */ /* 0x000ff00000000800 */
[----:B------:R-:W4:Y:S08]  /*9730*/  MUFU.EX2 R41, R41 ;  /* 0x0000002900297308 */ /* 0x000f300000000800 */
[----:B------:R-:W-:Y:S08]  /*9740*/  MUFU.EX2 R50, R50 ;  /* 0x0000003200327308 */ /* 0x000ff00000000800 */
[----:B------:R-:W5:Y:S08]  /*9750*/  MUFU.EX2 R51, R51 ;  /* 0x0000003300337308 */ /* 0x000f700000000800 */
[----:B------:R-:W-:Y:S01]  /*9760*/  MUFU.EX2 R44, R44 ;  /* 0x0000002c002c7308 */ /* 0x000fe20000000800 */
[----:B-1----:R-:W-:-:S02]  /*9770*/  F2FP.BF16.F32.PACK_AB R4, R47, R46 ;  /* 0x0000002e2f04723e */ /* 0x002fc400000010ff */
[----:B---3--:R-:W-:Y:S02]  /*9780*/  F2FP.BF16.F32.PACK_AB R5, R39, R38 ;  /* 0x000000262705723e */ /* 0x008fe400000010ff */
[----:B----4-:R-:W-:-:S03]  /*9790*/  F2FP.BF16.F32.PACK_AB R6, R41, R40 ;  /* 0x000000282906723e */ /* 0x010fc600000010ff */
[----:B------:R-:W1:Y:S01]  /*97a0*/  MUFU.EX2 R45, R45 ;  /* 0x0000002d002d7308 */ /* 0x000e620000000800 */
[----:B-----5:R-:W-:-:S07]  /*97b0*/  F2FP.BF16.F32.PACK_AB R7, R51, R50 ;  /* 0x000000323307723e */ /* 0x020fce00000010ff */
[----:B------:R-:W-:Y:S08]  /*97c0*/  MUFU.EX2 R48, R48 ;  /* 0x0000003000307308 */ /* 0x000ff00000000800 */
[----:B------:R-:W3:Y:S01]  /*97d0*/  MUFU.EX2 R49, R49 ;  /* 0x0000003100317308 */ /* 0x000ee20000000800 */
[----:B-1----:R-:W-:-:S07]  /*97e0*/  F2FP.BF16.F32.PACK_AB R8, R45, R44 ;  /* 0x0000002c2d08723e */ /* 0x002fce00000010ff */
[----:B------:R-:W-:Y:S08]  /*97f0*/  MUFU.EX2 R136, R136 ;  /* 0x0000008800887308 */ /* 0x000ff00000000800 */
[----:B------:R-:W1:Y:S01]  /*9800*/  MUFU.EX2 R137, R137 ;  /* 0x0000008900897308 */ /* 0x000e620000000800 */
[----:B---3--:R-:W-:-:S07]  /*9810*/  F2FP.BF16.F32.PACK_AB R9, R49, R48 ;  /* 0x000000303109723e */ /* 0x008fce00000010ff */
        /* <DEDUP_REMOVED lines=26> */
[----:B-1----:R-:W-:Y:S02]  /*99c0*/  F2FP.BF16.F32.PACK_AB R18, R149, R148 ;  /* 0x000000949512723e */ /* 0x002fe400000010ff */
[----:B---3--:R-:W-:-:S04]  /*99d0*/  F2FP.BF16.F32.PACK_AB R19, R151, R150 ;  /* 0x000000969713723e */ /* 0x008fc800000010ff */
[----:B------:R2:W-:Y:S01]  /*99e0*/  STTM.x16 tmem[UR4], R4 ;  /* 0x00000004000079ed */ /* 0x0005e20008240004 */
[----:B------:R-:W-:Y:S01]  /*99f0*/  USHF.L.U32 UR4, UR9, 0x1f, URZ ;  /* 0x0000001f09047899 */ /* 0x000fe200080006ff */
[----:B------:R-:W1:Y:S02]  /*9a00*/  FENCE.VIEW.ASYNC.T ;  /* 0x00000000000073c6 */ /* 0x000e640000000200 */
[----:B-1----:R-:W-:-:S03]  /*9a10*/  NOP ;  /* 0x0000000000007918 */ /* 0x002fc60000000000 */
[----:B------:R-:W-:Y:S01]  /*9a20*/  IMAD.U32 R153, RZ, RZ, UR4 ;  /* 0x00000004ff997e24 */ /* 0x000fe2000f8e00ff */
[----:B------:R2:W-:Y:S03]  /*9a30*/  @P0 SYNCS.ARRIVE.TRANS64.ART0 RZ, [UR16+0x70], R152 ;  /* 0x00007098ffff09a7 */ /* 0x0005e60008500010 */
[----:B------:R-:W1:Y:S02]  /*9a40*/  SYNCS.PHASECHK.TRANS64.TRYWAIT P0, [UR17], R153 ;  /* 0x00000099ff0075a7 */ /* 0x000e640008001111 */
[----:B-12---:R-:W-:Y:S05]  /*9a50*/  @!P0 BRA `(.L_x_48) ;  /* 0x0000006000008947 */ /* 0x006fea0003800000 */
.L_x_120:
[----:B-1----:R-:W-:Y:S01]  /*9a60*/  MOV R5, UR15 ;  /* 0x0000000f00057c02 */ /* 0x002fe20008000f00 */
[----:B------:R-:W-:Y:S01]  /*9a70*/  FMUL R4, R169, R2 ;  /* 0x00000002a9047220 */ /* 0x000fe20000400000 */
[----:B------:R-:W-:Y:S01]  /*9a80*/  FADD2 R24, R24.F32x2.HI_LO, R34.F32x2.HI_LO ;  /* 0x000000221818724b */ /* 0x000fe20000000000 */
[----:B------:R-:W-:Y:S01]  /*9a90*/  UIADD3 UR11, UPT, UPT, UR11, 0x1, URZ ;  /* 0x000000010b0b7890 */ /* 0x000fe2000fffe0ff */
[----:B------:R-:W-:Y:S01]  /*9aa0*/  FADD2 R28, R28.F32x2.HI_LO, R88.F32x2.HI_LO ;  /* 0x000000581c1c724b */ /* 0x000fe20000000000 */
[----:B------:R-:W-:Y:S01]  /*9ab0*/  MOV R166, R155 ;  /* 0x0000009b00a67202 */ /* 0x000fe20000000f00 */
[----:B------:R-:W-:Y:S01]  /*9ac0*/  FADD2 R4, R4.F32x2.HI_LO, R22.F32x2.HI_LO ;  /* 0x000000160404724b */ /* 0x000fe20000000000 */
[----:B------:R-:W-:Y:S01]  /*9ad0*/  UISETP.NE.AND UP0, UPT, UR11, -0x1, UPT ;  /* 0xffffffff0b00788c */ /* 0x000fe2000bf05270 */
[----:B------:R-:W-:Y:S01]  /*9ae0*/  FADD2 R30, R30.F32x2.HI_LO, R90.F32x2.HI_LO ;  /* 0x0000005a1e1e724b */ /* 0x000fe20000000000 */
[----:B------:R-:W-:Y:S01]  /*9af0*/  ULOP3.LUT UR9, UR9, 0x1, URZ, 0x3c, !UPT ;  /* 0x0000000109097892 */ /* 0x000fe2000f8e3cff */
[----:B------:R-:W-:Y:S01]  /*9b00*/  FADD2 R4, R4.F32x2.HI_LO, R32.F32x2.HI_LO ;  /* 0x000000200404724b */ /* 0x000fe20000000000 */
[----:B------:R-:W-:Y:S01]  /*9b10*/  ULOP3.LUT UR10, UR10, 0x1, URZ, 0x3c, !UPT ;  /* 0x000000010a0a7892 */ /* 0x000fe2000f8e3cff */
[----:B------:R-:W-:-:S02]  /*9b20*/  FADD2 R24, R24.F32x2.HI_LO, R94.F32x2.HI_LO ;  /* 0x0000005e1818724b */ /* 0x000fc40000000000 */
[----:B------:R-:W-:Y:S02]  /*9b30*/  FADD2 R28, R28.F32x2.HI_LO, R96.F32x2.HI_LO ;  /* 0x000000601c1c724b */ /* 0x000fe40000000000 */
[----:B------:R-:W-:Y:S02]  /*9b40*/  FADD2 R30, R30.F32x2.HI_LO, R98.F32x2.HI_LO ;  /* 0x000000621e1e724b */ /* 0x000fe40000000000 */
[----:B------:R-:W-:Y:S02]  /*9b50*/  FADD2 R4, R4.F32x2.HI_LO, R92.F32x2.HI_LO ;  /* 0x0000005c0404724b */ /* 0x000fe40000000000 */
[----:B------:R-:W-:Y:S02]  /*9b60*/  FADD2 R24, R24.F32x2.HI_LO, R102.F32x2.HI_LO ;  /* 0x000000661818724b */ /* 0x000fe40000000000 */
[----:B------:R-:W-:Y:S02]  /*9b70*/  FADD2 R28, R28.F32x2.HI_LO, R104.F32x2.HI_LO ;  /* 0x000000681c1c724b */ /* 0x000fe40000000000 */
        /* <DEDUP_REMOVED lines=51> */
[----:B------:R-:W-:-:S04]  /*9eb0*/  FADD2 R4, R4.F32x2.HI_LO, R24.F32x2.HI_LO ;  /* 0x000000180404724b */ /* 0x000fc80000000000 */
[----:B------:R-:W-:-:S04]  /*9ec0*/  FADD2 R4, R4.F32x2.HI_LO, R28.F32x2.HI_LO ;  /* 0x0000001c0404724b */ /* 0x000fc80000000000 */
[----:B------:R-:W-:Y:S01]  /*9ed0*/  FADD R2, R4, R5 ;  /* 0x0000000504027221 */ /* 0x000fe20000000000 */
[----:B------:R-:W-:Y:S06]  /*9ee0*/  BRA.U UP0, `(.L_x_49) ;  /* 0xffffffd900407547 */ /* 0x000fec000b83ffff */
.L_x_46:
[----:B------:R-:W-:-:S04]  /*9ef0*/  UISETP.LT.AND UP0, UPT, UR21, UR20, UPT ;  /* 0x000000141500728c */ /* 0x000fc8000bf01270 */
[----:B------:R-:W-:-:S04]  /*9f00*/  USEL UR11, UR21, UR20, UP0 ;  /* 0x00000014150b7287 */ /* 0x000fc80008000000 */
[----:B------:R-:W-:-:S09]  /*9f10*/  UISETP.GE.AND UP0, UPT, UR11, 0x1, UPT ;  /* 0x000000010b00788c */ /* 0x000fd2000bf06270 */
[----:B------:R-:W-:Y:S05]  /*9f20*/  BRA.U !UP0, `(.L_x_50) ;  /* 0x0000002108407547 */ /* 0x000fea000b800000 */
[----:B------:R-:W1:Y:S01]  /*9f30*/  S2R R159, SR_TID.X ;  /* 0x00000000009f7919 */ /* 0x000e620000002100 */
[----:B------:R-:W2:Y:S01]  /*9f40*/  S2UR UR12, SR_CgaCtaId ;  /* 0x00000000000c79c3 */ /* 0x000ea20000008800 */
[----:B------:R-:W-:Y:S01]  /*9f50*/  UISETP.GT.AND UP0, UPT, UR67, 0x3, UPT ;  /* 0x000000034300788c */ /* 0x000fe2000bf04270 */
[----:B------:R-:W-:Y:S01]  /*9f60*/  IMAD.MOV.U32 R160, RZ, RZ, R155 ;  /* 0x000000ffffa07224 */ /* 0x000fe200078e009b */
[----:B------:R-:W-:Y:S01]  /*9f70*/  UMOV UR4, 0x400 ;  /* 0x0000040000047882 */ /* 0x000fe20000000000 */
[----:B------:R-:W3:Y:S01]  /*9f80*/  LDCU UR5, c[0x0][0x600] ;  /* 0x0000c000ff0577ac */ /* 0x000ee20008000800 */
[----:B------:R-:W-:Y:S02]  /*9f90*/  USEL UR14, URZ, 0x80, !UP0 ;  /* 0x00000080ff0e7887 */ /* 0x000fe4000c000000 */
[----:B------:R-:W-:Y:S01]  /*9fa0*/  UIADD3 UR11, UPT, UPT, -UR11, URZ, URZ ;  /* 0x000000ff0b0b7290 */ /* 0x000fe2000fffe1ff */
[----:B------:R-:W-:-:S03]  /*9fb0*/  UMOV UR16, URZ ;  /* 0x000000ff00107c82 */ /* 0x000fc60008000000 */
[----:B------:R-:W-:Y:S01]  /*9fc0*/  IMAD.U32 R158, RZ, RZ, UR14 ;  /* 0x0000000eff9e7e24 */ /* 0x000fe2000f8e00ff */
[----:B--2---:R-:W-:-:S04]  /*9fd0*/  ULEA UR12, UR12, UR4, 0x18 ;  /* 0x000000040c0c7291 */ /* 0x004fc8000f8ec0ff */
[----:B------:R-:W-:Y:S01]  /*9fe0*/  UIADD3 UR15, UPT, UPT, UR12, 0x8, URZ ;  /* 0x000000080c0f7890 */ /* 0x000fe2000fffe0ff */
[----:B-1----:R-:W-:-:S05]  /*9ff0*/  IMAD.U32 R3, R159, 0x10000, RZ ;  /* 0x000100009f037824 */ /* 0x002fca00078e00ff */
[----:B------:R-:W-:-:S04]  /*a000*/  LOP3.LUT R158, R158, 0x600000, R3, 0xf8, !PT ;  /* 0x006000009e9e7812 */ /* 0x000fc800078ef803 */
[C---:B------:R-:W-:Y:S02]  /*a010*/  LOP3.LUT R157, R158.reuse, 0x40, RZ, 0xfc, !PT ;  /* 0x000000409e9d7812 */ /* 0x040fe400078efcff */
[C---:B------:R-:W-:Y:S02]  /*a020*/  LOP3.LUT R156, R158.reuse, 0x70, RZ, 0xfc, !PT ;  /* 0x000000709e9c7812 */ /* 0x040fe400078efcff */
[C---:B------:R-:W-:Y:S02]  /*a030*/  LOP3.LUT R154, R158.reuse, 0x50, RZ, 0xfc, !PT ;  /* 0x000000509e9a7812 */ /* 0x040fe400078efcff */
[C---:B------:R-:W-:Y:S02]  /*a040*/  LOP3.LUT R3, R158.reuse, 0x60, RZ, 0xfc, !PT ;  /* 0x000000609e037812 */ /* 0x040fe400078efcff */
[----:B---3--:R-:W-:-:S07]  /*a050*/  LOP3.LUT R0, R158, 0x20, RZ, 0xfc, !PT ;  /* 0x000000209e007812 */ /* 0x008fce00078efcff */
.L_x_53:
[----:B------:R-:W-:Y:S01]  /*a060*/  UMOV UR6, UR15 ;  /* 0x0000000f00067c82 */ /* 0x000fe20008000000 */
[----:B------:R-:W-:Y:S01]  /*a070*/  USHF.L.U32 UR4, UR10, 0x1f, URZ ;  /* 0x0000001f0a047899 */ /* 0x000fe200080006ff */
[----:B------:R-:W-:Y:S01]  /*a080*/  R2UR UR7, R158 ;  /* 0x000000009e0772ca */ /* 0x000fe200000e0000 */
[----:B------:R-:W-:-:S04]  /*a090*/  @!UP0 UIADD3 UR6, UPT, UPT, UR12, URZ, URZ ;  /* 0x000000ff0c068290 */ /* 0x000fc8000fffe0ff */
[----:B------:R-:W-:-:S05]  /*a0a0*/  MOV R4, UR4 ;  /* 0x0000000400047c02 */ /* 0x000fca0008000f00 */
[----:B------:R-:W1:Y:S02]  /*a0b0*/  SYNCS.PHASECHK.TRANS64.TRYWAIT P0, [UR6+0x50], R4 ;  /* 0x00005004ff0075a7 */ /* 0x000e640008001106 */
[----:B-1----:R-:W-:Y:S05]  /*a0c0*/  @!P0 BRA `(.L_x_51) ;  /* 0x0000005800808947 */ /* 0x002fea0003800000 */
.L_x_122:
[----:B------:R-:W2:Y:S01]  /*a0d0*/  LDTM.x32 R100, tmem[UR7] ;  /* 0x00000007006479ee */ /* 0x000ea200082c0000 */
[----:B------:R-:W-:Y:S01]  /*a0e0*/  R2UR UR4, R0 ;  /* 0x00000000000472ca */ /* 0x000fe200000e0000 */
[----:B------:R-:W-:Y:S01]  /*a0f0*/  IMAD.MOV.U32 R162, RZ, RZ, 0x3d9df09d ;  /* 0x3d9df09dffa27424 */ /* 0x000fe200078e00ff */
[----:B------:R-:W-:-:S11]  /*a100*/  R2UR UR7, R157 ;  /* 0x000000009d0772ca */ /* 0x000fd600000e0000 */
[----:B------:R-:W3:Y:S01]  /*a110*/  LDTM.x32 R68, tmem[UR4] ;  /* 0x00000004004479ee */ /* 0x000ee200082c0000 */
[----:B------:R-:W-:Y:S01]  /*a120*/  R2UR UR4, R3 ;  /* 0x00000000030472ca */ /* 0x000fe200000e0000 */
[----:B------:R-:W4:Y:S01]  /*a130*/  LDTM.x32 R36, tmem[UR7] ;  /* 0x00000007002479ee */ /* 0x000f2200082c0000 */
[----:B--2---:R-:W-:Y:S02]  /*a140*/  FMNMX3 R134, R160, R100, R101, !PT ;  /* 0x00000064a0867276 */ /* 0x004fe40007800065 */
[----:B------:R-:W-:Y:S02]  /*a150*/  FMNMX R133, R102, R103, !PT ;  /* 0x0000006766857209 */ /* 0x000fe40007800000 */
[----:B------:R-:W-:-:S07]  /*a160*/  FMNMX R132, R104, R105, !PT ;  /* 0x0000006968847209 */ /* 0x000fce0007800000 */
[----:B-1----:R-:W1:Y:S01]  /*a170*/  LDTM.x32 R4, tmem[UR4] ;  /* 0x00000004000479ee */ /* 0x002e6200082c0000 */
[----:B------:R-:W-:Y:S02]  /*a180*/  FMNMX R155, R106, R107, !PT ;  /* 0x0000006b6a9b7209 */ /* 0x000fe40007800000 */
        /* <DEDUP_REMOVED lines=12> */
[----:B---3--:R-:W-:Y:S02]  /*a250*/  FMNMX3 R134, R134, R68, R69, !PT ;  /* 0x0000004486867276 */ /* 0x008fe40007800045 */
        /* <DEDUP_REMOVED lines=15> */
[----:B----4-:R-:W-:-:S02]  /*a350*/  FMNMX3 R134, R134, R36, R37, !PT ;  /* 0x0000002486867276 */ /* 0x010fc40007800025 */
        /* <DEDUP_REMOVED lines=15> */
[----:B-1----:R-:W-:Y:S02]  /*a450*/  FMNMX3 R134, R134, R4, R5, !PT ;  /* 0x0000000486867276 */ /* 0x002fe40007800005 */
        /* <DEDUP_REMOVED lines=15> */
[----:B------:R-:W-:Y:S02]  /*a550*/  FMNMX R133, R134, R133, !PT ;  /* 0x0000008586857209 */ /* 0x000fe40007800000 */
[----:B------:R-:W-:Y:S02]  /*a560*/  R2UR UR4, R157 ;  /* 0x000000009d0472ca */ /* 0x000fe400000e0000 */
[----:B------:R-:W-:-:S04]  /*a570*/  FMNMX3 R155, R133, R132, R155, !PT ;  /* 0x00000084859b7276 */ /* 0x000fc8000780009b */
[----:B------:R-:W-:-:S04]  /*a580*/  FSETP.NEU.AND P0, PT, R155, -INF , PT ;  /* 0xff8000009b00780b */ /* 0x000fc80003f0d000 */
[----:B------:R-:W-:Y:S02]  /*a590*/  FSEL R161, R155, RZ, P0 ;  /* 0x000000ff9ba17208 */ /* 0x000fe40000000000 */
[----:B------:R-:W-:-:S03]  /*a5a0*/  ELECT P0, URZ, PT ;  /* 0x0000000000ff782f */ /* 0x000fc60003800000 */
[----:B------:R-:W-:-:S04]  /*a5b0*/  FADD R163, -R161, R160 ;  /* 0x000000a0a1a37221 */ /* 0x000fc80000000100 */
[----:B------:R-:W-:-:S05]  /*a5c0*/  FMUL R163, R163, UR5 ;  /* 0x00000005a3a37c20 */ /* 0x000fca0008400000 */
[----:B------:R-:W-:Y:S02]  /*a5d0*/  FSETP.GE.AND P1, PT, R163, -8, PT ;  /* 0xc1000000a300780b */ /* 0x000fe40003f26000 */
[----:B------:R-:W1:Y:S02]  /*a5e0*/  MUFU.EX2 R163, R163 ;  /* 0x000000a300a37308 */ /* 0x000e640000000800 */
[C---:B------:R-:W-:Y:S02]  /*a5f0*/  FSEL R161, R160.reuse, R161, P1 ;  /* 0x000000a1a0a17208 */ /* 0x040fe40000800000 */
[----:B------:R-:W-:-:S03]  /*a600*/  FSEL R155, R160, R155, P1 ;  /* 0x0000009ba09b7208 */ /* 0x000fc60000800000 */
[----:B------:R-:W-:-:S04]  /*a610*/  FFMA R161, -R161, UR5, RZ ;  /* 0x00000005a1a17c23 */ /* 0x000fc800080001ff */
[--C-:B------:R-:W-:Y:S02]  /*a620*/  FFMA2 R132, R100.F32x2.HI_LO, UR5.F32, R161.reuse.F32 ;  /* 0x0000000564847c49 */ /* 0x100fe400092000a1 */
[--C-:B------:R-:W-:Y:S02]  /*a630*/  FFMA2 R134, R102.F32x2.HI_LO, UR5.F32, R161.reuse.F32 ;  /* 0x0000000566867c49 */ /* 0x100fe400092000a1 */
[--C-:B------:R-:W-:Y:S02]  /*a640*/  FFMA2 R136, R104.F32x2.HI_LO, UR5.F32, R161.reuse.F32 ;  /* 0x0000000568887c49 */ /* 0x100fe400092000a1 */
[--C-:B------:R-:W-:Y:S01]  /*a650*/  FFMA2 R138, R106.F32x2.HI_LO, UR5.F32, R161.reuse.F32 ;  /* 0x000000056a8a7c49 */ /* 0x100fe200092000a1 */
[----:B------:R-:W-:Y:S01]  /*a660*/  MUFU.EX2 R132, R132 ;  /* 0x0000008400847308 */ /* 0x000fe20000000800 */
[----:B------:R-:W-:Y:S02]  /*a670*/  FFMA2 R140, R108.F32x2.HI_LO, UR5.F32, R161.F32 ;  /* 0x000000056c8c7c49 */ /* 0x000fe400092000a1 */
[----:B------:R-:W-:-:S02]  /*a680*/  IMAD.U32 R106, RZ, RZ, UR14 ;  /* 0x0000000eff6a7e24 */ /* 0x000fc4000f8e00ff */
[--C-:B------:R-:W-:Y:S01]  /*a690*/  FFMA2 R142, R110.F32x2.HI_LO, UR5.F32, R161.reuse.F32 ;  /* 0x000000056e8e7c49 */ /* 0x100fe200092000a1 */
[----:B-1----:R-:W-:Y:S01]  /*a6a0*/  FSEL R163, R163, 1, !P1 ;  /* 0x3f800000a3a37808 */ /* 0x002fe20004800000 */
[--C-:B------:R-:W-:Y:S02]  /*a6b0*/  FFMA2 R144, R112.F32x2.HI_LO, UR5.F32, R161.reuse.F32 ;  /* 0x0000000570907c49 */ /* 0x100fe400092000a1 */
[----:B------:R-:W-:Y:S02]  /*a6c0*/  IMAD.U32 R108, RZ, RZ, UR13 ;  /* 0x0000000dff6c7e24 */ /* 0x000fe4000f8e00ff */
[--C-:B------:R-:W-:Y:S01]  /*a6d0*/  FFMA2 R146, R114.F32x2.HI_LO, UR5.F32, R161.reuse.F32 ;  /* 0x0000000572927c49 */ /* 0x100fe200092000a1 */
[----:B------:R-:W1:Y:S01]  /*a6e0*/  MUFU.EX2 R133, R133 ;  /* 0x0000008500857308 */ /* 0x000e620000000800 */
[----:B------:R-:W-:Y:S01]  /*a6f0*/  FFMA2 R116, R116.F32x2.HI_LO, UR5.F32, R161.F32 ;  /* 0x0000000574747c49 */ /* 0x000fe200092000a1 */
[----:B------:R-:W-:Y:S01]  /*a700*/  LOP3.LUT R106, R106, 0x7f, R159, 0xf8, !PT ;  /* 0x0000007f6a6a7812 */ /* 0x000fe200078ef89f */
[----:B------:R-:W-:-:S02]  /*a710*/  FFMA2 R118, R118.F32x2.HI_LO, UR5.F32, R161.F32 ;  /* 0x0000000576767c49 */ /* 0x000fc400092000a1 */
[--C-:B------:R-:W-:Y:S01]  /*a720*/  FFMA2 R120, R120.F32x2.HI_LO, UR5.F32, R161.reuse.F32 ;  /* 0x0000000578787c49 */ /* 0x100fe200092000a1 */
[----:B------:R-:W-:Y:S01]  /*a730*/  LEA R106, R106, UR12, 0x2 ;  /* 0x0000000c6a6a7c11 */ /* 0x000fe2000f8e10ff */
[--C-:B------:R-:W-:Y:S01]  /*a740*/  FFMA2 R122, R122.F32x2.HI_LO, UR5.F32, R161.reuse.F32 ;  /* 0x000000057a7a7c49 */ /* 0x100fe200092000a1 */
[----:B------:R-:W-:Y:S01]  /*a750*/  MUFU.EX2 R134, R134 ;  /* 0x0000008600867308 */ /* 0x000fe20000000800 */
[--C-:B------:R-:W-:Y:S02]  /*a760*/  FFMA2 R124, R124.F32x2.HI_LO, UR5.F32, R161.reuse.F32 ;  /* 0x000000057c7c7c49 */ /* 0x100fe400092000a1 */
[--C-:B------:R-:W-:Y:S01]  /*a770*/  FFMA2 R126, R126.F32x2.HI_LO, UR5.F32, R161.reuse.F32 ;  /* 0x000000057e7e7c49 */ /* 0x100fe200092000a1 */
[----:B------:R2:W-:Y:S01]  /*a780*/  STS [R106+0x11c], R163 ;  /* 0x00011ca36a007388 */ /* 0x0005e20000000800 */
[--C-:B------:R-:W-:Y:S02]  /*a790*/  FFMA2 R128, R128.F32x2.HI_LO, UR5.F32, R161.reuse.F32 ;  /* 0x0000000580807c49 */ /* 0x100fe400092000a1 */
[--C-:B------:R-:W-:Y:S01]  /*a7a0*/  FFMA2 R130, R130.F32x2.HI_LO, UR5.F32, R161.reuse.F32 ;  /* 0x0000000582827c49 */ /* 0x100fe200092000a1 */
[----:B------:R-:W3:Y:S01]  /*a7b0*/  MUFU.EX2 R135, R135 ;  /* 0x0000008700877308 */ /* 0x000ee20000000800 */
[--C-:B------:R-:W-:Y:S01]  /*a7c0*/  FFMA2 R152, R72.F32x2.HI_LO, UR5.F32, R161.reuse.F32 ;  /* 0x0000000548987c49 */ /* 0x100fe200092000a1 */
[----:B-1----:R-:W-:Y:S01]  /*a7d0*/  F2FP.BF16.F32.PACK_AB R100, R133, R132 ;  /* 0x000000848564723e */ /* 0x002fe200000010ff */
[----:B------:R-:W-:-:S02]  /*a7e0*/  FFMA2 R148, R68.F32x2.HI_LO, UR5.F32, R161.F32 ;  /* 0x0000000544947c49 */ /* 0x000fc400092000a1 */
[--C-:B------:R-:W-:Y:S02]  /*a7f0*/  FFMA2 R72, R82.F32x2.HI_LO, UR5.F32, R161.reuse.F32 ;  /* 0x0000000552487c49 */ /* 0x100fe400092000a1 */
[--C-:B------:R-:W-:Y:S01]  /*a800*/  FFMA2 R68, R74.F32x2.HI_LO, UR5.F32, R161.reuse.F32 ;  /* 0x000000054a447c49 */ /* 0x100fe200092000a1 */
[----:B------:R-:W-:Y:S01]  /*a810*/  MUFU.EX2 R136, R136 ;  /* 0x0000008800887308 */ /* 0x000fe20000000800 */
[--C-:B------:R-:W-:Y:S01]  /*a820*/  FFMA2 R74, R80.F32x2.HI_LO, UR5.F32, R161.reuse.F32 ;  /* 0x00000005504a7c49 */ /* 0x100fe200092000a1 */
[----:B------:R-:W-:Y:S01]  /*a830*/  FMNMX R72, R72, -127, !PT ;  /* 0xc2fe000048487809 */ /* 0x000fe20007800000 */
[--C-:B------:R-:W-:Y:S01]  /*a840*/  FFMA2 R150, R70.F32x2.HI_LO, UR5.F32, R161.reuse.F32 ;  /* 0x0000000546967c49 */ /* 0x100fe200092000a1 */
[----:B------:R-:W-:Y:S01]  /*a850*/  FMNMX R73, R73, -127, !PT ;  /* 0xc2fe000049497809 */ /* 0x000fe20007800000 */
[--C-:B------:R-:W-:Y:S01]  /*a860*/  FFMA2 R70, R96.F32x2.HI_LO, UR5.F32, R161.reuse.F32 ;  /* 0x0000000560467c49 */ /* 0x100fe200092000a1 */
[----:B------:R-:W-:Y:S01]  /*a870*/  FMNMX R74, R74, -127, !PT ;  /* 0xc2fe00004a4a7809 */ /* 0x000fe20007800000 */
[--C-:B------:R-:W-:Y:S01]  /*a880*/  FFMA2 R84, R84.F32x2.HI_LO, UR5.F32, R161.reuse.F32 ;  /* 0x0000000554547c49 */ /* 0x100fe200092000a1 */
[----:B------:R-:W1:Y:S01]  /*a890*/  MUFU.EX2 R137, R137 ;  /* 0x0000008900897308 */ /* 0x000e620000000800 */
[----:B---3--:R-:W-:Y:S01]  /*a8a0*/  F2FP.BF16.F32.PACK_AB R101, R135, R134 ;  /* 0x000000868765723e */ /* 0x008fe200000010ff */
[--C-:B------:R-:W-:Y:S01]  /*a8b0*/  FFMA2 R86, R86.F32x2.HI_LO, UR5.F32, R161.reuse.F32 ;  /* 0x0000000556567c49 */ /* 0x100fe200092000a1 */
[----:B------:R-:W-:Y:S01]  /*a8c0*/  FMNMX R75, R75, -127, !PT ;  /* 0xc2fe00004b4b7809 */ /* 0x000fe20007800000 */
[--C-:B------:R-:W-:Y:S01]  /*a8d0*/  FFMA2 R88, R88.F32x2.HI_LO, UR5.F32, R161.reuse.F32 ;  /* 0x0000000558587c49 */ /* 0x100fe200092000a1 */
[----:B------:R-:W-:Y:S01]  /*a8e0*/  FMNMX R70, R70, -127, !PT ;  /* 0xc2fe000046467809 */ /* 0x000fe20007800000 */
[--C-:B------:R-:W-:Y:S01]  /*a8f0*/  FFMA2 R90, R90.F32x2.HI_LO, UR5.F32, R161.reuse.F32 ;  /* 0x000000055a5a7c49 */ /* 0x100fe200092000a1 */
[----:B------:R-:W-:Y:S01]  /*a900*/  FMNMX R71, R71, -127, !PT ;  /* 0xc2fe000047477809 */ /* 0x000fe20007800000 */
[----:B------:R-:W-:Y:S01]  /*a910*/  MUFU.EX2 R138, R138 ;  /* 0x0000008a008a7308 */ /* 0x000fe20000000800 */
[----:B------:R-:W-:-:S02]  /*a920*/  FFMA2 R92, R92.F32x2.HI_LO, UR5.F32, R161.F32 ;  /* 0x000000055c5c7c49 */ /* 0x000fc400092000a1 */
[--C-:B------:R-:W-:Y:S02]  /*a930*/  FFMA2 R52, R52.F32x2.HI_LO, UR5.F32, R161.reuse.F32 ;  /* 0x0000000534347c49 */ /* 0x100fe400092000a1 */
[----:B------:R-:W-:Y:S02]  /*a940*/  FADD2.RM R96, R70.F32x2.HI_LO, 12582912 ;  /* 0x4b4000004660744b */ /* 0x000fe40000204000 */
[--C-:B------:R-:W-:Y:S01]  /*a950*/  FFMA2 R54, R54.F32x2.HI_LO, UR5.F32, R161.reuse.F32 ;  /* 0x0000000536367c49 */ /* 0x100fe200092000a1 */
[----:B------:R-:W3:Y:S01]  /*a960*/  MUFU.EX2 R139, R139 ;  /* 0x0000008b008b7308 */ /* 0x000ee20000000800 */
[----:B-1----:R-:W-:Y:S01]  /*a970*/  F2FP.BF16.F32.PACK_AB R102, R137, R136 ;  /* 0x000000888966723e */ /* 0x002fe200000010ff */
[--C-:B------:R-:W-:Y:S02]  /*a980*/  FFMA2 R56, R56.F32x2.HI_LO, UR5.F32, R161.reuse.F32 ;  /* 0x0000000538387c49 */ /* 0x100fe400092000a1 */
[--C-:B------:R-:W-:Y:S02]  /*a990*/  FFMA2 R58, R58.F32x2.HI_LO, UR5.F32, R161.reuse.F32 ;  /* 0x000000053a3a7c49 */ /* 0x100fe400092000a1 */
[----:B------:R-:W-:-:S02]  /*a9a0*/  FFMA2 R60, R60.F32x2.HI_LO, UR5.F32, R161.F32 ;  /* 0x000000053c3c7c49 */ /* 0x000fc400092000a1 */
[----:B------:R-:W-:Y:S01]  /*a9b0*/  MUFU.EX2 R140, R140 ;  /* 0x0000008c008c7308 */ /* 0x000fe20000000800 */
[--C-:B------:R-:W-:Y:S02]  /*a9c0*/  FFMA2 R20, R20.F32x2.HI_LO, UR5.F32, R161.reuse.F32 ;  /* 0x0000000514147c49 */ /* 0x100fe400092000a1 */
[--C-:B------:R-:W-:Y:S02]  /*a9d0*/  FFMA2 R22, R22.F32x2.HI_LO, UR5.F32, R161.reuse.F32 ;  /* 0x0000000516167c49 */ /* 0x100fe400092000a1 */
[--C-:B------:R-:W-:Y:S02]  /*a9e0*/  FFMA2 R24, R24.F32x2.HI_LO, UR5.F32, R161.reuse.F32 ;  /* 0x0000000518187c49 */ /* 0x100fe400092000a1 */
[--C-:B------:R-:W-:Y:S01]  /*a9f0*/  FFMA2 R26, R26.F32x2.HI_LO, UR5.F32, R161.reuse.F32 ;  /* 0x000000051a1a7c49 */ /* 0x100fe200092000a1 */
[----:B------:R-:W1:Y:S01]  /*aa00*/  MUFU.EX2 R141, R141 ;  /* 0x0000008d008d7308 */ /* 0x000e620000000800 */
[----:B---3--:R-:W-:Y:S01]  /*aa10*/  F2FP.BF16.F32.PACK_AB R103, R139, R138 ;  /* 0x0000008a8b67723e */ /* 0x008fe200000010ff */
[----:B------:R-:W-:-:S02]  /*aa20*/  FFMA2 R28, R28.F32x2.HI_LO, UR5.F32, R161.F32 ;  /* 0x000000051c1c7c49 */ /* 0x000fc400092000a1 */
[--C-:B------:R-:W-:Y:S02]  /*aa30*/  FFMA2 R30, R30.F32x2.HI_LO, UR5.F32, R161.reuse.F32 ;  /* 0x000000051e1e7c49 */ /* 0x100fe400092000a1 */
[--C-:B------:R-:W-:Y:S02]  /*aa40*/  FFMA2 R32, R32.F32x2.HI_LO, UR5.F32, R161.reuse.F32 ;  /* 0x0000000520207c49 */ /* 0x100fe400092000a1 */
[----:B------:R-:W-:Y:S01]  /*aa50*/  MUFU.EX2 R142, R142 ;  /* 0x0000008e008e7308 */ /* 0x000fe20000000800 */
[--C-:B------:R-:W-:Y:S02]  /*aa60*/  FFMA2 R34, R34.F32x2.HI_LO, UR5.F32, R161.reuse.F32 ;  /* 0x0000000522227c49 */ /* 0x100fe400092000a1 */
[----:B------:R-:W-:-:S05]  /*aa70*/  FFMA2 R10, R10.F32x2.HI_LO, UR5.F32, R161.F32 ;  /* 0x000000050a0a7c49 */ /* 0x000fca00092000a1 */
[----:B------:R-:W3:Y:S01]  /*aa80*/  MUFU.EX2 R143, R143 ;  /* 0x0000008f008f7308 */ /* 0x000ee20000000800 */
[----:B-1----:R-:W-:-:S07]  /*aa90*/  F2FP.BF16.F32.PACK_AB R104, R141, R140 ;  /* 0x0000008c8d68723e */ /* 0x002fce00000010ff */
[----:B------:R-:W-:Y:S08]  /*aaa0*/  MUFU.EX2 R144, R144 ;  /* 0x0000009000907308 */ /* 0x000ff00000000800 */
[----:B------:R-:W2:Y:S01]  /*aab0*/  MUFU.EX2 R145, R145 ;  /* 0x0000009100917308 */ /* 0x000ea20000000800 */
[----:B---3--:R-:W-:-:S07]  /*aac0*/  F2FP.BF16.F32.PACK_AB R105, R143, R142 ;  /* 0x0000008e8f69723e */ /* 0x008fce00000010ff */
[----:B------:R-:W-:Y:S08]  /*aad0*/  MUFU.EX2 R146, R146 ;  /* 0x0000009200927308 */ /* 0x000ff00000000800 */
[----:B------:R-:W1:Y:S01]  /*aae0*/  MUFU.EX2 R147, R147 ;  /* 0x0000009300937308 */ /* 0x000e620000000800 */
[----:B--2---:R-:W-:-:S07]  /*aaf0*/  F2FP.BF16.F32.PACK_AB R106, R145, R144 ;  /* 0x00000090916a723e */ /* 0x004fce00000010ff */
[----:B------:R-:W-:Y:S08]  /*ab00*/  MUFU.EX2 R116, R116 ;  /* 0x0000007400747308 */ /* 0x000ff00000000800 */
        /* <DEDUP_REMOVED lines=25> */
[----:B------:R-:W-:Y:S01]  /*aca0*/  MUFU.EX2 R149, R149 ;  /* 0x0000009500957308 */ /* 0x000fe20000000800 */
[----:B-1----:R-:W-:-:S04]  /*acb0*/  F2FP.BF16.F32.PACK_AB R115, R131, R130 ;  /* 0x000000828373723e */ /* 0x002fc800000010ff */
[----:B------:R1:W-:Y:S01]  /*acc0*/  STTM.x16 tmem[UR4], R100 ;  /* 0x00000064000079ed */ /* 0x0003e20008240004 */
[----:B------:R-:W-:Y:S02]  /*acd0*/  R2UR UR4, R154 ;  /* 0x000000009a0472ca */ /* 0x000fe400000e0000 */
[----:B------:R-:W-:Y:S08]  /*ace0*/  MUFU.EX2 R150, R150 ;  /* 0x0000009600967308 */ /* 0x000ff00000000800 */
[----:B------:R-:W-:Y:S08]  /*acf0*/  MUFU.EX2 R151, R151 ;  /* 0x0000009700977308 */ /* 0x000ff00000000800 */
[----:B------:R-:W-:Y:S08]  /*ad00*/  MUFU.EX2 R152, R152 ;  /* 0x0000009800987308 */ /* 0x000ff00000000800 */
[----:B------:R-:W-:Y:S08]  /*ad10*/  MUFU.EX2 R153, R153 ;  /* 0x0000009900997308 */ /* 0x000ff00000000800 */
[----:B------:R-:W-:Y:S08]  /*ad20*/  MUFU.EX2 R84, R84 ;  /* 0x0000005400547308 */ /* 0x000ff00000000800 */
[----:B------:R-:W-:Y:S08]  /*ad30*/  MUFU.EX2 R85, R85 ;  /* 0x0000005500557308 */ /* 0x000ff00000000800 */
[----:B------:R-:W-:Y:S01]  /*ad40*/  MUFU.EX2 R86, R86 ;  /* 0x0000005600567308 */ /* 0x000fe20000000800 */
[----:B-1----:R-:W-:-:S02]  /*ad50*/  FADD2.RM R106, R72.F32x2.HI_LO, 12582912 ;  /* 0x4b400000486a744b */ /* 0x002fc40000204000 */
[----:B------:R-:W-:Y:S02]  /*ad60*/  FADD2.RM R108, R74.F32x2.HI_LO, 12582912 ;  /* 0x4b4000004a6c744b */ /* 0x000fe40000204000 */
[----:B------:R-:W-:-:S03]  /*ad70*/  FFMA2 R102, R76.F32x2.HI_LO, UR5.F32, R161.F32 ;  /* 0x000000054c667c49 */ /* 0x000fc600092000a1 */
[----:B------:R-:W-:Y:S01]  /*ad80*/  MUFU.EX2 R100, R68 ;  /* 0x0000004400647308 */ /* 0x000fe20000000800 */
[----:B------:R-:W-:Y:S02]  /*ad90*/  FADD2 R76, R108.F32x2.HI_LO, -12582912 ;  /* 0xcb4000006c4c744b */ /* 0x000fe40000200000 */
[----:B------:R-:W-:Y:S02]  /*ada0*/  FFMA2 R104, R78.F32x2.HI_LO, UR5.F32, R161.F32 ;  /* 0x000000054e687c49 */ /* 0x000fe400092000a1 */
[----:B------:R-:W-:Y:S02]  /*adb0*/  FADD2 R74, R74.F32x2.HI_LO, -R76.F32x2.HI_LO ;  /* 0x8000004c4a4a724b */ /* 0x000fe40000000000 */
[--C-:B------:R-:W-:Y:S01]  /*adc0*/  FFMA2 R76, R98.F32x2.HI_LO, UR5.F32, R161.reuse.F32 ;  /* 0x00000005624c7c49 */ /* 0x100fe200092000a1 */
[----:B------:R1:W-:Y:S01]  /*add0*/  MUFU.EX2 R101, R69 ;  /* 0x0000004500657308 */ /* 0x0003e20000000800 */
[--C-:B------:R-:W-:Y:S02]  /*ade0*/  FFMA2 R98, R94.F32x2.HI_LO, UR5.F32, R161.reuse.F32 ;  /* 0x000000055e627c49 */ /* 0x100fe400092000a1 */
[--C-:B------:R-:W-:Y:S01]  /*adf0*/  FFMA2 R110, R36.F32x2.HI_LO, UR5.F32, R161.reuse.F32 ;  /* 0x00000005246e7c49 */ /* 0x100fe200092000a1 */
[----:B------:R-:W-:Y:S01]  /*ae00*/  FMNMX R76, R76, -127, !PT ;  /* 0xc2fe00004c4c7809 */ /* 0x000fe20007800000 */
[--C-:B------:R-:W-:Y:S01]  /*ae10*/  FFMA2 R36, R42.F32x2.HI_LO, UR5.F32, R161.reuse.F32 ;  /* 0x000000052a247c49 */ /* 0x100fe200092000a1 */
[----:B------:R-:W-:Y:S01]  /*ae20*/  FMNMX R77, R77, -127, !PT ;  /* 0xc2fe00004d4d7809 */ /* 0x000fe20007800000 */
[--C-:B------:R-:W-:Y:S01]  /*ae30*/  FFMA2 R42, R48.F32x2.HI_LO, UR5.F32, R161.reuse.F32 ;  /* 0x00000005302a7c49 */ /* 0x100fe200092000a1 */
[----:B------:R-:W-:Y:S01]  /*ae40*/  MUFU.EX2 R102, R102 ;  /* 0x0000006600667308 */ /* 0x000fe20000000800 */
[----:B------:R-:W-:-:S02]  /*ae50*/  FFMA2 R114, R40.F32x2.HI_LO, UR5.F32, R161.F32 ;  /* 0x0000000528727c49 */ /* 0x000fc400092000a1 */
[--C-:B------:R-:W-:Y:S01]  /*ae60*/  FFMA2 R40, R50.F32x2.HI_LO, UR5.F32, R161.reuse.F32 ;  /* 0x0000000532287c49 */ /* 0x100fe200092000a1 */
[----:B------:R-:W-:Y:S01]  /*ae70*/  FMNMX R42, R42, -127, !PT ;  /* 0xc2fe00002a2a7809 */ /* 0x000fe20007800000 */
[--C-:B------:R-:W-:Y:S01]  /*ae80*/  FFMA2 R112, R38.F32x2.HI_LO, UR5.F32, R161.reuse.F32 ;  /* 0x0000000526707c49 */ /* 0x100fe200092000a1 */
[----:B------:R-:W-:Y:S01]  /*ae90*/  FMNMX R43, R43, -127, !PT ;  /* 0xc2fe00002b2b7809 */ /* 0x000fe20007800000 */
[----:B------:R-:W-:Y:S01]  /*aea0*/  FFMA2 R38, R64.F32x2.HI_LO, UR5.F32, R161.F32 ;  /* 0x0000000540267c49 */ /* 0x000fe200092000a1 */
[----:B------:R-:W2:Y:S01]  /*aeb0*/  MUFU.EX2 R103, R103 ;  /* 0x0000006700677308 */ /* 0x000ea20000000800 */
[----:B-1----:R-:W-:Y:S01]  /*aec0*/  FADD2 R68, R106.F32x2.HI_LO, -12582912 ;  /* 0xcb4000006a44744b */ /* 0x002fe20000200000 */
[----:B------:R-:W-:Y:S02]  /*aed0*/  FMNMX R40, R40, -127, !PT ;  /* 0xc2fe000028287809 */ /* 0x000fe40007800000 */
[----:B------:R-:W-:Y:S01]  /*aee0*/  FMNMX R41, R41, -127, !PT ;  /* 0xc2fe000029297809 */ /* 0x000fe20007800000 */
[----:B------:R-:W-:Y:S01]  /*aef0*/  FADD2 R72, R72.F32x2.HI_LO, -R68.F32x2.HI_LO ;  /* 0x800000444848724b */ /* 0x000fe20000000000 */
[----:B------:R-:W-:Y:S01]  /*af00*/  FMNMX R38, R38, -127, !PT ;  /* 0xc2fe000026267809 */ /* 0x000fe20007800000 */
[----:B------:R-:W-:Y:S01]  /*af10*/  FADD2 R68, R96.F32x2.HI_LO, -12582912 ;  /* 0xcb4000006044744b */ /* 0x000fe20000200000 */
[----:B------:R-:W-:Y:S01]  /*af20*/  MUFU.EX2 R104, R104 ;  /* 0x0000006800687308 */ /* 0x000fe20000000800 */
[----:B------:R-:W-:-:S02]  /*af30*/  FMNMX R39, R39, -127, !PT ;  /* 0xc2fe000027277809 */ /* 0x000fc40007800000 */
[----:B------:R-:W-:Y:S02]  /*af40*/  FADD2 R70, R70.F32x2.HI_LO, -R68.F32x2.HI_LO ;  /* 0x800000444646724b */ /* 0x000fe40000000000 */
[----:B------:R-:W-:Y:S02]  /*af50*/  FFMA2 R68, R74.F32x2.HI_LO, R162.F32, 0.22756439447402954102 ;  /* 0x3e6906a44a447449 */ /* 0x000fe400012000a2 */
[----:B------:R-:W-:Y:S01]  /*af60*/  FADD2.RM R64, R38.F32x2.HI_LO, 12582912 ;  /* 0x4b4000002640744b */ /* 0x000fe20000204000 */
[----:B------:R-:W1:Y:S01]  /*af70*/  MUFU.EX2 R105, R105 ;  /* 0x0000006900697308 */ /* 0x000e620000000800 */
[----:B------:R-:W-:-:S04]  /*af80*/  FFMA2 R68, R68.F32x2.HI_LO, R74.F32x2.HI_LO, 0.69514614343643188477 ;  /* 0x3f31f51944447449 */ /* 0x000fc8000020004a */
[----:B------:R-:W-:Y:S02]  /*af90*/  FFMA2 R74, R68.F32x2.HI_LO, R74.F32x2.HI_LO, 1 ;  /* 0x3f800000444a7449 */ /* 0x000fe4000020004a */
[----:B------:R-:W-:Y:S01]  /*afa0*/  FFMA2 R68, R72.F32x2.HI_LO, R162.F32, 0.22756439447402954102 ;  /* 0x3e6906a448447449 */ /* 0x000fe200012000a2 */
[----:B------:R-:W-:Y:S01]  /*afb0*/  MUFU.EX2 R87, R87 ;  /* 0x0000005700577308 */ /* 0x000fe20000000800 */
[----:B------:R-:W-:Y:S02]  /*afc0*/  IMAD R108, R108, 0x800000, R74 ;  /* 0x008000006c6c7824 */ /* 0x000fe400078e024a */
[-C--:B------:R-:W-:Y:S02]  /*afd0*/  FFMA2 R68, R68.F32x2.HI_LO, R72.reuse.F32x2.HI_LO, 0.69514614343643188477 ;  /* 0x3f31f51944447449 */ /* 0x080fe40000200048 */
[----:B------:R-:W-:Y:S02]  /*afe0*/  IMAD R109, R109, 0x800000, R75 ;  /* 0x008000006d6d7824 */ /* 0x000fe400078e024b */
[----:B------:R-:W-:Y:S01]  /*aff0*/  FFMA2 R72, R68.F32x2.HI_LO, R72.F32x2.HI_LO, 1 ;  /* 0x3f80000044487449 */ /* 0x000fe20000200048 */
[----:B------:R-:W-:Y:S01]  /*b000*/  MUFU.EX2 R88, R88 ;  /* 0x0000005800587308 */ /* 0x000fe20000000800 */
[----:B------:R-:W-:Y:S01]  /*b010*/  FFMA2 R68, R70.F32x2.HI_LO, R162.F32, 0.22756439447402954102 ;  /* 0x3e6906a446447449 */ /* 0x000fe200012000a2 */
[----:B------:R-:W-:Y:S01]  /*b020*/  F2FP.BF16.F32.PACK_AB R74, R109, R108 ;  /* 0x0000006c6d4a723e */ /* 0x000fe200000010ff */
[----:B------:R-:W-:Y:S01]  /*b030*/  IMAD R106, R106, 0x800000, R72 ;  /* 0x008000006a6a7824 */ /* 0x000fe200078e0248 */
[----:B--2---:R-:W-:Y:S01]  /*b040*/  F2FP.BF16.F32.PACK_AB R72, R103, R102 ;  /* 0x000000666748723e */ /* 0x004fe200000010ff */
[----:B------:R-:W-:-:S02]  /*b050*/  FFMA2 R68, R68.F32x2.HI_LO, R70.F32x2.HI_LO, 0.69514614343643188477 ;  /* 0x3f31f51944447449 */ /* 0x000fc40000200046 */
[----:B------:R-:W-:Y:S01]  /*b060*/  IMAD R107, R107, 0x800000, R73 ;  /* 0x008000006b6b7824 */ /* 0x000fe200078e0249 */
[----:B-1----:R-:W-:Y:S01]  /*b070*/  F2FP.BF16.F32.PACK_AB R73, R105, R104 ;  /* 0x000000686949723e */ /* 0x002fe200000010ff */
[----:B------:R-:W1:Y:S01]  /*b080*/  MUFU.EX2 R89, R89 ;  /* 0x0000005900597308 */ /* 0x000e620000000800 */
[----:B------:R-:W-:Y:S02]  /*b090*/  FFMA2 R70, R68.F32x2.HI_LO, R70.F32x2.HI_LO, 1 ;  /* 0x3f80000044467449 */ /* 0x000fe40000200046 */
[----:B------:R-:W-:Y:S01]  /*b0a0*/  FADD2.RM R68, R76.F32x2.HI_LO, 12582912 ;  /* 0x4b4000004c44744b */ /* 0x000fe20000204000 */
[----:B------:R-:W-:Y:S01]  /*b0b0*/  F2FP.BF16.F32.PACK_AB R75, R107, R106 ;  /* 0x0000006a6b4b723e */ /* 0x000fe200000010ff */
[----:B------:R-:W-:Y:S01]  /*b0c0*/  IMAD R96, R96, 0x800000, R70 ;  /* 0x0080000060607824 */ /* 0x000fe200078e0246 */
[----:B------:R-:W-:Y:S01]  /*b0d0*/  F2FP.BF16.F32.PACK_AB R70, R153, R152 ;  /* 0x000000989946723e */ /* 0x000fe200000010ff */
[----:B------:R-:W-:Y:S01]  /*b0e0*/  FADD2 R78, R68.F32x2.HI_LO, -12582912 ;  /* 0xcb400000444e744b */ /* 0x000fe20000200000 */
[----:B------:R-:W-:Y:S01]  /*b0f0*/  MUFU.EX2 R90, R90 ;  /* 0x0000005a005a7308 */ /* 0x000fe20000000800 */
[----:B------:R-:W-:Y:S01]  /*b100*/  IMAD R97, R97, 0x800000, R71 ;  /* 0x0080000061617824 */ /* 0x000fe200078e0247 */
[----:B------:R-:W-:Y:S01]  /*b110*/  F2FP.BF16.F32.PACK_AB R71, R101, R100 ;  /* 0x000000646547723e */ /* 0x000fe200000010ff */
[----:B------:R-:W-:-:S03]  /*b120*/  FADD2 R76, R76.F32x2.HI_LO, -R78.F32x2.HI_LO ;  /* 0x8000004e4c4c724b */ /* 0x000fc60000000000 */
[----:B------:R-:W-:Y:S01]  /*b130*/  F2FP.BF16.F32.PACK_AB R82, R97, R96 ;  /* 0x000000606152723e */ /* 0x000fe200000010ff */
[----:B------:R-:W-:Y:S01]  /*b140*/  FFMA2 R78, R76.F32x2.HI_LO, R162.F32, 0.22756439447402954102 ;  /* 0x3e6906a44c4e7449 */ /* 0x000fe200012000a2 */
[----:B------:R-:W2:Y:S03]  /*b150*/  MUFU.EX2 R91, R91 ;  /* 0x0000005b005b7308 */ /* 0x000ea60000000800 */
[----:B------:R-:W-:-:S04]  /*b160*/  FFMA2 R78, R78.F32x2.HI_LO, R76.F32x2.HI_LO, 0.69514614343643188477 ;  /* 0x3f31f5194e4e7449 */ /* 0x000fc8000020004c */
[----:B------:R-:W-:Y:S01]  /*b170*/  FFMA2 R76, R78.F32x2.HI_LO, R76.F32x2.HI_LO, 1 ;  /* 0x3f8000004e4c7449 */ /* 0x000fe2000020004c */
[----:B------:R-:W-:Y:S01]  /*b180*/  MUFU.EX2 R92, R92 ;  /* 0x0000005c005c7308 */ /* 0x000fe20000000800 */
[----:B-1----:R-:W-:Y:S02]  /*b190*/  F2FP.BF16.F32.PACK_AB R78, R89, R88 ;  /* 0x00000058594e723e */ /* 0x002fe400000010ff */
[----:B------:R-:W-:Y:S01]  /*b1a0*/  IMAD R94, R68, 0x800000, R76 ;  /* 0x00800000445e7824 */ /* 0x000fe200078e024c */
[----:B------:R-:W-:Y:S01]  /*b1b0*/  F2FP.BF16.F32.PACK_AB R68, R149, R148 ;  /* 0x000000949544723e */ /* 0x000fe200000010ff */
[----:B------:R-:W-:Y:S01]  /*b1c0*/  IMAD R95, R69, 0x800000, R77 ;  /* 0x00800000455f7824 */ /* 0x000fe200078e024d */
[----:B------:R-:W-:Y:S02]  /*b1d0*/  F2FP.BF16.F32.PACK_AB R69, R151, R150 ;  /* 0x000000969745723e */ /* 0x000fe400000010ff */
[----:B------:R-:W1:Y:S01]  /*b1e0*/  MUFU.EX2 R93, R93 ;  /* 0x0000005d005d7308 */ /* 0x000e620000000800 */
[----:B------:R-:W-:-:S02]  /*b1f0*/  F2FP.BF16.F32.PACK_AB R76, R85, R84 ;  /* 0x00000054554c723e */ /* 0x000fc400000010ff */
[----:B------:R-:W-:Y:S02]  /*b200*/  F2FP.BF16.F32.PACK_AB R77, R87, R86 ;  /* 0x00000056574d723e */ /* 0x000fe400000010ff */
[----:B--2---:R-:W-:Y:S02]  /*b210*/  F2FP.BF16.F32.PACK_AB R79, R91, R90 ;  /* 0x0000005a5b4f723e */ /* 0x004fe400000010ff */
[----:B------:R-:W-:Y:S01]  /*b220*/  F2FP.BF16.F32.PACK_AB R83, R95, R94 ;  /* 0x0000005e5f53723e */ /* 0x000fe200000010ff */
[----:B------:R-:W-:Y:S08]  /*b230*/  MUFU.EX2 R98, R98 ;  /* 0x0000006200627308 */ /* 0x000ff00000000800 */
[----:B------:R-:W2:Y:S01]  /*b240*/  MUFU.EX2 R99, R99 ;  /* 0x0000006300637308 */ /* 0x000ea20000000800 */
[----:B-1----:R-:W-:-:S07]  /*b250*/  F2FP.BF16.F32.PACK_AB R80, R93, R92 ;  /* 0x0000005c5d50723e */ /* 0x002fce00000010ff */
[----:B------:R-:W-:Y:S08]  /*b260*/  MUFU.EX2 R110, R110 ;  /* 0x0000006e006e7308 */ /* 0x000ff00000000800 */
[----:B------:R-:W-:Y:S01]  /*b270*/  MUFU.EX2 R111, R111 ;  /* 0x0000006f006f7308 */ /* 0x000fe20000000800 */
[----:B--2---:R-:W-:-:S04]  /*b280*/  F2FP.BF16.F32.PACK_AB R81, R99, R98 ;  /* 0x000000626351723e */ /* 0x004fc800000010ff */
        /* <DEDUP_REMOVED lines=13> */
[--C-:B------:R-:W-:Y:S02]  /*b360*/  FFMA2 R44, R66.F32x2.HI_LO, UR5.F32, R161.reuse.F32 ;  /* 0x00000005422c7c49 */ /* 0x100fe400092000a1 */
[--C-:B------:R-:W-:Y:S02]  /*b370*/  FFMA2 R72, R46.F32x2.HI_LO, UR5.F32, R161.reuse.F32 ;  /* 0x000000052e487c49 */ /* 0x100fe400092000a1 */
[--C-:B------:R-:W-:Y:S01]  /*b380*/  FFMA2 R66, R62.F32x2.HI_LO, UR5.F32, R161.reuse.F32 ;  /* 0x000000053e427c49 */ /* 0x100fe200092000a1 */
[----:B------:R-:W-:Y:S01]  /*b390*/  FMNMX R44, R44, -127, !PT ;  /* 0xc2fe00002c2c7809 */ /* 0x000fe20007800000 */
[--C-:B------:R-:W-:Y:S01]  /*b3a0*/  FFMA2 R78, R4.F32x2.HI_LO, UR5.F32, R161.reuse.F32 ;  /* 0x00000005044e7c49 */ /* 0x100fe200092000a1 */
[----:B------:R1:W-:Y:S01]  /*b3b0*/  MUFU.EX2 R69, R37 ;  /* 0x0000002500457308 */ /* 0x0003e20000000800 */
[----:B------:R-:W-:Y:S01]  /*b3c0*/  FMNMX R45, R45, -127, !PT ;  /* 0xc2fe00002d2d7809 */ /* 0x000fe20007800000 */
[----:B------:R-:W-:-:S02]  /*b3d0*/  FFMA2 R80, R6.F32x2.HI_LO, UR5.F32, R161.F32 ;  /* 0x0000000506507c49 */ /* 0x000fc400092000a1 */
[----:B------:R-:W-:-:S04]  /*b3e0*/  FFMA2 R82, R8.F32x2.HI_LO, UR5.F32, R161.F32 ;  /* 0x0000000508527c49 */ /* 0x000fc800092000a1 */
[----:B------:R-:W-:Y:S08]  /*b3f0*/  MUFU.EX2 R70, R70 ;  /* 0x0000004600467308 */ /* 0x000ff00000000800 */
[----:B------:R-:W2:Y:S01]  /*b400*/  MUFU.EX2 R71, R71 ;  /* 0x0000004700477308 */ /* 0x000ea20000000800 */
[----:B-1----:R-:W-:-:S04]  /*b410*/  FADD2 R36, R76.F32x2.HI_LO, -12582912 ;  /* 0xcb4000004c24744b */ /* 0x002fc80000200000 */
[----:B------:R-:W-:Y:S02]  /*b420*/  FADD2 R42, R42.F32x2.HI_LO, -R36.F32x2.HI_LO ;  /* 0x800000242a2a724b */ /* 0x000fe40000000000 */
[----:B------:R-:W-:Y:S01]  /*b430*/  FADD2 R36, R74.F32x2.HI_LO, -12582912 ;  /* 0xcb4000004a24744b */ /* 0x000fe20000200000 */
[----:B------:R-:W-:Y:S03]  /*b440*/  MUFU.EX2 R72, R72 ;  /* 0x0000004800487308 */ /* 0x000fe60000000800 */
[----:B------:R-:W-:Y:S02]  /*b450*/  FADD2 R40, R40.F32x2.HI_LO, -R36.F32x2.HI_LO ;  /* 0x800000242828724b */ /* 0x000fe40000000000 */
[----:B------:R-:W-:-:S03]  /*b460*/  FADD2 R36, R64.F32x2.HI_LO, -12582912 ;  /* 0xcb4000004024744b */ /* 0x000fc60000200000 */
[----:B------:R-:W1:Y:S01]  /*b470*/  MUFU.EX2 R73, R73 ;  /* 0x0000004900497308 */ /* 0x000e620000000800 */
[----:B------:R-:W-:Y:S02]  /*b480*/  FADD2 R38, R38.F32x2.HI_LO, -R36.F32x2.HI_LO ;  /* 0x800000242626724b */ /* 0x000fe40000000000 */
[----:B------:R-:W-:-:S04]  /*b490*/  FFMA2 R36, R42.F32x2.HI_LO, R162.F32, 0.22756439447402954102 ;  /* 0x3e6906a42a247449 */ /* 0x000fc800012000a2 */
[-C--:B------:R-:W-:Y:S01]  /*b4a0*/  FFMA2 R36, R36.F32x2.HI_LO, R42.reuse.F32x2.HI_LO, 0.69514614343643188477 ;  /* 0x3f31f51924247449 */ /* 0x080fe2000020002a */
[----:B------:R-:W3:Y:S03]  /*b4b0*/  MUFU.EX2 R55, R55 ;  /* 0x0000003700377308 */ /* 0x000ee60000000800 */
[----:B------:R-:W-:Y:S02]  /*b4c0*/  FFMA2 R42, R36.F32x2.HI_LO, R42.F32x2.HI_LO, 1 ;  /* 0x3f800000242a7449 */ /* 0x000fe4000020002a */
[----:B------:R-:W-:Y:S02]  /*b4d0*/  FFMA2 R36, R40.F32x2.HI_LO, R162.F32, 0.22756439447402954102 ;  /* 0x3e6906a428247449 */ /* 0x000fe400012000a2 */
[----:B------:R-:W-:Y:S01]  /*b4e0*/  IMAD R76, R76, 0x800000, R42 ;  /* 0x008000004c4c7824 */ /* 0x000fe200078e022a */
[----:B------:R-:W-:Y:S01]  /*b4f0*/  MUFU.EX2 R56, R56 ;  /* 0x0000003800387308 */ /* 0x000fe20000000800 */
[----:B------:R-:W-:-:S02]  /*b500*/  FFMA2 R36, R36.F32x2.HI_LO, R40.F32x2.HI_LO, 0.69514614343643188477 ;  /* 0x3f31f51924247449 */ /* 0x000fc40000200028 */
[----:B------:R-:W-:Y:S02]  /*b510*/  IMAD R77, R77, 0x800000, R43 ;  /* 0x008000004d4d7824 */ /* 0x000fe400078e022b */
[----:B------:R-:W-:Y:S02]  /*b520*/  FFMA2 R40, R36.F32x2.HI_LO, R40.F32x2.HI_LO, 1 ;  /* 0x3f80000024287449 */ /* 0x000fe40000200028 */
[----:B------:R-:W-:Y:S01]  /*b530*/  FADD2.RM R36, R44.F32x2.HI_LO, 12582912 ;  /* 0x4b4000002c24744b */ /* 0x000fe20000204000 */
[----:B------:R-:W4:Y:S01]  /*b540*/  MUFU.EX2 R57, R57 ;  /* 0x0000003900397308 */ /* 0x000f220000000800 */
[----:B------:R-:W-:Y:S01]  /*b550*/  IMAD R74, R74, 0x800000, R40 ;  /* 0x008000004a4a7824 */ /* 0x000fe200078e0228 */
[----:B--2---:R-:W-:Y:S01]  /*b560*/  F2FP.BF16.F32.PACK_AB R40, R71, R70 ;  /* 0x000000464728723e */ /* 0x004fe200000010ff */
[----:B------:R-:W-:Y:S02]  /*b570*/  FADD2 R46, R36.F32x2.HI_LO, -12582912 ;  /* 0xcb400000242e744b */ /* 0x000fe40000200000 */
[----:B------:R-:W-:Y:S01]  /*b580*/  IMAD R75, R75, 0x800000, R41 ;  /* 0x008000004b4b7824 */ /* 0x000fe200078e0229 */
[----:B-1----:R-:W-:Y:S01]  /*b590*/  F2FP.BF16.F32.PACK_AB R41, R73, R72 ;  /* 0x000000484929723e */ /* 0x002fe200000010ff */
[----:B------:R-:W-:Y:S01]  /*b5a0*/  FADD2 R44, R44.F32x2.HI_LO, -R46.F32x2.HI_LO ;  /* 0x8000002e2c2c724b */ /* 0x000fe20000000000 */
[----:B------:R-:W-:Y:S01]  /*b5b0*/  MUFU.EX2 R58, R58 ;  /* 0x0000003a003a7308 */ /* 0x000fe20000000800 */
[----:B------:R-:W-:Y:S01]  /*b5c0*/  FFMA2 R46, R38.F32x2.HI_LO, R162.F32, 0.22756439447402954102 ;  /* 0x3e6906a4262e7449 */ /* 0x000fe200012000a2 */
[----:B------:R-:W-:-:S02]  /*b5d0*/  F2FP.BF16.F32.PACK_AB R42, R77, R76 ;  /* 0x0000004c4d2a723e */ /* 0x000fc400000010ff */
[----:B------:R-:W-:Y:S01]  /*b5e0*/  F2FP.BF16.F32.PACK_AB R43, R75, R74 ;  /* 0x0000004a4b2b723e */ /* 0x000fe200000010ff */
[----:B------:R-:W-:-:S03]  /*b5f0*/  FFMA2 R46, R46.F32x2.HI_LO, R38.F32x2.HI_LO, 0.69514614343643188477 ;  /* 0x3f31f5192e2e7449 */ /* 0x000fc60000200026 */
[----:B------:R-:W1:Y:S01]  /*b600*/  MUFU.EX2 R59, R59 ;  /* 0x0000003b003b7308 */ /* 0x000e620000000800 */
[----:B------:R-:W-:Y:S02]  /*b610*/  FFMA2 R38, R46.F32x2.HI_LO, R38.F32x2.HI_LO, 1 ;  /* 0x3f8000002e267449 */ /* 0x000fe40000200026 */
[----:B------:R-:W-:Y:S02]  /*b620*/  FFMA2 R46, R44.F32x2.HI_LO, R162.F32, 0.22756439447402954102 ;  /* 0x3e6906a42c2e7449 */ /* 0x000fe400012000a2 */
[----:B------:R-:W-:Y:S01]  /*b630*/  IMAD R64, R64, 0x800000, R38 ;  /* 0x0080000040407824 */ /* 0x000fe200078e0226 */
[----:B------:R-:W-:Y:S01]  /*b640*/  F2FP.BF16.F32.PACK_AB R38, R115, R114 ;  /* 0x000000727326723e */ /* 0x000fe200000010ff */
[----:B------:R-:W-:Y:S01]  /*b650*/  FFMA2 R46, R46.F32x2.HI_LO, R44.F32x2.HI_LO, 0.69514614343643188477 ;  /* 0x3f31f5192e2e7449 */ /* 0x000fe2000020002c */
[----:B------:R-:W-:Y:S01]  /*b660*/  MUFU.EX2 R60, R60 ;  /* 0x0000003c003c7308 */ /* 0x000fe20000000800 */
[----:B------:R-:W-:Y:S01]  /*b670*/  IMAD R65, R65, 0x800000, R39 ;  /* 0x0080000041417824 */ /* 0x000fe200078e0227 */
[----:B------:R-:W-:Y:S01]  /*b680*/  F2FP.BF16.F32.PACK_AB R39, R69, R68 ;  /* 0x000000444527723e */ /* 0x000fe200000010ff */
[----:B------:R-:W-:Y:S01]  /*b690*/  FFMA2 R62, R46.F32x2.HI_LO, R44.F32x2.HI_LO, 1 ;  /* 0x3f8000002e3e7449 */ /* 0x000fe2000020002c */
[----:B------:R-:W-:-:S02]  /*b6a0*/  F2FP.BF16.F32.PACK_AB R44, R53, R52 ;  /* 0x00000034352c723e */ /* 0x000fc400000010ff */
[----:B---3--:R-:W-:Y:S01]  /*b6b0*/  F2FP.BF16.F32.PACK_AB R45, R55, R54 ;  /* 0x00000036372d723e */ /* 0x008fe200000010ff */
[----:B------:R-:W-:Y:S01]  /*b6c0*/  IMAD R62, R36, 0x800000, R62 ;  /* 0x00800000243e7824 */ /* 0x000fe200078e023e */
[----:B------:R-:W2:Y:S01]  /*b6d0*/  MUFU.EX2 R61, R61 ;  /* 0x0000003d003d7308 */ /* 0x000ea20000000800 */
[----:B------:R-:W-:Y:S01]  /*b6e0*/  IMAD R63, R37, 0x800000, R63 ;  /* 0x00800000253f7824 */ /* 0x000fe200078e023f */
[----:B------:R-:W-:Y:S02]  /*b6f0*/  F2FP.BF16.F32.PACK_AB R36, R111, R110 ;  /* 0x0000006e6f24723e */ /* 0x000fe400000010ff */
[----:B------:R-:W-:Y:S02]  /*b700*/  F2FP.BF16.F32.PACK_AB R37, R113, R112 ;  /* 0x000000707125723e */ /* 0x000fe400000010ff */
[----:B----4-:R-:W-:Y:S02]  /*b710*/  F2FP.BF16.F32.PACK_AB R46, R57, R56 ;  /* 0x00000038392e723e */ /* 0x010fe400000010ff */
[----:B------:R-:W-:Y:S01]  /*b720*/  MUFU.EX2 R66, R66 ;  /* 0x0000004200427308 */ /* 0x000fe20000000800 */
[----:B-1----:R-:W-:-:S02]  /*b730*/  F2FP.BF16.F32.PACK_AB R47, R59, R58 ;  /* 0x0000003a3b2f723e */ /* 0x002fc400000010ff */
[----:B------:R-:W-:Y:S02]  /*b740*/  F2FP.BF16.F32.PACK_AB R50, R65, R64 ;  /* 0x000000404132723e */ /* 0x000fe400000010ff */
[----:B------:R-:W-:-:S03]  /*b750*/  F2FP.BF16.F32.PACK_AB R51, R63, R62 ;  /* 0x0000003e3f33723e */ /* 0x000fc600000010ff */
[----:B------:R-:W1:Y:S01]  /*b760*/  MUFU.EX2 R67, R67 ;  /* 0x0000004300437308 */ /* 0x000e620000000800 */
[----:B--2---:R-:W-:-:S07]  /*b770*/  F2FP.BF16.F32.PACK_AB R48, R61, R60 ;  /* 0x0000003c3d30723e */ /* 0x004fce00000010ff */
[----:B------:R-:W-:Y:S08]  /*b780*/  MUFU.EX2 R78, R78 ;  /* 0x0000004e004e7308 */ /* 0x000ff00000000800 */
[----:B------:R-:W2:Y:S01]  /*b790*/  MUFU.EX2 R79, R79 ;  /* 0x0000004f004f7308 */ /* 0x000ea20000000800 */
[----:B-1----:R-:W-:-:S04]  /*b7a0*/  F2FP.BF16.F32.PACK_AB R49, R67, R66 ;  /* 0x000000424331723e */ /* 0x002fc800000010ff */
[----:B------:R1:W-:Y:S01]  /*b7b0*/  STTM.x16 tmem[UR4], R36 ;  /* 0x00000024000079ed */ /* 0x0003e20008240004 */
[----:B------:R-:W-:Y:S01]  /*b7c0*/  R2UR UR4, R156 ;  /* 0x000000009c0472ca */ /* 0x000fe200000e0000 */
[----:B------:R-:W3:Y:S01]  /*b7d0*/  FENCE.VIEW.ASYNC.T ;  /* 0x00000000000073c6 */ /* 0x000ee20000000200 */
[----:B------:R-:W-:Y:S08]  /*b7e0*/  MUFU.EX2 R80, R80 ;  /* 0x0000005000507308 */ /* 0x000ff00000000800 */
[----:B------:R-:W4:Y:S01]  /*b7f0*/  MUFU.EX2 R81, R81 ;  /* 0x0000005100517308 */ /* 0x000f220000000800 */
[----:B--2---:R-:W-:-:S07]  /*b800*/  F2FP.BF16.F32.PACK_AB R4, R79, R78 ;  /* 0x0000004e4f04723e */ /* 0x004fce00000010ff */
[----:B------:R-:W-:Y:S08]  /*b810*/  MUFU.EX2 R82, R82 ;  /* 0x0000005200527308 */ /* 0x000ff00000000800 */
[----:B------:R-:W2:Y:S01]  /*b820*/  MUFU.EX2 R83, R83 ;  /* 0x0000005300537308 */ /* 0x000ea20000000800 */
[----:B----4-:R-:W-:-:S07]  /*b830*/  F2FP.BF16.F32.PACK_AB R5, R81, R80 ;  /* 0x000000505105723e */ /* 0x010fce00000010ff */
[----:B------:R-:W-:Y:S08]  /*b840*/  MUFU.EX2 R20, R20 ;  /* 0x0000001400147308 */ /* 0x000ff00000000800 */
[----:B------:R-:W4:Y:S01]  /*b850*/  MUFU.EX2 R21, R21 ;  /* 0x0000001500157308 */ /* 0x000f220000000800 */
[----:B--2---:R-:W-:-:S07]  /*b860*/  F2FP.BF16.F32.PACK_AB R6, R83, R82 ;  /* 0x000000525306723e */ /* 0x004fce00000010ff */
[----:B------:R-:W-:Y:S01]  /*b870*/  MUFU.EX2 R22, R22 ;  /* 0x0000001600167308 */ /* 0x000fe20000000800 */
[--C-:B-1----:R-:W-:Y:S02]  /*b880*/  FFMA2 R38, R12.F32x2.HI_LO, UR5.F32, R161.reuse.F32 ;  /* 0x000000050c267c49 */ /* 0x102fe400092000a1 */
[----:B------:R-:W-:Y:S02]  /*b890*/  IMAD.MOV.U32 R46, RZ, RZ, 0x1 ;  /* 0x00000001ff2e7424 */ /* 0x000fe400078e00ff */
[--C-:B------:R-:W-:Y:S02]  /*b8a0*/  FFMA2 R40, R14.F32x2.HI_LO, UR5.F32, R161.reuse.F32 ;  /* 0x000000050e287c49 */ /* 0x100fe400092000a1 */
[--C-:B------:R-:W-:Y:S01]  /*b8b0*/  FFMA2 R42, R16.F32x2.HI_LO, UR5.F32, R161.reuse.F32 ;  /* 0x00000005102a7c49 */ /* 0x100fe200092000a1 */
[----:B---3--:R1:W-:Y:S01]  /*b8c0*/  SYNCS.ARRIVE.TRANS64.ART0 RZ, [UR6+0x60], R46 ;  /* 0x0000602effff79a7 */ /* 0x0083e20008500006 */
[----:B------:R-:W-:Y:S01]  /*b8d0*/  FFMA2 R44, R18.F32x2.HI_LO, UR5.F32, R161.F32 ;  /* 0x00000005122c7c49 */ /* 0x000fe200092000a1 */
[----:B------:R-:W-:Y:S01]  /*b8e0*/  MUFU.EX2 R36, R10 ;  /* 0x0000000a00247308 */ /* 0x000fe20000000800 */
[----:B----4-:R-:W-:-:S07]  /*b8f0*/  F2FP.BF16.F32.PACK_AB R12, R21, R20 ;  /* 0x00000014150c723e */ /* 0x010fce00000010ff */
[----:B------:R-:W2:Y:S08]  /*b900*/  MUFU.EX2 R37, R11 ;  /* 0x0000000b00257308 */ /* 0x000eb00000000800 */
[----:B------:R-:W-:Y:S08]  /*b910*/  MUFU.EX2 R38, R38 ;  /* 0x0000002600267308 */ /* 0x000ff00000000800 */
[----:B------:R-:W3:Y:S01]  /*b920*/  MUFU.EX2 R39, R39 ;  /* 0x0000002700277308 */ /* 0x000ee20000000800 */
[----:B--2---:R-:W-:-:S07]  /*b930*/  F2FP.BF16.F32.PACK_AB R7, R37, R36 ;  /* 0x000000242507723e */ /* 0x004fce00000010ff */
[----:B------:R-:W-:Y:S08]  /*b940*/  MUFU.EX2 R40, R40 ;  /* 0x0000002800287308 */ /* 0x000ff00000000800 */
[----:B------:R-:W2:Y:S01]  /*b950*/  MUFU.EX2 R41, R41 ;  /* 0x0000002900297308 */ /* 0x000ea20000000800 */
[----:B---3--:R-:W-:-:S07]  /*b960*/  F2FP.BF16.F32.PACK_AB R8, R39, R38 ;  /* 0x000000262708723e */ /* 0x008fce00000010ff */
[----:B------:R-:W-:Y:S08]  /*b970*/  MUFU.EX2 R42, R42 ;  /* 0x0000002a002a7308 */ /* 0x000ff00000000800 */
[----:B------:R-:W3:Y:S01]  /*b980*/  MUFU.EX2 R43, R43 ;  /* 0x0000002b002b7308 */ /* 0x000ee20000000800 */
[----:B--2---:R-:W-:-:S07]  /*b990*/  F2FP.BF16.F32.PACK_AB R9, R41, R40 ;  /* 0x000000282909723e */ /* 0x004fce00000010ff */
[----:B------:R-:W-:Y:S08]  /*b9a0*/  MUFU.EX2 R44, R44 ;  /* 0x0000002c002c7308 */ /* 0x000ff00000000800 */
[----:B------:R-:W2:Y:S01]  /*b9b0*/  MUFU.EX2 R45, R45 ;  /* 0x0000002d002d7308 */ /* 0x000ea20000000800 */
[----:B---3--:R-:W-:-:S07]  /*b9c0*/  F2FP.BF16.F32.PACK_AB R10, R43, R42 ;  /* 0x0000002a2b0a723e */ /* 0x008fce00000010ff */
[----:B------:R-:W3:Y:S08]  /*b9d0*/  MUFU.EX2 R23, R23 ;  /* 0x0000001700177308 */ /* 0x000ef00000000800 */
[----:B------:R-:W-:Y:S01]  /*b9e0*/  MUFU.EX2 R24, R24 ;  /* 0x0000001800187308 */ /* 0x000fe20000000800 */
[----:B--2---:R-:W-:-:S07]  /*b9f0*/  F2FP.BF16.F32.PACK_AB R11, R45, R44 ;  /* 0x0000002c2d0b723e */ /* 0x004fce00000010ff */
        /* <DEDUP_REMOVED lines=16> */
[----:B--2---:R-:W-:Y:S02]  /*bb00*/  F2FP.BF16.F32.PACK_AB R18, R33, R32 ;  /* 0x000000202112723e */ /* 0x004fe400000010ff */
[----:B---3--:R-:W-:-:S04]  /*bb10*/  F2FP.BF16.F32.PACK_AB R19, R35, R34 ;  /* 0x000000222313723e */ /* 0x008fc800000010ff */
[----:B------:R1:W-:Y:S01]  /*bb20*/  STTM.x16 tmem[UR4], R4 ;  /* 0x00000004000079ed */ /* 0x0003e20008240004 */
[----:B------:R-:W-:Y:S01]  /*bb30*/  USHF.L.U32 UR4, UR9, 0x1f, URZ ;  /* 0x0000001f09047899 */ /* 0x000fe200080006ff */
[----:B------:R-:W2:Y:S02]  /*bb40*/  FENCE.VIEW.ASYNC.T ;  /* 0x00000000000073c6 */ /* 0x000ea40000000200 */
[----:B--2---:R-:W-:-:S03]  /*bb50*/  NOP ;  /* 0x0000000000007918 */ /* 0x004fc60000000000 */
[----:B------:R-:W-:Y:S01]  /*bb60*/  IMAD.U32 R47, RZ, RZ, UR4 ;  /* 0x00000004ff2f7e24 */ /* 0x000fe2000f8e00ff */
[----:B------:R1:W-:Y:S03]  /*bb70*/  @P0 SYNCS.ARRIVE.TRANS64.ART0 RZ, [UR6+0x70], R46 ;  /* 0x0000702effff09a7 */ /* 0x0003e60008500006 */
[----:B------:R-:W2:Y:S02]  /*bb80*/  SYNCS.PHASECHK.TRANS64.TRYWAIT P0, [UR6+0xc0], R47 ;  /* 0x0000c02fff0075a7 */ /* 0x000ea40008001106 */
[----:B-12---:R-:W-:Y:S05]  /*bb90*/  @!P0 BRA `(.L_x_52) ;  /* 0x0000003c00f08947 */ /* 0x006fea0003800000 */
.L_x_124:
[----:B------:R-:W-:Y:S01]  /*bba0*/  MOV R5, UR16 ;  /* 0x0000001000057c02 */ /* 0x000fe20008000f00 */
[----:B-1----:R-:W-:Y:S01]  /*bbb0*/  FMUL R4, R163, R2 ;  /* 0x00000002a3047220 */ /* 0x002fe20000400000 */
[----:B------:R-:W-:Y:S01]  /*bbc0*/  FADD2 R134, R134.F32x2.HI_LO, R142.F32x2.HI_LO ;  /* 0x0000008e8686724b */ /* 0x000fe20000000000 */
[----:B------:R-:W-:Y:S01]  /*bbd0*/  UIADD3 UR11, UPT, UPT, UR11, 0x1, URZ ;  /* 0x000000010b0b7890 */ /* 0x000fe2000fffe0ff */
[----:B------:R-:W-:Y:S01]  /*bbe0*/  FADD2 R136, R136.F32x2.HI_LO, R144.F32x2.HI_LO ;  /* 0x000000908888724b */ /* 0x000fe20000000000 */
[----:B------:R-:W-:Y:S01]  /*bbf0*/  MOV R160, R155 ;  /* 0x0000009b00a07202 */ /* 0x000fe20000000f00 */
[----:B------:R-:W-:Y:S01]  /*bc00*/  FADD2 R4, R4.F32x2.HI_LO, R132.F32x2.HI_LO ;  /* 0x000000840404724b */ /* 0x000fe20000000000 */
[----:B------:R-:W-:Y:S01]  /*bc10*/  UISETP.NE.AND UP1, UPT, UR11, URZ, UPT ;  /* 0x000000ff0b00728c */ /* 0x000fe2000bf25270 */
        /* <DEDUP_REMOVED lines=65> */
.L_x_50:
[----:B------:R-:W1:Y:S01]  /*c030*/  S2R R3, SR_TID.X ;  /* 0x0000000000037919 */ /* 0x000e620000002100 */
[----:B------:R-:W2:Y:S01]  /*c040*/  S2UR UR5, SR_CgaCtaId ;  /* 0x00000000000579c3 */ /* 0x000ea20000008800 */
[----:B------:R-:W-:Y:S01]  /*c050*/  UISETP.GT.AND UP0, UPT, UR67, 0x3, UPT ;  /* 0x000000034300788c */ /* 0x000fe2000bf04270 */
[----:B------:R-:W-:-:S03]  /*c060*/  UMOV UR6, 0x400 ;  /* 0x0000040000067882 */ /* 0x000fc60000000000 */
[----:B------:R-:W-:-:S06]  /*c070*/  USEL UR4, URZ, 0x80, !UP0 ;  /* 0x00000080ff047887 */ /* 0x000fcc000c000000 */
[----:B------:R-:W-:Y:S01]  /*c080*/  IMAD.U32 R0, RZ, RZ, UR4 ;  /* 0x00000004ff007e24 */ /* 0x000fe2000f8e00ff */
[----:B--2---:R-:W-:-:S04]  /*c090*/  ULEA UR4, UR5, UR6, 0x18 ;  /* 0x0000000605047291 */ /* 0x004fc8000f8ec0ff */
[----:B-1----:R-:W-:Y:S01]  /*c0a0*/  LOP3.LUT R3, R0, 0x7f, R3, 0xf8, !PT ;  /* 0x0000007f00037812 */ /* 0x002fe200078ef803 */
[----:B------:R-:W-:-:S03]  /*c0b0*/  IMAD.U32 R0, RZ, RZ, UR13 ;  /* 0x0000000dff007e24 */ /* 0x000fc6000f8e00ff */
[----:B------:R-:W-:-:S05]  /*c0c0*/  LEA R3, R3, UR4, 0x2 ;  /* 0x0000000403037c11 */ /* 0x000fca000f8e10ff */
[----:B------:R2:W-:Y:S04]  /*c0d0*/  STS [R3+0x11c], R2 ;  /* 0x00011c0203007388 */ /* 0x0005e80000000800 */
[----:B------:R2:W-:Y:S01]  /*c0e0*/  STS [R3+0x51c], R155 ;  /* 0x00051c9b03007388 */ /* 0x0005e20000000800 */
[----:B------:R2:W-:Y:S06]  /*c0f0*/  BAR.ARV R0, 0x40 ;  /* 0x000100000000751d */ /* 0x0005ec0000002000 */
.L_x_42:
[----:B------:R-:W3:Y:S01]  /*c100*/  S2UR UR5, SR_CgaCtaId ;  /* 0x00000000000579c3 */ /* 0x000ee20000008800 */
[----:B------:R-:W-:Y:S01]  /*c110*/  UISETP.GT.AND UP0, UPT, UR67, 0x3, UPT ;  /* 0x000000034300788c */ /* 0x000fe2000bf04270 */
[----:B------:R-:W-:Y:S01]  /*c120*/  UMOV UR4, 0x400 ;  /* 0x0000040000047882 */ /* 0x000fe20000000000 */
[----:B------:R-:W-:-:S06]  /*c130*/  USHF.L.U32 UR9, UR9, 0x1f, URZ ;  /* 0x0000001f09097899 */ /* 0x000fcc00080006ff */
[----:B--2---:R-:W-:Y:S01]  /*c140*/  MOV R0, UR9 ;  /* 0x0000000900007c02 */ /* 0x004fe20008000f00 */
[----:B---3--:R-:W-:-:S04]  /*c150*/  ULEA UR5, UR5, UR4, 0x18 ;  /* 0x0000000405057291 */ /* 0x008fc8000f8ec0ff */
[----:B------:R-:W-:Y:S02]  /*c160*/  UIADD3 UR4, UPT, UPT, UR5, 0x8, URZ ;  /* 0x0000000805047890 */ /* 0x000fe4000fffe0ff */
[----:B------:R-:W-:-:S09]  /*c170*/  @!UP0 UIADD3 UR4, UPT, UPT, UR5, URZ, URZ ;  /* 0x000000ff05048290 */ /* 0x000fd2000fffe0ff */
[----:B------:R-:W2:Y:S02]  /*c180*/  SYNCS.PHASECHK.TRANS64.TRYWAIT P0, [UR4+0xc0], R0 ;  /* 0x0000c000ff0075a7 */ /* 0x000ea40008001104 */
[----:B--2---:R-:W-:Y:S05]  /*c190*/  @!P0 BRA `(.L_x_54) ;  /* 0x0000003800948947 */ /* 0x004fea0003800000 */
.L_x_126:
[----:B------:R-:W-:Y:S06]  /*c1a0*/  BAR.ARV 0x2, 0x1a0 ;  /* 0x0086800000007b1d */ /* 0x000fec0000002000 */
.L_x_30:
[----:B------:R-:W-:-:S04]  /*c1b0*/  ULOP3.LUT UR4, UR67, 0xfffffffc, URZ, 0xc0, !UPT ;  /* 0xfffffffc43047892 */ /* 0x000fc8000f8ec0ff */
[----:B------:R-:W-:-:S06]  /*c1c0*/  UISETP.NE.AND UP0, UPT, UR4, 0x8, UPT ;  /* 0x000000080400788c */ /* 0x000fcc000bf05270 */
[----:B------:R-:W-:-:S13]  /*c1d0*/  PLOP3.LUT P0, PT, PT, PT, UP0, 0x80, 0x8 ;  /* 0x000000000008781c */ /* 0x000fda0003f0f008 */
[----:B--23--:R-:W-:Y:S05]  /*c1e0*/  @P0 EXIT ;  /* 0x000000000000094d */ /* 0x00cfea0003800000 */
[----:B------:R-:W-:-:S08]  /*c1f0*/  NOP ;  /* 0x0000000000007918 */ /* 0x000fd00000000000 */
[----:B------:R-:W2:-:S00]  /*c200*/  USETMAXREG.DEALLOC.CTAPOOL 0x48 ;  /* 0x00000048000079c8 */ /* 0x000e8000080e0500 */
[----:B------:R-:W3:Y:S01]  /*c210*/  S2UR UR11, SR_CTAID.X ;  /* 0x00000000000b79c3 */ /* 0x000ee20000002500 */
[----:B------:R-:W3:Y:S01]  /*c220*/  LDCU UR4, c[0x0][0x640] ;  /* 0x0000c800ff0477ac */ /* 0x000ee20008000800 */
[----:B--2---:R-:W2:Y:S01]  /*c230*/  S2R R40, SR_TID.X ;  /* 0x0000000000287919 */ /* 0x004ea20000002100 */
[----:B-1----:R-:W-:Y:S02]  /*c240*/  IMAD.MOV.U32 R0, RZ, RZ, 0x1 ;  /* 0x00000001ff007424 */ /* 0x002fe400078e00ff */
[----:B------:R-:W-:Y:S01]  /*c250*/  HFMA2 R6, -RZ, RZ, 0, 5.9604644775390625e-08 ;  /* 0x00000001ff067431 */ /* 0x000fe200000001ff */
[----:B------:R-:W1:Y:S01]  /*c260*/  LDCU.U8 UR8, c[0x0][0x644] ;  /* 0x0000c880ff0877ac */ /* 0x000e620008000000 */
[----:B------:R-:W4:Y:S01]  /*c270*/  LDCU.U8 UR7, c[0x0][0x645] ;  /* 0x0000c8a0ff0777ac */ /* 0x000f220008000000 */
[----:B------:R-:W5:Y:S01]  /*c280*/  LDCU UR6, c[0x0][0x654] ;  /* 0x0000ca80ff0677ac */ /* 0x000f620008000800 */
[----:B------:R-:W1:Y:S01]  /*c290*/  LDCU.U8 UR12, c[0x0][0x639] ;  /* 0x0000c720ff0c77ac */ /* 0x000e620008000000 */
[----:B------:R-:W1:Y:S01]  /*c2a0*/  LDCU.U8 UR13, c[0x0][0x651] ;  /* 0x0000ca20ff0d77ac */ /* 0x000e620008000000 */
[----:B---3--:R-:W-:Y:S01]  /*c2b0*/  UIMAD.WIDE.U32 UR4, UR11, UR4, URZ ;  /* 0x000000040b0472a5 */ /* 0x008fe2000f8e00ff */
[----:B------:R-:W3:Y:S03]  /*c2c0*/  LDCU.U8 UR16, c[0x0][0x638] ;  /* 0x0000c700ff1077ac */ /* 0x000ee60008000000 */
[----:B------:R-:W-:Y:S01]  /*c2d0*/  UIADD3 UR4, UPT, UPT, -UR5, UR11, URZ ;  /* 0x0000000b05047290 */ /* 0x000fe2000fffe1ff */
[----:B------:R-:W3:Y:S01]  /*c2e0*/  LDCU.U8 UR17, c[0x0][0x650] ;  /* 0x0000ca00ff1177ac */ /* 0x000ee20008000000 */
[C---:B--2---:R-:W-:Y:S01]  /*c2f0*/  IMAD.SHL.U32 R36, R40.reuse, 0x80, RZ ;  /* 0x0000008028247824 */ /* 0x044fe200078e00ff */
[----:B------:R-:W-:Y:S01]  /*c300*/  LOP3.LUT R2, R40, 0x7f, RZ, 0xc0, !PT ;  /* 0x0000007f28027812 */ /* 0x000fe200078ec0ff */
[----:B-1----:R-:W-:Y:S01]  /*c310*/  USHF.R.U32.HI UR4, URZ, UR8, UR4 ;  /* 0x00000008ff047299 */ /* 0x002fe20008011604 */
[----:B------:R-:W1:Y:S02]  /*c320*/  LDCU.64 UR8, c[0x0][0x630] ;  /* 0x0000c600ff0877ac */ /* 0x000e640008000a00 */
[----:B------:R-:W-:-:S02]  /*c330*/  LOP3.LUT R36, R36, 0xf80, RZ, 0xc0, !PT ;  /* 0x00000f8024247812 */ /* 0x000fc400078ec0ff */
[----:B------:R-:W-:Y:S01]  /*c340*/  SHF.R.U32.HI R3, RZ, 0x5, R2 ;  /* 0x00000005ff037819 */ /* 0x000fe20000011602 */
[----:B------:R-:W-:-:S04]  /*c350*/  UIADD3 UR4, UPT, UPT, UR5, UR4, URZ ;  /* 0x0000000405047290 */ /* 0x000fc8000fffe0ff */
[----:B----4-:R-:W-:Y:S01]  /*c360*/  USHF.R.U32.HI UR10, URZ, UR7, UR4 ;  /* 0x00000007ff0a7299 */ /* 0x010fe20008011604 */
[----:B------:R-:W-:Y:S01]  /*c370*/  IMAD R36, R3, 0x1000, R36 ;  /* 0x0000100003247824 */ /* 0x000fe200078e0224 */
[----:B------:R-:W2:Y:S02]  /*c380*/  LDCU UR7, c[0x0][0x63c] ;  /* 0x0000c780ff0777ac */ /* 0x000ea40008000800 */
[----:B-----5:R-:W-:Y:S02]  /*c390*/  UISETP.GE.AND UP0, UPT, UR10, UR6, UPT ;  /* 0x000000060a00728c */ /* 0x020fe4000bf06270 */
[----:B------:R-:W-:Y:S02]  /*c3a0*/  UIADD3 UR4, UPT, UPT, -UR10, URZ, URZ ;  /* 0x000000ff0a047290 */ /* 0x000fe4000fffe1ff */
[----:B---3--:R-:W-:Y:S01]  /*c3b0*/  USEL UR6, UR16, UR17, !UP0 ;  /* 0x0000001110067287 */ /* 0x008fe2000c000000 */
[----:B------:R-:W3:Y:S03]  /*c3c0*/  LDCU.U8 UR16, c[0x0][0x62c] ;  /* 0x0000c580ff1077ac */ /* 0x000ee60008000000 */
[----:B------:R-:W-:-:S03]  /*c3d0*/  ULOP3.LUT UR6, UR6, 0xff, URZ, 0xc0, !UPT ;  /* 0x000000ff06067892 */ /* 0x000fc6000f8ec0ff */
[----:B-1----:R-:W1:Y:S01]  /*c3e0*/  @UP0 LDCU UR9, c[0x0][0x64c] ;  /* 0x0000c980ff0907ac */ /* 0x002e620008000800 */
[----:B--2---:R-:W-:Y:S01]  /*c3f0*/  UIMAD UR7, UR4, UR7, UR11 ;  /* 0x00000007040772a4 */ /* 0x004fe2000f8e020b */
[----:B------:R-:W2:Y:S03]  /*c400*/  @UP0 LDCU UR8, c[0x0][0x648] ;  /* 0x0000c900ff0807ac */ /* 0x000ea60008000800 */
[----:B-1----:R-:W-:Y:S02]  /*c410*/  UIMAD.WIDE.U32 UR4, UR7, UR9, URZ ;  /* 0x00000009070472a5 */ /* 0x002fe4000f8e00ff */
[----:B------:R-:W-:Y:S02]  /*c420*/  USEL UR9, UR12, UR13, !UP0 ;  /* 0x0000000d0c097287 */ /* 0x000fe4000c000000 */
[----:B------:R-:W-:Y:S01]  /*c430*/  UIADD3 UR4, UPT, UPT, UR7, -UR5, URZ ;  /* 0x8000000507047290 */ /* 0x000fe2000fffe0ff */
[----:B------:R-:W1:Y:S03]  /*c440*/  LDCU.64 UR12, c[0x0][0x620] ;  /* 0x0000c400ff0c77ac */ /* 0x000e660008000a00 */
[----:B------:R-:W-:-:S02]  /*c450*/  USHF.R.U32.HI UR4, URZ, UR6, UR4 ;  /* 0x00000006ff047299 */ /* 0x000fc40008011604 */
[----:B------:R-:W-:-:S03]  /*c460*/  ULOP3.LUT UR6, UR9, 0xff, URZ, 0xc0, !UPT ;  /* 0x000000ff09067892 */ /* 0x000fc6000f8ec0ff */
[----:B------:R-:W4:Y:S01]  /*c470*/  S2UR UR9, SR_CgaCtaId ;  /* 0x00000000000979c3 */ /* 0x000f220000008800 */
[----:B------:R-:W-:Y:S01]  /*c480*/  UIADD3 UR4, UPT, UPT, UR5, UR4, URZ ;  /* 0x0000000405047290 */ /* 0x000fe2000fffe0ff */
[----:B------:R-:W5:Y:S03]  /*c490*/  LDCU UR5, c[0x0][0x628] ;  /* 0x0000c500ff0577ac */ /* 0x000f660008000800 */
[----:B------:R-:W-:-:S04]  /*c4a0*/  USHF.R.U32.HI UR18, URZ, UR6, UR4 ;  /* 0x00000006ff127299 */ /* 0x000fc80008011604 */
[----:B------:R-:W-:-:S04]  /*c4b0*/  UIADD3 UR4, UPT, UPT, -UR18, URZ, URZ ;  /* 0x000000ff12047290 */ /* 0x000fc8000fffe1ff */
[----:B--2---:R-:W-:Y:S01]  /*c4c0*/  UIMAD UR4, UR8, UR4, UR7 ;  /* 0x00000004080472a4 */ /* 0x004fe2000f8e0207 */
[----:B------:R-:W2:Y:S03]  /*c4d0*/  LDCU UR8, c[0x0][0x60c] ;  /* 0x0000c180ff0877ac */ /* 0x000ea60008000800 */
[----:B-1----:R-:W-:Y:S01]  /*c4e0*/  UIMAD UR6, UR10, UR12, UR4 ;  /* 0x0000000c0a0672a4 */ /* 0x002fe2000f8e0204 */
[----:B------:R-:W-:-:S03]  /*c4f0*/  UMOV UR7, 0x400 ;  /* 0x0000040000077882 */ /* 0x000fc60000000000 */
[----:B-----5:R-:W-:Y:S02]  /*c500*/  UIMAD.WIDE.U32 UR4, UR6, UR5, URZ ;  /* 0x00000005060472a5 */ /* 0x020fe4000f8e00ff */
[----:B----4-:R-:W-:Y:S01]  /*c510*/  ULEA UR7, UR9, UR7, 0x18 ;  /* 0x0000000709077291 */ /* 0x010fe2000f8ec0ff */
[----:B------:R-:W-:Y:S01]  /*c520*/  BAR.SYNC.DEFER_BLOCKING 0x2, 0x1a0 ;  /* 0x0086800000007b1d */ /* 0x000fe20000010000 */
[----:B------:R-:W-:-:S04]  /*c530*/  UIADD3 UR4, UPT, UPT, UR6, -UR5, URZ ;  /* 0x8000000506047290 */ /* 0x000fc8000fffe0ff */
[----:B---3--:R-:W-:Y:S01]  /*c540*/  USHF.R.U32.HI UR4, URZ, UR16, UR4 ;  /* 0x00000010ff047299 */ /* 0x008fe20008011604 */
[----:B------:R-:W1:Y:S01]  /*c550*/  LDCU.U8 UR16, c[0x0][0x62d] ;  /* 0x0000c5a0ff1077ac */ /* 0x000e620008000000 */
[----:B--2---:R-:W-:Y:S02]  /*c560*/  UISETP.GE.AND UP0, UPT, UR11, UR8, UPT ;  /* 0x000000080b00728c */ /* 0x004fe4000bf06270 */
[----:B------:R-:W-:Y:S01]  /*c570*/  UIADD3 UR4, UPT, UPT, UR5, UR4, URZ ;  /* 0x0000000405047290 */ /* 0x000fe2000fffe0ff */
[----:B------:R2:W-:Y:S03]  /*c580*/  SYNCS.ARRIVE.TRANS64.ART0 RZ, [UR7+0x60], R0 ;  /* 0x00006000ffff79a7 */ /* 0x0005e60008500007 */
[----:B-1----:R-:W-:-:S04]  /*c590*/  USHF.R.U32.HI UR16, URZ, UR16, UR4 ;  /* 0x00000010ff107299 */ /* 0x002fc80008011604 */
[----:B------:R-:W-:Y:S01]  /*c5a0*/  UIADD3 UR4, UPT, UPT, -UR16, URZ, URZ ;  /* 0x000000ff10047290 */ /* 0x000fe2000fffe1ff */
[----:B------:R2:W-:Y:S03]  /*c5b0*/  SYNCS.ARRIVE.TRANS64.ART0 RZ, [UR7+0x68], R0 ;  /* 0x00006800ffff79a7 */ /* 0x0005e60008500007 */
[----:B------:R-:W-:Y:S01]  /*c5c0*/  UIMAD UR17, UR4, UR13, UR6 ;  /* 0x0000000d041172a4 */ /* 0x000fe2000f8e0206 */
[----:B------:R-:W-:Y:S11]  /*c5d0*/  BRA.U UP0, `(.L_x_55) ;  /* 0x0000002900087547 */ /* 0x000ff6000b800000 */
[----:B------:R-:W1:Y:S01]  /*c5e0*/  LDCU UR5, c[0x0][0x614] ;  /* 0x0000c280ff0577ac */ /* 0x000e620008000800 */
[----:B------:R-:W-:Y:S01]  /*c5f0*/  VIADD R36, R36, UR7 ;  /* 0x0000000724247c36 */ /* 0x000fe20008000000 */
[----:B------:R-:W-:Y:S01]  /*c600*/  SHF.L.U32 R3, R3, 0x15, RZ ;  /* 0x0000001503037819 */ /* 0x000fe200000006ff */
[----:B------:R-:W3:Y:S01]  /*c610*/  LDCU UR10, c[0x0][0x38c] ;  /* 0x00007180ff0a77ac */ /* 0x000ee20008000800 */
[----:B------:R-:W-:Y:S01]  /*c620*/  LEA R37, R2, UR7, 0x2 ;  /* 0x0000000702257c11 */ /* 0x000fe2000f8e10ff */
[----:B------:R-:W-:Y:S01]  /*c630*/  VIADD R38, R36, 0xc00 ;  /* 0x00000c0024267836 */ /* 0x000fe20000000000 */
[----:B------:R-:W4:Y:S01]  /*c640*/  LDCU UR6, c[0x0][0x380] ;  /* 0x00007000ff0677ac */ /* 0x000f220008000800 */
[----:B------:R-:W-:Y:S01]  /*c650*/  ULOP3.LUT UR4, UR67, 0x3, URZ, 0xc0, !UPT ;  /* 0x0000000343047892 */ /* 0x000fe2000f8ec0ff */
[----:B------:R-:W-:Y:S01]  /*c660*/  UMOV UR20, 0x0 ;  /* 0x0000000000147882 */ /* 0x000fe20000000000 */
[----:B------:R-:W-:Y:S02]  /*c670*/  UMOV UR21, 0x1 ;  /* 0x0000000100157882 */ /* 0x000fe40000000000 */
[----:B------:R-:W-:-:S02]  /*c680*/  UIADD3 UR13, UPT, UPT, UR4, 0x3, URZ ;  /* 0x00000003040d7890 */ /* 0x000fc4000fffe0ff */
[----:B------:R-:W-:Y:S02]  /*c690*/  UIADD3 UR9, UPT, UPT, UR4, 0x7, URZ ;  /* 0x0000000704097890 */ /* 0x000fe4000fffe0ff */
[----:B-1----:R-:W-:Y:S02]  /*c6a0*/  UIADD3 UR5, UPT, UPT, -UR18, UR5, URZ ;  /* 0x0000000512057290 */ /* 0x002fe4000fffe1ff */
[----:B------:R-:W-:Y:S01]  /*c6b0*/  IMAD.U32 R39, RZ, RZ, UR13 ;  /* 0x0000000dff277e24 */ /* 0x000fe2000f8e00ff */
[----:B---3--:R-:W-:Y:S01]  /*c6c0*/  UIADD3 UR12, UPT, UPT, UR10, -0x1, URZ ;  /* 0xffffffff0a0c7890 */ /* 0x008fe2000fffe0ff */
[----:B------:R-:W-:Y:S01]  /*c6d0*/  MOV R4, UR9 ;  /* 0x0000000900047c02 */ /* 0x000fe20008000f00 */
[----:B------:R-:W-:Y:S02]  /*c6e0*/  UISETP.GT.AND UP0, UPT, UR10, URZ, UPT ;  /* 0x000000ff0a00728c */ /* 0x000fe4000bf04270 */
[----:B----4-:R-:W-:Y:S01]  /*c6f0*/  UIADD3 UR4, UPT, UPT, UR10, -UR6, URZ ;  /* 0x800000060a047290 */ /* 0x010fe2000fffe0ff */
[----:B------:R1:W-:Y:S01]  /*c700*/  BAR.SYNC.DEFER_BLOCKING R39, 0x40 ;  /* 0x000100270000751d */ /* 0x0003e20000010000 */
[----:B------:R-:W-:-:S02]  /*c710*/  UIADD3 UR6, UPT, UPT, -UR10, URZ, URZ ;  /* 0x000000ff0a067290 */ /* 0x000fc4000fffe1ff */
[----:B------:R-:W-:Y:S02]  /*c720*/  ULEA UR4, UR5, UR4, 0x8 ;  /* 0x0000000405047291 */ /* 0x000fe4000f8e40ff */
[----:B------:R-:W-:Y:S02]  /*c730*/  USHF.R.S32.HI UR6, URZ, 0x1f, UR6 ;  /* 0x0000001fff067899 */ /* 0x000fe40008011406 */
[----:B------:R-:W-:Y:S02]  /*c740*/  UIADD3 UR11, UPT, UPT, -UR4, URZ, URZ ;  /* 0x000000ff040b7290 */ /* 0x000fe4000fffe1ff */
[----:B------:R-:W-:Y:S02]  /*c750*/  ULEA.HI UR10, UR6, -UR10, URZ, 0x7 ;  /* 0x8000000a060a7291 */ /* 0x000fe4000f8f38ff */
[----:B------:R-:W-:Y:S02]  /*c760*/  USHF.R.S32.HI UR5, URZ, 0x1f, UR12 ;  /* 0x0000001fff057899 */ /* 0x000fe4000801140c */
[----:B------:R-:W-:-:S02]  /*c770*/  USHF.R.S32.HI UR6, URZ, 0x1f, UR11 ;  /* 0x0000001fff067899 */ /* 0x000fc4000801140b */
[----:B------:R-:W-:Y:S02]  /*c780*/  UIADD3 UR8, UPT, UPT, UR4, -0x1, URZ ;  /* 0xffffffff04087890 */ /* 0x000fe4000fffe0ff */
[----:B------:R-:W-:Y:S02]  /*c790*/  UISETP.GT.AND UP1, UPT, UR4, URZ, UPT ;  /* 0x000000ff0400728c */ /* 0x000fe4000bf24270 */
[----:B------:R-:W-:Y:S02]  /*c7a0*/  ULEA.HI UR5, UR5, UR12, URZ, 0x7 ;  /* 0x0000000c05057291 */ /* 0x000fe4000f8f38ff */
[----:B------:R-:W-:Y:S02]  /*c7b0*/  ULEA.HI UR4, UR6, -UR4, URZ, 0x7 ;  /* 0x8000000406047291 */ /* 0x000fe4000f8f38ff */
[----:B------:R-:W-:Y:S01]  /*c7c0*/  USHF.R.S32.HI UR12, URZ, 0x1f, UR8 ;  /* 0x0000001fff0c7899 */ /* 0x000fe20008011408 */
[----:B------:R1:W-:Y:S01]  /*c7d0*/  SYNCS.ARRIVE.TRANS64.ART0 RZ, [UR7+0xc0], R0 ;  /* 0x0000c000ffff79a7 */ /* 0x0003e20008500007 */
[----:B------:R-:W-:-:S02]  /*c7e0*/  @UP0 UIMAD.WIDE UR14, UR5, 0x2000000, UR20 ;  /* 0x02000000050e08a5 */ /* 0x000fc4000f8e0214 */
[----:B------:R-:W-:Y:S02]  /*c7f0*/  USHF.R.S32.HI UR4, URZ, 0x7, UR4 ;  /* 0x00000007ff047899 */ /* 0x000fe40008011404 */
[----:B------:R-:W-:Y:S02]  /*c800*/  USHF.R.S32.HI UR10, URZ, 0x7, UR10 ;  /* 0x00000007ff0a7899 */ /* 0x000fe4000801140a */
[----:B------:R-:W-:Y:S02]  /*c810*/  ULEA.HI UR5, UR12, UR8, URZ, 0x7 ;  /* 0x000000080c057291 */ /* 0x000fe4000f8f38ff */
[----:B------:R-:W-:Y:S02]  /*c820*/  UIADD3 UR6, UPT, UPT, -UR4, URZ, URZ ;  /* 0x000000ff04067290 */ /* 0x000fe4000fffe1ff */
[----:B------:R-:W-:Y:S02]  /*c830*/  ULEA.HI.SX32 UR5, UR5, 0x1, 0x19 ;  /* 0x0000000105057891 */ /* 0x000fe4000f8fcaff */
[----:B------:R-:W-:-:S05]  /*c840*/  UIADD3 UR4, UPT, UPT, -UR10, URZ, URZ ;  /* 0x000000ff0a047290 */ /* 0x000fca000fffe1ff */
[----:B------:R-:W-:Y:S02]  /*c850*/  @!UP1 UMOV UR5, UR6 ;  /* 0x0000000600059c82 */ /* 0x000fe40008000000 */
[----:B------:R-:W-:Y:S02]  /*c860*/  @UP0 UMOV UR4, UR15 ;  /* 0x0000000f00040c82 */ /* 0x000fe40008000000 */
[----:B------:R-:W-:-:S04]  /*c870*/  UISETP.LT.AND UP0, UPT, UR5, UR4, UPT ;  /* 0x000000040500728c */ /* 0x000fc8000bf01270 */
[----:B------:R-:W-:-:S04]  /*c880*/  USEL UR4, UR5, UR4, UP0 ;  /* 0x0000000405047287 */ /* 0x000fc80008000000 */
[----:B------:R-:W-:Y:S01]  /*c890*/  UISETP.GE.AND UP0, UPT, UR4, 0x2, UPT ;  /* 0x000000020400788c */ /* 0x000fe2000bf06270 */
[----:B------:R1:W-:Y:S08]  /*c8a0*/  BAR.SYNC.DEFER_BLOCKING R4, 0x40 ;  /* 0x000100040000751d */ /* 0x0003f00000010000 */
[----:B------:R-:W-:Y:S05]  /*c8b0*/  BRA.U !UP0, `(.L_x_56) ;  /* 0x0000000908ec7547 */ /* 0x000fea000b800000 */
[----:B------:R-:W-:Y:S02]  /*c8c0*/  UIADD3 UR6, UPT, UPT, -UR4, URZ, URZ ;  /* 0x000000ff04067290 */ /* 0x000fe4000fffe1ff */
.L_x_59:
[----:B---3--:R3:W-:Y:S01]  /*c8d0*/  BAR.SYNC.DEFER_BLOCKING R39, 0x40 ;  /* 0x000100270000751d */ /* 0x0087e20000010000 */
[----:B------:R-:W-:-:S05]  /*c8e0*/  IMAD.U32 R41, RZ, RZ, UR9 ;  /* 0x00000009ff297e24 */ /* 0x000fca000f8e00ff */
[----:B------:R-:W4:Y:S02]  /*c8f0*/  LDS R42, [R37+0x11c] ;  /* 0x00011c00252a7984 */ /* 0x000f240000000800 */
[----:B----4-:R-:W-:-:S13]  /*c900*/  FSETP.GEU.AND P0, PT, R42, 1, PT ;  /* 0x3f8000002a00780b */ /* 0x010fda0003f0e000 */
[----:B-1----:R-:W-:-:S04]  /*c910*/  VOTE.ANY R4, PT, !P0 ;  /* 0x0000000000047806 */ /* 0x002fc800040e0100 */
[----:B------:R-:W-:-:S13]  /*c920*/  ISETP.NE.AND P0, PT, R4, RZ, PT ;  /* 0x000000ff0400720c */ /* 0x000fda0003f05270 */
[----:B---3--:R-:W-:Y:S05]  /*c930*/  @!P0 BRA `(.L_x_57) ;  /* 0x00000004004c8947 */ /* 0x008fea0003800000 */
[C---:B------:R-:W-:Y:S02]  /*c940*/  R2UR UR4, R3.reuse ;  /* 0x00000000030472ca */ /* 0x040fe400000e0000 */
[----:B------:R-:W-:-:S11]  /*c950*/  R2UR UR5, R3 ;  /* 0x00000000030572ca */ /* 0x000fd600000e0000 */
[----:B------:R-:W1:Y:S02]  /*c960*/  LDTM.x16 R20, tmem[UR4+0x100] ;  /* 0x00010004001479ee */ /* 0x000e640008240000 */
[-C--:B-1----:R-:W-:Y:S02]  /*c970*/  FMUL2 R20, R20.F32x2.HI_LO, R42.reuse.F32 ;  /* 0x0000002a1414724a */ /* 0x082fe40001000000 */
[-C--:B------:R-:W-:Y:S02]  /*c980*/  FMUL2 R22, R22.F32x2.HI_LO, R42.reuse.F32 ;  /* 0x0000002a1616724a */ /* 0x080fe40001000000 */
[-C--:B------:R-:W-:Y:S02]  /*c990*/  FMUL2 R24, R24.F32x2.HI_LO, R42.reuse.F32 ;  /* 0x0000002a1818724a */ /* 0x080fe40001000000 */
[-C--:B------:R-:W-:Y:S02]  /*c9a0*/  FMUL2 R26, R26.F32x2.HI_LO, R42.reuse.F32 ;  /* 0x0000002a1a1a724a */ /* 0x080fe40001000000 */
[----:B------:R-:W-:-:S02]  /*c9b0*/  FMUL2 R28, R28.F32x2.HI_LO, R42.F32 ;  /* 0x0000002a1c1c724a */ /* 0x000fc40001000000 */
[-C--:B------:R-:W-:Y:S02]  /*c9c0*/  FMUL2 R30, R30.F32x2.HI_LO, R42.reuse.F32 ;  /* 0x0000002a1e1e724a */ /* 0x080fe40001000000 */
[-C--:B------:R-:W-:Y:S02]  /*c9d0*/  FMUL2 R32, R32.F32x2.HI_LO, R42.reuse.F32 ;  /* 0x0000002a2020724a */ /* 0x080fe40001000000 */
[----:B------:R-:W-:-:S04]  /*c9e0*/  FMUL2 R34, R34.F32x2.HI_LO, R42.F32 ;  /* 0x0000002a2222724a */ /* 0x000fc80001000000 */
[----:B------:R-:W-:Y:S01]  /*c9f0*/  STTM.x16 tmem[UR5+0x100], R20 ;  /* 0x00010014000079ed */ /* 0x000fe20008240005 */
        /* <DEDUP_REMOVED lines=69> */
[----:B------:R1:W-:Y:S01]  /*ce50*/  STTM.x16 tmem[UR4+0x170], R4 ;  /* 0x00017004000079ed */ /* 0x0003e20008240004 */
[----:B------:R-:W3:Y:S02]  /*ce60*/  FENCE.VIEW.ASYNC.T ;  /* 0x00000000000073c6 */ /* 0x000ee40000000200 */
.L_x_57:
[----:B---3--:R3:W-:Y:S01]  /*ce70*/  SYNCS.ARRIVE.TRANS64.ART0 RZ, [UR7+0x60], R0 ;  /* 0x00006000ffff79a7 */ /* 0x0087e20008500007 */
[----:B------:R-:W-:-:S04]  /*ce80*/  UIADD3 UR6, UPT, UPT, UR6, 0x1, URZ ;  /* 0x0000000106067890 */ /* 0x000fc8000fffe0ff */
[----:B------:R-:W-:Y:S01]  /*ce90*/  UISETP.NE.AND UP0, UPT, UR6, -0x1, UPT ;  /* 0xffffffff0600788c */ /* 0x000fe2000bf05270 */
[----:B------:R3:W-:Y:S01]  /*cea0*/  SYNCS.ARRIVE.TRANS64.ART0 RZ, [UR7+0xc8], R0 ;  /* 0x0000c800ffff79a7 */ /* 0x0007e20008500007 */
[----:B------:R3:W-:Y:S06]  /*ceb0*/  BAR.SYNC.DEFER_BLOCKING R41, 0x40 ;  /* 0x000100290000751d */ /* 0x0007ec0000010000 */
        /* <DEDUP_REMOVED lines=88> */
.L_x_58:
[----:B---3--:R3:W-:Y:S01]  /*d440*/  SYNCS.ARRIVE.TRANS64.ART0 RZ, [UR7+0x68], R0 ;  /* 0x00006800ffff79a7 */ /* 0x0087e20008500007 */
[----:B------:R3:W-:Y:S01]  /*d450*/  SYNCS.ARRIVE.TRANS64.ART0 RZ, [UR7+0xc0], R0 ;  /* 0x0000c000ffff79a7 */ /* 0x0007e20008500007 */
[----:B------:R-:W-:Y:S05]  /*d460*/  BRA.U UP0, `(.L_x_59) ;  /* 0xfffffff500187547 */ /* 0x000fea000b83ffff */
.L_x_56:
[----:B------:R4:W-:Y:S01]  /*d470*/  SYNCS.ARRIVE.TRANS64.ART0 RZ, [UR7+0xc8], R0 ;  /* 0x0000c800ffff79a7 */ /* 0x0009e20008500007 */
[----:B------:R4:W-:Y:S01]  /*d480*/  BAR.SYNC.DEFER_BLOCKING R39, 0x40 ;  /* 0x000100270000751d */ /* 0x0009e20000010000 */
[----:B------:R-:W-:Y:S02]  /*d490*/  IMAD.MOV.U32 R46, RZ, RZ, 0x10 ;  /* 0x00000010ff2e7424 */ /* 0x000fe400078e00ff */
[----:B------:R-:W-:Y:S02]  /*d4a0*/  IMAD.MOV.U32 R47, RZ, RZ, 0x20 ;  /* 0x00000020ff2f7424 */ /* 0x000fe400078e00ff */
[----:B------:R-:W-:Y:S02]  /*d4b0*/  IMAD.MOV.U32 R48, RZ, RZ, 0x40 ;  /* 0x00000040ff307424 */ /* 0x000fe400078e00ff */
[----:B------:R-:W-:Y:S01]  /*d4c0*/  IMAD.MOV.U32 R49, RZ, RZ, -0x80000000 ;  /* 0x80000000ff317424 */ /* 0x000fe200078e00ff */
[----:B------:R4:W5:Y:S04]  /*d4d0*/  LDS R45, [R37+0x11c] ;  /* 0x00011c00252d7984 */ /* 0x0009680000000800 */
[----:B------:R4:W1:Y:S01]  /*d4e0*/  LDS R44, [R37+0x51c] ;  /* 0x00051c00252c7984 */ /* 0x0008620000000800 */
[----:B------:R4:W-:Y:S01]  /*d4f0*/  SYNCS.ARRIVE.TRANS64.ART0 RZ, [UR7+0xc0], R0 ;  /* 0x0000c000ffff79a7 */ /* 0x0009e20008500007 */
[----:B------:R-:W2:Y:S02]  /*d500*/  SYNCS.PHASECHK.TRANS64.TRYWAIT P3, [UR7+0x90], RZ ;  /* 0x000090ffff0075a7 */ /* 0x000ea40008061107 */
[----:B--2---:R-:W-:-:S05]  /*d510*/  R2P PR, R40, 0x7 ;  /* 0x0000000728007804 */ /* 0x004fca0000000000 */
[----:B------:R-:W-:Y:S02]  /*d520*/  SEL R46, R46, 0xfffffff0, !P0 ;  /* 0xfffffff02e2e7807 */ /* 0x000fe40004000000 */
[----:B------:R-:W-:Y:S02]  /*d530*/  SEL R47, R47, 0xffffffe0, !P1 ;  /* 0xffffffe02f2f7807 */ /* 0x000fe40004800000 */
[----:B------:R-:W-:Y:S01]  /*d540*/  SEL R48, R48, 0xffffffc0, !P2 ;  /* 0xffffffc030307807 */ /* 0x000fe20005000000 */
[----:B-1--45:R-:W-:Y:S06]  /*d550*/  @!P3 BRA `(.L_x_60) ;  /* 0x0000002400c8b947 */ /* 0x032fec0003800000 */
.L_x_127:
[----:B------:R-:W1:Y:S01]  /*d560*/  SYNCS.PHASECHK.TRANS64.TRYWAIT P0, [UR7+0xe0], R49 ;  /* 0x0000e031ff0075a7 */ /* 0x000e620008001107 */
[----:B------:R-:W-:Y:S02]  /*d570*/  R2UR UR4, R3 ;  /* 0x00000000030472ca */ /* 0x000fe400000e0000 */
[----:B------:R-:W-:Y:S01]  /*d580*/  FSETP.NE.AND P4, PT, R45, RZ, PT ;  /* 0x000000ff2d00720b */ /* 0x000fe20003f85000 */
[----:B-1----:R-:W-:-:S12]  /*d590*/  @!P0 BRA `(.L_x_61) ;  /* 0x0000002400cc8947 */ /* 0x002fd80003800000 */
.L_x_129:
[----:B-1----:R-:W1:Y:S01]  /*d5a0*/  LDTM.x16 R4, tmem[UR4+0x100] ;  /* 0x00010004000479ee */ /* 0x002e620008240000 */
[----:B------:R-:W-:Y:S02]  /*d5b0*/  FSEL R39, R45, 1, P4 ;  /* 0x3f8000002d277808 */ /* 0x000fe40002000000 */
[----:B------:R-:W-:Y:S02]  /*d5c0*/  R2UR UR4, R3 ;  /* 0x00000000030472ca */ /* 0x000fe400000e0000 */
[----:B------:R-:W-:Y:S02]  /*d5d0*/  SHF.R.U32.HI R51, RZ, 0x3, R38 ;  /* 0x00000003ff337819 */ /* 0x000fe40000011626 */
[----:B------:R-:W1:Y:S02]  /*d5e0*/  MUFU.RCP R39, R39 ;  /* 0x0000002700277308 */ /* 0x000e640000001000 */
[----:B------:R-:W-:-:S05]  /*d5f0*/  LOP3.LUT R51, R38, 0x70, R51, 0x78, !PT ;  /* 0x0000007026337812 */ /* 0x000fca00078e7833 */
[--C-:B------:R-:W-:Y:S02]  /*d600*/  IMAD.IADD R50, R46, 0x1, R51.reuse ;  /* 0x000000012e327824 */ /* 0x100fe400078e0233 */
[--C-:B------:R-:W-:Y:S02]  /*d610*/  IMAD.IADD R53, R47, 0x1, R51.reuse ;  /* 0x000000012f357824 */ /* 0x100fe400078e0233 */
[----:B------:R-:W-:-:S03]  /*d620*/  IMAD.IADD R52, R48, 0x1, R51 ;  /* 0x0000000130347824 */ /* 0x000fc600078e0233 */
[C---:B------:R-:W-:Y:S01]  /*d630*/  IADD3 R54, PT, PT, R46.reuse, R53, RZ ;  /* 0x000000352e367210 */ /* 0x040fe20007ffe0ff */
[----:B------:R-:W-:Y:S02]  /*d640*/  IMAD.IADD R38, R46, 0x1, R52 ;  /* 0x000000012e267824 */ /* 0x000fe400078e0234 */
[-C--:B-1----:R-:W-:Y:S02]  /*d650*/  FMUL2 R10, R10.F32x2.HI_LO, R39.reuse.F32 ;  /* 0x000000270a0a724a */ /* 0x082fe40001000000 */
[-C--:B------:R-:W-:Y:S02]  /*d660*/  FMUL2 R8, R8.F32x2.HI_LO, R39.reuse.F32 ;  /* 0x000000270808724a */ /* 0x080fe40001000000 */
[-C--:B------:R-:W-:Y:S01]  /*d670*/  FMUL2 R6, R6.F32x2.HI_LO, R39.reuse.F32 ;  /* 0x000000270606724a */ /* 0x080fe20001000000 */
[----:B------:R-:W-:Y:S01]  /*d680*/  F2FP.BF16.F32.PACK_AB R11, R11, R10 ;  /* 0x0000000a0b0b723e */ /* 0x000fe200000010ff */
        /* <DEDUP_REMOVED lines=8> */
[----:B------:R-:W-:-:S02]  /*d710*/  FMUL2 R30, R12.F32x2.HI_LO, R39.F32 ;  /* 0x000000270c1e724a */ /* 0x000fc40001000000 */
[----:B------:R-:W1:Y:S01]  /*d720*/  LDTM.x16 R12, tmem[UR4+0x110] ;  /* 0x00011004000c79ee */ /* 0x000e620008240000 */
[----:B------:R-:W-:Y:S01]  /*d730*/  F2FP.BF16.F32.PACK_AB R6, R5, R4 ;  /* 0x000000040506723e */ /* 0x000fe200000010ff */
[----:B------:R-:W-:Y:S01]  /*d740*/  STS.128 [R51], R8 ;  /* 0x0000000833007388 */ /* 0x000fe20000000c00 */
[----:B------:R-:W-:Y:S02]  /*d750*/  F2FP.BF16.F32.PACK_AB R5, R29, R28 ;  /* 0x0000001c1d05723e */ /* 0x000fe400000010ff */
[----:B------:R-:W-:-:S05]  /*d760*/  F2FP.BF16.F32.PACK_AB R4, R31, R30 ;  /* 0x0000001e1f04723e */ /* 0x000fca00000010ff */
[----:B------:R2:W-:Y:S01]  /*d770*/  STS.128 [R50], R4 ;  /* 0x0000000432007388 */ /* 0x0005e20000000c00 */
        /* <DEDUP_REMOVED lines=12> */
[----:B------:R-:W-:Y:S01]  /*d840*/  FMUL2 R20, R20.F32x2.HI_LO, R39.F32 ;  /* 0x000000271414724a */ /* 0x000fe20001000000 */
[----:B------:R-:W-:Y:S01]  /*d850*/  F2FP.BF16.F32.PACK_AB R26, R25, R24 ;  /* 0x00000018191a723e */ /* 0x000fe200000010ff */
[----:B------:R1:W-:Y:S01]  /*d860*/  STS.128 [R53], R28 ;  /* 0x0000001c35007388 */ /* 0x0003e20000000c00 */
[----:B------:R-:W-:-:S02]  /*d870*/  F2FP.BF16.F32.PACK_AB R25, R23, R22 ;  /* 0x000000161719723e */ /* 0x000fc400000010ff */
[----:B------:R-:W-:Y:S01]  /*d880*/  F2FP.BF16.F32.PACK_AB R24, R21, R20 ;  /* 0x000000141518723e */ /* 0x000fe200000010ff */
[----:B--2---:R-:W2:Y:S04]  /*d890*/  LDTM.x16 R4, tmem[UR4+0x120] ;  /* 0x00012004000479ee */ /* 0x004ea80008240000 */
[----:B------:R-:W-:Y:S01]  /*d8a0*/  STS.128 [R54], R24 ;  /* 0x0000001836007388 */ /* 0x000fe20000000c00 */
[-C--:B--2---:R-:W-:Y:S02]  /*d8b0*/  FMUL2 R18, R18.F32x2.HI_LO, R39.reuse.F32 ;  /* 0x000000271212724a */ /* 0x084fe40001000000 */
        /* <DEDUP_REMOVED lines=12> */
[----:B------:R-:W-:-:S02]  /*d980*/  F2FP.BF16.F32.PACK_AB R41, R7, R6 ;  /* 0x000000060729723e */ /* 0x000fc400000010ff */
[----:B------:R-:W-:Y:S02]  /*d990*/  F2FP.BF16.F32.PACK_AB R40, R5, R4 ;  /* 0x000000040528723e */ /* 0x000fe400000010ff */
[----:B------:R-:W-:Y:S02]  /*d9a0*/  F2FP.BF16.F32.PACK_AB R20, R13, R12 ;  /* 0x0000000c0d14723e */ /* 0x000fe400000010ff */
[----:B------:R-:W2:Y:S01]  /*d9b0*/  LDTM.x16 R4, tmem[UR4+0x130] ;  /* 0x00013004000479ee */ /* 0x000ea20008240000 */
[----:B------:R4:W-:Y:S04]  /*d9c0*/  STS.128 [R52], R40 ;  /* 0x0000002834007388 */ /* 0x0009e80000000c00 */
[----:B------:R5:W-:Y:S01]  /*d9d0*/  STS.128 [R38], R20 ;  /* 0x0000001426007388 */ /* 0x000be20000000c00 */
[----:B--2---:R-:W-:-:S02]  /*d9e0*/  FMUL2 R18, R18.F32x2.HI_LO, R39.F32 ;  /* 0x000000271212724a */ /* 0x004fc40001000000 */
[-C--:B------:R-:W-:Y:S02]  /*d9f0*/  FMUL2 R10, R10.F32x2.HI_LO, R39.reuse.F32 ;  /* 0x000000270a0a724a */ /* 0x080fe40001000000 */
[-C--:B------:R-:W-:Y:S01]  /*da00*/  FMUL2 R8, R8.F32x2.HI_LO, R39.reuse.F32 ;  /* 0x000000270808724a */ /* 0x080fe20001000000 */
[----:B-1----:R-:W-:Y:S01]  /*da10*/  F2FP.BF16.F32.PACK_AB R31, R19, R18 ;  /* 0x00000012131f723e */ /* 0x002fe200000010ff */
        /* <DEDUP_REMOVED lines=12> */
[----:B------:R-:W1:Y:S01]  /*dae0*/  LDTM.x16 R4, tmem[UR4+0x140] ;  /* 0x00014004000479ee */ /* 0x000e620008240000 */
[----:B----4-:R-:W-:-:S05]  /*daf0*/  IADD3 R43, PT, PT, R47, R52, RZ ;  /* 0x000000342f2b7210 */ /* 0x010fca0007ffe0ff */
[----:B------:R-:W-:Y:S01]  /*db00*/  IMAD.IADD R42, R46, 0x1, R43 ;  /* 0x000000012e2a7824 */ /* 0x000fe200078e022b */
[----:B------:R-:W-:Y:S04]  /*db10*/  STS.128 [R43], R32 ;  /* 0x000000202b007388 */ /* 0x000fe80000000c00 */
[----:B------:R2:W-:Y:S01]  /*db20*/  STS.128 [R42], R28 ;  /* 0x0000001c2a007388 */ /* 0x0005e20000000c00 */
[-C--:B-1----:R-:W-:Y:S02]  /*db30*/  FMUL2 R18, R18.F32x2.HI_LO, R39.reuse.F32 ;  /* 0x000000271212724a */ /* 0x082fe40001000000 */
[-C--:B------:R-:W-:Y:S02]  /*db40*/  FMUL2 R10, R10.F32x2.HI_LO, R39.reuse.F32 ;  /* 0x000000270a0a724a */ /* 0x080fe40001000000 */
[-C--:B------:R-:W-:Y:S01]  /*db50*/  FMUL2 R8, R8.F32x2.HI_LO, R39.reuse.F32 ;  /* 0x000000270808724a */ /* 0x080fe20001000000 */
[----:B-----5:R-:W-:Y:S01]  /*db60*/  F2FP.BF16.F32.PACK_AB R23, R19, R18 ;  /* 0x000000121317723e */ /* 0x020fe200000010ff */
        /* <DEDUP_REMOVED lines=10> */
[----:B------:R-:W-:Y:S01]  /*dc10*/  F2FP.BF16.F32.PACK_AB R21, R15, R14 ;  /* 0x0000000e0f15723e */ /* 0x000fe200000010ff */
[----:B------:R-:W-:Y:S01]  /*dc20*/  STS.128 [R51+0x4000], R24 ;  /* 0x0040001833007388 */ /* 0x000fe20000000c00 */
[----:B------:R-:W-:Y:S02]  /*dc30*/  F2FP.BF16.F32.PACK_AB R20, R13, R12 ;  /* 0x0000000c0d14723e */ /* 0x000fe400000010ff */
[----:B------:R-:W1:Y:S03]  /*dc40*/  LDTM.x16 R4, tmem[UR4+0x150] ;  /* 0x00015004000479ee */ /* 0x000e660008240000 */
[----:B------:R4:W-:Y:S01]  /*dc50*/  STS.128 [R50+0x4000], R20 ;  /* 0x0040001432007388 */ /* 0x0009e20000000c00 */
[-C--:B-1----:R-:W-:Y:S02]  /*dc60*/  FMUL2 R10, R10.F32x2.HI_LO, R39.reuse.F32 ;  /* 0x000000270a0a724a */ /* 0x082fe40001000000 */
[----:B------:R-:W-:-:S02]  /*dc70*/  FMUL2 R8, R8.F32x2.HI_LO, R39.F32 ;  /* 0x000000270808724a */ /* 0x000fc40001000000 */
        /* <DEDUP_REMOVED lines=10> */
[----:B--2---:R-:W-:Y:S01]  /*dd20*/  FMUL2 R28, R12.F32x2.HI_LO, R39.F32 ;  /* 0x000000270c1c724a */ /* 0x004fe20001000000 */
[----:B------:R-:W-:Y:S01]  /*dd30*/  F2FP.BF16.F32.PACK_AB R6, R17, R16 ;  /* 0x000000101106723e */ /* 0x000fe200000010ff */
[----:B------:R-:W-:Y:S01]  /*dd40*/  STS.128 [R53+0x4000], R8 ;  /* 0x0040000835007388 */ /* 0x000fe20000000c00 */
[----:B------:R-:W-:-:S02]  /*dd50*/  F2FP.BF16.F32.PACK_AB R5, R15, R14 ;  /* 0x0000000e0f05723e */ /* 0x000fc400000010ff */
[----:B------:R-:W-:Y:S01]  /*dd60*/  F2FP.BF16.F32.PACK_AB R4, R29, R28 ;  /* 0x0000001c1d04723e */ /* 0x000fe200000010ff */
[----:B----4-:R-:W1:Y:S04]  /*dd70*/  LDTM.x16 R12, tmem[UR4+0x160] ;  /* 0x00016004000c79ee */ /* 0x010e680008240000 */
[----:B------:R2:W-:Y:S01]  /*dd80*/  STS.128 [R54+0x4000], R4 ;  /* 0x0040000436007388 */ /* 0x0005e20000000c00 */
        /* <DEDUP_REMOVED lines=11> */
[----:B--2---:R-:W1:Y:S01]  /*de40*/  LDTM.x16 R4, tmem[UR4+0x170] ;  /* 0x00017004000479ee */ /* 0x004e620008240000 */
[----:B------:R-:W-:Y:S01]  /*de50*/  F2FP.BF16.F32.PACK_AB R27, R27, R26 ;  /* 0x0000001a1b1b723e */ /* 0x000fe200000010ff */
[----:B------:R-:W-:Y:S01]  /*de60*/  FMUL2 R22, R22.F32x2.HI_LO, R39.F32 ;  /* 0x000000271616724a */ /* 0x000fe20001000000 */
[----:B------:R-:W-:Y:S01]  /*de70*/  F2FP.BF16.F32.PACK_AB R26, R25, R24 ;  /* 0x00000018191a723e */ /* 0x000fe200000010ff */
[----:B------:R2:W-:Y:S01]  /*de80*/  STS.128 [R52+0x4000], R28 ;  /* 0x0040001c34007388 */ /* 0x0005e20000000c00 */
[----:B------:R-:W-:-:S02]  /*de90*/  F2FP.BF16.F32.PACK_AB R24, R21, R20 ;  /* 0x000000141518723e */ /* 0x000fc400000010ff */
[----:B------:R-:W-:-:S05]  /*dea0*/  F2FP.BF16.F32.PACK_AB R25, R23, R22 ;  /* 0x000000161719723e */ /* 0x000fca00000010ff */
[----:B------:R2:W-:Y:S01]  /*deb0*/  STS.128 [R38+0x4000], R24 ;  /* 0x0040001826007388 */ /* 0x0005e20000000c00 */
[-C--:B-1----:R-:W-:Y:S02]  /*dec0*/  FMUL2 R20, R4.F32x2.HI_LO, R39.reuse.F32 ;  /* 0x000000270414724a */ /* 0x082fe40001000000 */
[-C--:B------:R-:W-:Y:S02]  /*ded0*/  FMUL2 R4, R6.F32x2.HI_LO, R39.reuse.F32 ;  /* 0x000000270604724a */ /* 0x080fe40001000000 */
        /* <DEDUP_REMOVED lines=12> */
[----:B------:R2:W-:Y:S01]  /*dfa0*/  STS.128 [R43+0x4000], R4 ;  /* 0x004000042b007388 */ /* 0x0005e20000000c00 */
[----:B------:R-:W-:Y:S02]  /*dfb0*/  F2FP.BF16.F32.PACK_AB R9, R15, R14 ;  /* 0x0000000e0f09723e */ /* 0x000fe400000010ff */
[----:B------:R-:W-:Y:S02]  /*dfc0*/  F2FP.BF16.F32.PACK_AB R8, R13, R12 ;  /* 0x0000000c0d08723e */ /* 0x000fe400000010ff */
[----:B------:R-:W-:-:S03]  /*dfd0*/  MOV R12, UR9 ;  /* 0x00000009000c7c02 */ /* 0x000fc60008000f00 */
[----:B------:R2:W-:Y:S01]  /*dfe0*/  STS.128 [R42+0x4000], R8 ;  /* 0x004000082a007388 */ /* 0x0005e20000000c00 */
[----:B------:R1:W-:Y:S06]  /*dff0*/  MEMBAR.ALL.CTA ;  /* 0x0000000000007992 */ /* 0x0003ec0000008000 */
[----:B-1----:R-:W1:Y:S02]  /*e000*/  FENCE.VIEW.ASYNC.S ;  /* 0x00000000000073c6 */ /* 0x002e640000000000 */
[----:B-1----:R2:W-:Y:S01]  /*e010*/  SYNCS.ARRIVE.TRANS64.ART0 RZ, [UR7+0x60], R0 ;  /* 0x00006000ffff79a7 */ /* 0x0025e20008500007 */
[----:B------:R2:W-:Y:S01]  /*e020*/  SYNCS.ARRIVE.TRANS64.ART0 RZ, [UR7+0xd0], R0 ;  /* 0x0000d000ffff79a7 */ /* 0x0005e20008500007 */
[----:B------:R2:W-:Y:S06]  /*e030*/  BAR.SYNC.DEFER_BLOCKING R12, 0x40 ;  /* 0x0001000c0000751d */ /* 0x0005ec0000010000 */
[----:B------:R2:W1:Y:S04]  /*e040*/  LDS R40, [R37+0x31c] ;  /* 0x00031c0025287984 */ /* 0x0004680000000800 */
[----:B------:R2:W4:Y:S01]  /*e050*/  LDS R41, [R37+0x71c] ;  /* 0x00071c0025297984 */ /* 0x0005220000000800 */
[----:B------:R2:W-:Y:S01]  /*e060*/  SYNCS.ARRIVE.TRANS64.ART0 RZ, [UR7+0xc8], R0 ;  /* 0x0000c800ffff79a7 */ /* 0x0005e20008500007 */
[----:B------:R-:W5:Y:S02]  /*e070*/  SYNCS.PHASECHK.TRANS64.TRYWAIT P0, [UR7+0x98], RZ ;  /* 0x000098ffff0075a7 */ /* 0x000f640008001107 */
[----:B-12-45:R-:W-:Y:S05]  /*e080*/  @!P0 BRA `(.L_x_62) ;  /* 0x0000001c002c8947 */ /* 0x036fea0003800000 */
.L_x_130:
[----:B------:R-:W1:Y:S01]  /*e090*/  SYNCS.PHASECHK.TRANS64.TRYWAIT P0, [UR7+0xe8], R49 ;  /* 0x0000e831ff0075a7 */ /* 0x000e620008001107 */
[----:B------:R-:W-:Y:S02]  /*e0a0*/  R2UR UR4, R3 ;  /* 0x00000000030472ca */ /* 0x000fe400000e0000 */
[----:B------:R-:W-:Y:S01]  /*e0b0*/  FSETP.NE.AND P5, PT, R40, RZ, PT ;  /* 0x000000ff2800720b */ /* 0x000fe20003fa5000 */
[----:B-1----:R-:W-:-:S12]  /*e0c0*/  @!P0 BRA `(.L_x_63) ;  /* 0x0000001c00308947 */ /* 0x002fd80003800000 */
.L_x_132:
[----:B------:R-:W2:Y:S01]  /*e0d0*/  LDTM.x16 R12, tmem[UR4+0x180] ;  /* 0x00018004000c79ee */ /* 0x000ea20008240000 */
[----:B------:R-:W-:Y:S01]  /*e0e0*/  FSEL R42, R40, 1, P5 ;  /* 0x3f800000282a7808 */ /* 0x000fe20002800000 */
[----:B------:R-:W-:Y:S01]  /*e0f0*/  VIADD R36, R36, 0x8c00 ;  /* 0x00008c0024247836 */ /* 0x000fe20000000000 */
[C---:B------:R-:W-:Y:S01]  /*e100*/  R2UR UR4, R3.reuse ;  /* 0x00000000030472ca */ /* 0x040fe200000e0000 */
[----:B------:R-:W4:Y:S01]  /*e110*/  LDCU.64 UR8, c[0x0][0x3c8] ;  /* 0x00007900ff0877ac */ /* 0x000f220008000a00 */
[----:B------:R-:W-:Y:S01]  /*e120*/  R2UR UR5, R3 ;  /* 0x00000000030572ca */ /* 0x000fe200000e0000 */
[----:B------:R-:W-:Y:S01]  /*e130*/  @P4 MUFU.LG2 R45, R45 ;  /* 0x0000002d002d4308 */ /* 0x000fe20000000c00 */
[----:B------:R-:W-:Y:S01]  /*e140*/  SHF.R.U32.HI R43, RZ, 0x3, R36 ;  /* 0x00000003ff2b7819 */ /* 0x000fe20000011624 */
[----:B------:R-:W5:Y:S01]  /*e150*/  LDC R3, c[0x0][0x614] ;  /* 0x00018500ff037b82 */ /* 0x000f620000000800 */
[----:B------:R-:W1:Y:S02]  /*e160*/  LDCU.64 UR12, c[0x0][0x3d0] ;  /* 0x00007a00ff0c77ac */ /* 0x000e640008000a00 */
[----:B------:R-:W-:Y:S01]  /*e170*/  LOP3.LUT R43, R36, 0x70, R43, 0x78, !PT ;  /* 0x00000070242b7812 */ /* 0x000fe200078e782b */
[----:B------:R-:W3:Y:S02]  /*e180*/  LDCU UR14, c[0x0][0x380] ;  /* 0x00007000ff0e77ac */ /* 0x000ee40008000800 */
[----:B------:R-:W2:Y:S02]  /*e190*/  MUFU.RCP R42, R42 ;  /* 0x0000002a002a7308 */ /* 0x000ea40000001000 */
[--C-:B------:R-:W-:Y:S01]  /*e1a0*/  IMAD.IADD R51, R47, 0x1, R43.reuse ;  /* 0x000000012f337824 */ /* 0x100fe200078e022b */
[----:B------:R-:W1:Y:S01]  /*e1b0*/  LDCU.64 UR10, c[0x0][0x3b0] ;  /* 0x00007600ff0a77ac */ /* 0x000e620008000a00 */
[----:B------:R-:W-:-:S02]  /*e1c0*/  IMAD.IADD R52, R46, 0x1, R43 ;  /* 0x000000012e347824 */ /* 0x000fc400078e022b */
[----:B------:R-:W-:Y:S01]  /*e1d0*/  IMAD.IADD R48, R48, 0x1, R43 ;  /* 0x0000000130307824 */ /* 0x000fe200078e022b */
[C---:B------:R-:W-:Y:S01]  /*e1e0*/  IADD3 R49, PT, PT, R46.reuse, R51, RZ ;  /* 0x000000332e317210 */ /* 0x040fe20007ffe0ff */
[----:B------:R-:W1:Y:S02]  /*e1f0*/  @P5 MUFU.LG2 R40, R40 ;  /* 0x0000002800285308 */ /* 0x000e640000000c00 */
[----:B------:R-:W-:Y:S01]  /*e200*/  IMAD.IADD R50, R46, 0x1, R48 ;  /* 0x000000012e327824 */ /* 0x000fe200078e0230 */
[----:B------:R-:W-:-:S05]  /*e210*/  IADD3 R47, PT, PT, R47, R48, RZ ;  /* 0x000000302f2f7210 */ /* 0x000fca0007ffe0ff */
[----:B------:R-:W-:Y:S02]  /*e220*/  IMAD.IADD R46, R46, 0x1, R47 ;  /* 0x000000012e2e7824 */ /* 0x000fe400078e022f */
[-C--:B--2---:R-:W-:Y:S02]  /*e230*/  FMUL2 R18, R18.F32x2.HI_LO, R42.reuse.F32 ;  /* 0x0000002a1212724a */ /* 0x084fe40001000000 */
[-C--:B------:R-:W-:Y:S02]  /*e240*/  FMUL2 R16, R16.F32x2.HI_LO, R42.reuse.F32 ;  /* 0x0000002a1010724a */ /* 0x080fe40001000000 */
[----:B------:R-:W-:Y:S01]  /*e250*/  FMUL2 R14, R14.F32x2.HI_LO, R42.F32 ;  /* 0x0000002a0e0e724a */ /* 0x000fe20001000000 */
[----:B------:R-:W-:Y:S01]  /*e260*/  F2FP.BF16.F32.PACK_AB R35, R19, R18 ;  /* 0x000000121323723e */ /* 0x000fe200000010ff */
[----:B------:R-:W-:Y:S01]  /*e270*/  FMUL2 R12, R12.F32x2.HI_LO, R42.F32 ;  /* 0x0000002a0c0c724a */ /* 0x000fe20001000000 */
[----:B------:R-:W-:Y:S01]  /*e280*/  F2FP.BF16.F32.PACK_AB R34, R17, R16 ;  /* 0x000000101122723e */ /* 0x000fe200000010ff */
[----:B------:R-:W-:Y:S01]  /*e290*/  FMUL2 R22, R22.F32x2.HI_LO, R42.F32 ;  /* 0x0000002a1616724a */ /* 0x000fe20001000000 */
[----:B------:R-:W-:Y:S01]  /*e2a0*/  F2FP.BF16.F32.PACK_AB R33, R15, R14 ;  /* 0x0000000e0f21723e */ /* 0x000fe200000010ff */
[----:B------:R-:W-:Y:S01]  /*e2b0*/  FMUL2 R26, R26.F32x2.HI_LO, R42.F32 ;  /* 0x0000002a1a1a724a */ /* 0x000fe20001000000 */
[----:B------:R-:W-:Y:S01]  /*e2c0*/  F2FP.BF16.F32.PACK_AB R32, R13, R12 ;  /* 0x0000000c0d20723e */ /* 0x000fe200000010ff */
[----:B------:R-:W-:Y:S01]  /*e2d0*/  FMUL2 R24, R24.F32x2.HI_LO, R42.F32 ;  /* 0x0000002a1818724a */ /* 0x000fe20001000000 */
[----:B-1----:R-:W1:Y:S01]  /*e2e0*/  LDTM.x16 R4, tmem[UR4+0x190] ;  /* 0x00019004000479ee */ /* 0x002e620008240000 */
[----:B------:R-:W-:Y:S01]  /*e2f0*/  F2FP.BF16.F32.PACK_AB R29, R23, R22 ;  /* 0x00000016171d723e */ /* 0x000fe200000010ff */
[----:B------:R-:W-:Y:S01]  /*e300*/  FMUL2 R20, R20.F32x2.HI_LO, R42.F32 ;  /* 0x0000002a1414724a */ /* 0x000fe20001000000 */
[----:B------:R2:W-:Y:S01]  /*e310*/  STS.128 [R43], R32 ;  /* 0x000000202b007388 */ /* 0x0005e20000000c00 */
[----:B------:R-:W-:-:S02]  /*e320*/  F2FP.BF16.F32.PACK_AB R31, R27, R26 ;  /* 0x0000001a1b1f723e */ /* 0x000fc400000010ff */
[----:B------:R-:W-:Y:S02]  /*e330*/  F2FP.BF16.F32.PACK_AB R30, R25, R24 ;  /* 0x00000018191e723e */ /* 0x000fe400000010ff */
[----:B------:R-:W-:-:S05]  /*e340*/  F2FP.BF16.F32.PACK_AB R28, R21, R20 ;  /* 0x00000014151c723e */ /* 0x000fca00000010ff */
[----:B------:R-:W-:Y:S01]  /*e350*/  STS.128 [R52], R28 ;  /* 0x0000001c34007388 */ /* 0x000fe20000000c00 */
[-C--:B-1----:R-:W-:Y:S02]  /*e360*/  FMUL2 R8, R8.F32x2.HI_LO, R42.reuse.F32 ;  /* 0x0000002a0808724a */ /* 0x082fe40001000000 */
[-C--:B------:R-:W-:Y:S02]  /*e370*/  FMUL2 R4, R4.F32x2.HI_LO, R42.reuse.F32 ;  /* 0x0000002a0404724a */ /* 0x080fe40001000000 */
[-C--:B------:R-:W-:Y:S02]  /*e380*/  FMUL2 R18, R18.F32x2.HI_LO, R42.reuse.F32 ;  /* 0x0000002a1212724a */ /* 0x080fe40001000000 */
[-C--:B------:R-:W-:Y:S02]  /*e390*/  FMUL2 R22, R10.F32x2.HI_LO, R42.reuse.F32 ;  /* 0x0000002a0a16724a */ /* 0x080fe40001000000 */
[----:B------:R-:W-:Y:S01]  /*e3a0*/  FMUL2 R16, R16.F32x2.HI_LO, R42.F32 ;  /* 0x0000002a1010724a */ /* 0x000fe20001000000 */
[----:B------:R-:W-:Y:S01]  /*e3b0*/  F2FP.BF16.F32.PACK_AB R11, R19, R18 ;  /* 0x00000012130b723e */ /* 0x000fe200000010ff */
[----:B------:R-:W-:Y:S01]  /*e3c0*/  FMUL2 R6, R6.F32x2.HI_LO, R42.F32 ;  /* 0x0000002a0606724a */ /* 0x000fe20001000000 */
[----:B--2---:R-:W-:Y:S01]  /*e3d0*/  F2FP.BF16.F32.PACK_AB R34, R9, R8 ;  /* 0x000000080922723e */ /* 0x004fe200000010ff */
[----:B------:R-:W-:Y:S01]  /*e3e0*/  FMUL2 R8, R14.F32x2.HI_LO, R42.F32 ;  /* 0x0000002a0e08724a */ /* 0x000fe20001000000 */
[----:B------:R-:W-:Y:S01]  /*e3f0*/  F2FP.BF16.F32.PACK_AB R32, R5, R4 ;  /* 0x000000040520723e */ /* 0x000fe200000010ff */
[----:B------:R-:W-:Y:S01]  /*e400*/  FMUL2 R4, R12.F32x2.HI_LO, R42.F32 ;  /* 0x0000002a0c04724a */ /* 0x000fe20001000000 */
[----:B------:R-:W-:-:S02]  /*e410*/  F2FP.BF16.F32.PACK_AB R35, R23, R22 ;  /* 0x000000161723723e */ /* 0x000fc400000010ff */
[----:B------:R-:W-:Y:S02]  /*e420*/  F2FP.BF16.F32.PACK_AB R10, R17, R16 ;  /* 0x00000010110a723e */ /* 0x000fe400000010ff */
[----:B------:R-:W1:Y:S01]  /*e430*/  LDTM.x16 R12, tmem[UR4+0x1a0] ;  /* 0x0001a004000c79ee */ /* 0x000e620008240000 */
[----:B------:R-:W-:Y:S02]  /*e440*/  F2FP.BF16.F32.PACK_AB R33, R7, R6 ;  /* 0x000000060721723e */ /* 0x000fe400000010ff */
[----:B------:R-:W-:Y:S02]  /*e450*/  F2FP.BF16.F32.PACK_AB R9, R9, R8 ;  /* 0x000000080909723e */ /* 0x000fe400000010ff */
[----:B------:R-:W-:Y:S01]  /*e460*/  F2FP.BF16.F32.PACK_AB R8, R5, R4 ;  /* 0x000000040508723e */ /* 0x000fe200000010ff */
[----:B------:R-:W-:Y:S04]  /*e470*/  STS.128 [R51], R32 ;  /* 0x0000002033007388 */ /* 0x000fe80000000c00 */
[----:B------:R2:W-:Y:S01]  /*e480*/  STS.128 [R49], R8 ;  /* 0x0000000831007388 */ /* 0x0005e20000000c00 */
[----:B-1----:R-:W-:-:S02]  /*e490*/  FMUL2 R18, R18.F32x2.HI_LO, R42.F32 ;  /* 0x0000002a1212724a */ /* 0x002fc40001000000 */
        /* <DEDUP_REMOVED lines=13> */
[----:B------:R-:W-:Y:S01]  /*e570*/  STS.128 [R48], R36 ;  /* 0x0000002430007388 */ /* 0x000fe20000000c00 */
[----:B------:R-:W-:-:S02]  /*e580*/  F2FP.BF16.F32.PACK_AB R25, R23, R22 ;  /* 0x000000161719723e */ /* 0x000fc400000010ff */
[----:B------:R-:W-:Y:S01]  /*e590*/  F2FP.BF16.F32.PACK_AB R24, R21, R20 ;  /* 0x000000141518723e */ /* 0x000fe200000010ff */
[----:B--2---:R-:W1:Y:S04]  /*e5a0*/  LDTM.x16 R4, tmem[UR4+0x1b0] ;  /* 0x0001b004000479ee */ /* 0x004e680008240000 */
[----:B------:R2:W-:Y:S01]  /*e5b0*/  STS.128 [R50], R24 ;  /* 0x0000001832007388 */ /* 0x0005e20000000c00 */
[-C--:B-1----:R-:W-:Y:S02]  /*e5c0*/  FMUL2 R18, R18.F32x2.HI_LO, R42.reuse.F32 ;  /* 0x0000002a1212724a */ /* 0x082fe40001000000 */
        /* <DEDUP_REMOVED lines=12> */
[----:B------:R-:W-:-:S02]  /*e690*/  F2FP.BF16.F32.PACK_AB R28, R5, R4 ;  /* 0x00000004051c723e */ /* 0x000fc400000010ff */
[----:B------:R-:W-:Y:S02]  /*e6a0*/  F2FP.BF16.F32.PACK_AB R21, R15, R14 ;  /* 0x0000000e0f15723e */ /* 0x000fe400000010ff */
[----:B------:R-:W1:Y:S01]  /*e6b0*/  LDTM.x16 R4, tmem[UR4+0x1c0] ;  /* 0x0001c004000479ee */ /* 0x000e620008240000 */
[----:B------:R-:W-:Y:S01]  /*e6c0*/  F2FP.BF16.F32.PACK_AB R20, R33, R32 ;  /* 0x000000202114723e */ /* 0x000fe200000010ff */
[----:B------:R-:W-:Y:S04]  /*e6d0*/  STS.128 [R47], R28 ;  /* 0x0000001c2f007388 */ /* 0x000fe80000000c00 */
[----:B------:R3:W-:Y:S01]  /*e6e0*/  STS.128 [R46], R20 ;  /* 0x000000142e007388 */ /* 0x0007e20000000c00 */
[-C--:B-1----:R-:W-:Y:S02]  /*e6f0*/  FMUL2 R10, R10.F32x2.HI_LO, R42.reuse.F32 ;  /* 0x0000002a0a0a724a */ /* 0x082fe40001000000 */
[----:B------:R-:W-:-:S02]  /*e700*/  FMUL2 R8, R8.F32x2.HI_LO, R42.F32 ;  /* 0x0000002a0808724a */ /* 0x000fc40001000000 */
        /* <DEDUP_REMOVED lines=8> */
[----:B--2---:R-:W-:Y:S01]  /*e790*/  FMUL2 R24, R12.F32x2.HI_LO, R42.F32 ;  /* 0x0000002a0c18724a */ /* 0x004fe20001000000 */
[----:B---3--:R-:W-:Y:S01]  /*e7a0*/  F2FP.BF16.F32.PACK_AB R23, R19, R18 ;  /* 0x000000121317723e */ /* 0x008fe200000010ff */
[----:B------:R-:W-:Y:S01]  /*e7b0*/  FMUL2 R20, R14.F32x2.HI_LO, R42.F32 ;  /* 0x0000002a0e14724a */ /* 0x000fe20001000000 */
[----:B------:R-:W-:Y:S01]  /*e7c0*/  F2FP.BF16.F32.PACK_AB R22, R17, R16 ;  /* 0x000000101116723e */ /* 0x000fe200000010ff */
[----:B------:R-:W-:Y:S03]  /*e7d0*/  STS.128 [R43+0x4000], R32 ;  /* 0x004000202b007388 */ /* 0x000fe60000000c00 */
[----:B------:R-:W-:Y:S01]  /*e7e0*/  F2FP.BF16.F32.PACK_AB R21, R21, R20 ;  /* 0x000000141515723e */ /* 0x000fe200000010ff */
[----:B------:R-:W1:Y:S01]  /*e7f0*/  LDTM.x16 R4, tmem[UR4+0x1d0] ;  /* 0x0001d004000479ee */ /* 0x000e620008240000 */
[----:B------:R-:W-:-:S05]  /*e800*/  F2FP.BF16.F32.PACK_AB R20, R25, R24 ;  /* 0x000000181914723e */ /* 0x000fca00000010ff */
[----:B------:R2:W-:Y:S01]  /*e810*/  STS.128 [R52+0x4000], R20 ;  /* 0x0040001434007388 */ /* 0x0005e20000000c00 */
        /* <DEDUP_REMOVED lines=10> */
[-C--:B------:R-:W-:Y:S01]  /*e8c0*/  FMUL2 R14, R14.F32x2.HI_LO, R42.reuse.F32 ;  /* 0x0000002a0e0e724a */ /* 0x080fe20001000000 */
[----:B--2---:R-:W1:Y:S01]  /*e8d0*/  LDTM.x16 R20, tmem[UR5+0x1e0] ;  /* 0x0001e005001479ee */ /* 0x004e620008240000 */
[----:B------:R-:W-:Y:S01]  /*e8e0*/  FMUL2 R12, R12.F32x2.HI_LO, R42.F32 ;  /* 0x0000002a0c0c724a */ /* 0x000fe20001000000 */
[----:B------:R-:W-:Y:S01]  /*e8f0*/  F2FP.BF16.F32.PACK_AB R39, R19, R18 ;  /* 0x000000121327723e */ /* 0x000fe200000010ff */
[----:B------:R2:W-:Y:S01]  /*e900*/  STS.128 [R51+0x4000], R4 ;  /* 0x0040000433007388 */ /* 0x0005e20000000c00 */
[----:B------:R-:W-:-:S02]  /*e910*/  F2FP.BF16.F32.PACK_AB R38, R17, R16 ;  /* 0x000000101126723e */ /* 0x000fc400000010ff */
[----:B------:R-:W-:Y:S02]  /*e920*/  F2FP.BF16.F32.PACK_AB R37, R15, R14 ;  /* 0x0000000e0f25723e */ /* 0x000fe400000010ff */
[----:B------:R-:W-:-:S05]  /*e930*/  F2FP.BF16.F32.PACK_AB R36, R13, R12 ;  /* 0x0000000c0d24723e */ /* 0x000fca00000010ff */
[----:B------:R-:W-:Y:S01]  /*e940*/  STS.128 [R49+0x4000], R36 ;  /* 0x0040002431007388 */ /* 0x000fe20000000c00 */
        /* <DEDUP_REMOVED lines=8> */
[----:B--2---:R-:W1:Y:S01]  /*e9d0*/  LDTM.x16 R4, tmem[UR4+0x1f0] ;  /* 0x0001f004000479ee */ /* 0x004e620008240000 */
[----:B------:R-:W-:Y:S01]  /*e9e0*/  USHF.R.S32.HI UR4, URZ, 0x1f, UR17 ;  /* 0x0000001fff047899 */ /* 0x000fe20008011411 */
[----:B------:R-:W-:Y:S01]  /*e9f0*/  FMUL2 R32, R32.F32x2.HI_LO, R42.F32 ;  /* 0x0000002a2020724a */ /* 0x000fe20001000000 */
[----:B------:R-:W-:Y:S01]  /*ea00*/  F2FP.BF16.F32.PACK_AB R25, R23, R22 ;  /* 0x000000161719723e */ /* 0x000fe200000010ff */
[-C--:B------:R-:W-:Y:S01]  /*ea10*/  FMUL2 R30, R30.F32x2.HI_LO, R42.reuse.F32 ;  /* 0x0000002a1e1e724a */ /* 0x080fe20001000000 */
[----:B----4-:R-:W-:Y:S01]  /*ea20*/  UIMAD UR6, UR4, UR8, URZ ;  /* 0x00000008040672a4 */ /* 0x010fe2000f8e02ff */
[----:B------:R-:W-:Y:S01]  /*ea30*/  FMUL2 R28, R28.F32x2.HI_LO, R42.F32 ;  /* 0x0000002a1c1c724a */ /* 0x000fe20001000000 */
[----:B------:R-:W-:Y:S01]  /*ea40*/  F2FP.BF16.F32.PACK_AB R35, R35, R34 ;  /* 0x000000222323723e */ /* 0x000fe200000010ff */
[----:B------:R-:W-:Y:S01]  /*ea50*/  STS.128 [R48+0x4000], R24 ;  /* 0x0040001830007388 */ /* 0x000fe20000000c00 */
[----:B------:R-:W-:Y:S01]  /*ea60*/  UIMAD UR6, UR17, UR9, UR6 ;  /* 0x00000009110672a4 */ /* 0x000fe2000f8e0206 */
[----:B------:R-:W-:Y:S01]  /*ea70*/  F2FP.BF16.F32.PACK_AB R34, R33, R32 ;  /* 0x000000202122723e */ /* 0x000fe200000010ff */
[----:B------:R-:W-:Y:S01]  /*ea80*/  ULOP3.LUT UR9, URZ, UR18, URZ, 0x33, !UPT ;  /* 0x00000012ff097292 */ /* 0x000fe2000f8e33ff */
[----:B------:R-:W-:Y:S01]  /*ea90*/  F2FP.BF16.F32.PACK_AB R33, R31, R30 ;  /* 0x0000001e1f21723e */ /* 0x000fe200000010ff */
[----:B------:R-:W-:Y:S01]  /*eaa0*/  UIMAD.WIDE.U32 UR4, UR17, UR8, URZ ;  /* 0x00000008110472a5 */ /* 0x000fe2000f8e00ff */
[----:B------:R-:W-:Y:S01]  /*eab0*/  F2FP.BF16.F32.PACK_AB R32, R29, R28 ;  /* 0x0000001c1d20723e */ /* 0x000fe200000010ff */
[----:B------:R-:W-:-:S02]  /*eac0*/  USHF.R.S32.HI UR8, URZ, 0x1f, UR16 ;  /* 0x0000001fff087899 */ /* 0x000fc40008011410 */
[----:B-----5:R-:W-:Y:S01]  /*ead0*/  VIADD R3, R3, UR9 ;  /* 0x0000000903037c36 */ /* 0x020fe20008000000 */
[----:B------:R-:W-:Y:S01]  /*eae0*/  UIADD3 UR5, UPT, UPT, UR5, UR6, URZ ;  /* 0x0000000605057290 */ /* 0x000fe2000fffe0ff */
[----:B------:R-:W-:Y:S01]  /*eaf0*/  STS.128 [R50+0x4000], R32 ;  /* 0x0040002032007388 */ /* 0x000fe20000000c00 */
[----:B------:R-:W-:Y:S02]  /*eb00*/  UIMAD UR8, UR8, UR12, URZ ;  /* 0x0000000c080872a4 */ /* 0x000fe4000f8e02ff */
[----:B------:R-:W-:Y:S01]  /*eb10*/  SHF.L.U32 R3, R3, 0x8, RZ ;  /* 0x0000000803037819 */ /* 0x000fe200000006ff */
[----:B------:R-:W-:Y:S01]  /*eb20*/  UIMAD.WIDE.U32 UR4, UR16, UR12, UR4 ;  /* 0x0000000c100472a5 */ /* 0x000fe2000f8e0004 */
[-C--:B-1----:R-:W-:Y:S01]  /*eb30*/  FMUL2 R20, R4.F32x2.HI_LO, R42.reuse.F32 ;  /* 0x0000002a0414724a */ /* 0x082fe20001000000 */
[----:B------:R-:W-:Y:S01]  /*eb40*/  UIMAD UR8, UR16, UR13, UR8 ;  /* 0x0000000d100872a4 */ /* 0x000fe2000f8e0208 */
[-C--:B------:R-:W-:Y:S01]  /*eb50*/  FMUL2 R4, R6.F32x2.HI_LO, R42.reuse.F32 ;  /* 0x0000002a0604724a */ /* 0x080fe20001000000 */
[----:B------:R-:W1:Y:S01]  /*eb60*/  LDCU.64 UR12, c[0x0][0x358] ;  /* 0x00006b00ff0c77ac */ /* 0x000e620008000a00 */
        /* <DEDUP_REMOVED lines=10> */
[----:B------:R-:W2:Y:S01]  /*ec10*/  @P4 LDC R13, c[0x0][0x600] ;  /* 0x00018000ff0d4b82 */ /* 0x000ea20000000800 */
[----:B------:R-:W-:Y:S01]  /*ec20*/  F2FP.BF16.F32.PACK_AB R4, R21, R20 ;  /* 0x000000141504723e */ /* 0x000fe200000010ff */
[----:B------:R-:W-:Y:S01]  /*ec30*/  UIADD3 UR5, UPT, UPT, UR5, UR8, URZ ;  /* 0x0000000805057290 */ /* 0x000fe2000fffe0ff */
[----:B------:R-:W-:-:S02]  /*ec40*/  F2FP.BF16.F32.PACK_AB R11, R19, R18 ;  /* 0x00000012130b723e */ /* 0x000fc400000010ff */
[----:B------:R-:W-:Y:S01]  /*ec50*/  F2FP.BF16.F32.PACK_AB R10, R17, R16 ;  /* 0x00000010110a723e */ /* 0x000fe200000010ff */
[----:B------:R3:W-:Y:S01]  /*ec60*/  STS.128 [R47+0x4000], R4 ;  /* 0x004000042f007388 */ /* 0x0007e20000000c00 */
[----:B------:R-:W-:Y:S01]  /*ec70*/  F2FP.BF16.F32.PACK_AB R9, R15, R14 ;  /* 0x0000000e0f09723e */ /* 0x000fe200000010ff */
[----:B------:R-:W4:Y:S01]  /*ec80*/  @P5 LDC R12, c[0x0][0x600] ;  /* 0x00018000ff0c5b82 */ /* 0x000f220000000800 */
[----:B------:R-:W-:Y:S02]  /*ec90*/  IADD3 R15, PT, PT, -R3, UR14, RZ ;  /* 0x0000000e030f7c10 */ /* 0x000fe4000fffe1ff */
[----:B------:R-:W-:Y:S01]  /*eca0*/  SHF.R.S32.HI R14, RZ, 0x1f, R3 ;  /* 0x0000001fff0e7819 */ /* 0x000fe20000011403 */
[----:B------:R5:W-:Y:S01]  /*ecb0*/  STS.128 [R46+0x4000], R8 ;  /* 0x004000082e007388 */ /* 0x000be20000000c00 */
[CC--:B------:R-:W-:Y:S01]  /*ecc0*/  ISETP.GT.AND P3, PT, R15.reuse, R2.reuse, PT ;  /* 0x000000020f00720c */ /* 0x0c0fe20003f64270 */
[----:B------:R-:W-:Y:S01]  /*ecd0*/  VIADD R15, R15, 0xffffff80 ;  /* 0xffffff800f0f7836 */ /* 0x000fe20000000000 */
[----:B------:R-:W-:Y:S01]  /*ece0*/  IADD3 R3, P1, P0, R3, UR4, R2 ;  /* 0x0000000403037c10 */ /* 0x000fe2000f83e002 */
[----:B------:R1:W-:Y:S06]  /*ecf0*/  MEMBAR.ALL.CTA ;  /* 0x0000000000007992 */ /* 0x0003ec0000008000 */
[----:B-1----:R-:W1:Y:S01]  /*ed00*/  FENCE.VIEW.ASYNC.S ;  /* 0x00000000000073c6 */ /* 0x002e620000000000 */
[----:B------:R-:W-:Y:S01]  /*ed10*/  ISETP.GT.AND P2, PT, R15, R2, PT ;  /* 0x000000020f00720c */ /* 0x000fe20003f44270 */
[----:B------:R-:W-:Y:S01]  /*ed20*/  IMAD.MOV.U32 R15, RZ, RZ, -0x800000 ;  /* 0xff800000ff0f7424 */ /* 0x000fe200078e00ff */
[----:B------:R-:W-:-:S02]  /*ed30*/  IADD3.X R14, PT, PT, R14, UR5, RZ, P1, P0 ;  /* 0x000000050e0e7c10 */ /* 0x000fc40008fe04ff */
[----:B------:R-:W-:Y:S01]  /*ed40*/  MOV R2, 0xff800000 ;  /* 0xff80000000027802 */ /* 0x000fe20000000f00 */
[----:B--2---:R-:W-:-:S04]  /*ed50*/  @P4 FFMA R13, R44, R13, R45 ;  /* 0x0000000d2c0d4223 */ /* 0x004fc8000000002d */
[----:B------:R-:W-:Y:S01]  /*ed60*/  @P4 FMUL R15, R13, 0.69314718246459960938 ;  /* 0x3f3172180d0f4820 */ /* 0x000fe20000400000 */
[----:B----4-:R-:W-:-:S04]  /*ed70*/  @P5 FFMA R12, R41, R12, R40 ;  /* 0x0000000c290c5223 */ /* 0x010fc80000000028 */
[----:B------:R-:W-:Y:S01]  /*ed80*/  @P5 FMUL R2, R12, 0.69314718246459960938 ;  /* 0x3f3172180c025820 */ /* 0x000fe20000400000 */
[C---:B---3--:R-:W-:Y:S01]  /*ed90*/  LEA R4, P0, R3.reuse, UR10, 0x2 ;  /* 0x0000000a03047c11 */ /* 0x048fe2000f8010ff */
[----:B------:R-:W-:Y:S01]  /*eda0*/  IMAD.MOV.U32 R6, RZ, RZ, RZ ;  /* 0x000000ffff067224 */ /* 0x000fe200078e00ff */
[----:B-1----:R5:W-:Y:S02]  /*edb0*/  SYNCS.ARRIVE.TRANS64.ART0 RZ, [UR7+0x68], R0 ;  /* 0x00006800ffff79a7 */ /* 0x002be40008500007 */
[----:B------:R-:W-:Y:S01]  /*edc0*/  LEA.HI.X R5, R3, UR11, R14, 0x2, P0 ;  /* 0x0000000b03057c11 */ /* 0x000fe200080f140e */
[----:B------:R5:W-:Y:S04]  /*edd0*/  SYNCS.ARRIVE.TRANS64.ART0 RZ, [UR7+0xd8], R0 ;  /* 0x0000d800ffff79a7 */ /* 0x000be80008500007 */
[----:B------:R5:W-:Y:S04]  /*ede0*/  @P3 STG.E desc[UR12][R4.64], R15 ;  /* 0x0000000f04003986 */ /* 0x000be8000c10190c */
[----:B------:R5:W-:Y:S02]  /*edf0*/  @P2 STG.E desc[UR12][R4.64+0x200], R2 ;  /* 0x0002000204002986 */ /* 0x000be4000c10190c */
.L_x_55:
[----:B------:R-:W-:-:S04]  /*ee00*/  SHF.L.U32 R6, R6, 0x1f, RZ ;  /* 0x0000001f06067819 */ /* 0x000fc800000006ff */
[----:B------:R-:W1:Y:S02]  /*ee10*/  SYNCS.PHASECHK.TRANS64.TRYWAIT P0, [UR7+0xe8], R6 ;  /* 0x0000e806ff0075a7 */ /* 0x000e640008001107 */
[----:B-1----:R-:W-:Y:S05]  /*ee20*/  @!P0 BRA `(.L_x_64) ;  /* 0x0000000c00f48947 */ /* 0x002fea0003800000 */
.L_x_134:
[----:B------:R-:W-:Y:S06]  /*ee30*/  BAR.ARV 0x2, 0x1a0 ;  /* 0x0086800000007b1d */ /* 0x000fec0000002000 */
[----:B------:R-:W-:Y:S05]  /*ee40*/  EXIT ;  /* 0x000000000000794d */ /* 0x000fea0003800000 */
.L_x_3:
[----:B------:R-:W-:-:S07]  /*ee50*/  MOV R2, UR4 ;  /* 0x0000000400027c02 */ /* 0x000fce0008000f00 */
.L_x_65:
[----:B-1----:R1:W2:Y:S02]  /*ee60*/  SYNCS.PHASECHK.TRANS64.TRYWAIT P0, [R2+URZ+0xd0], RZ ;  /* 0x0000d0ff020075a7 */ /* 0x0022a400080011ff */
[----:B--2---:R-:W-:Y:S05]  /*ee70*/  @!P0 NANOSLEEP.SYNCS 0x989680 ;  /* 0x009896800000895d */ /* 0x004fea0003900000 */
[----:B------:R-:W2:Y:S02]  /*ee80*/  @!P0 SYNCS.PHASECHK.TRANS64 P0, [R2+URZ+0xd0], RZ ;  /* 0x0000d0ff020085a7 */ /* 0x000ea400080010ff */
[----:B--2---:R-:W-:Y:S05]  /*ee90*/  @!P0 BRA `(.L_x_65) ;  /* 0xfffffffc00f08947 */ /* 0x004fea000383ffff */
[----:B------:R-:W-:Y:S05]  /*eea0*/  BRA `(.L_x_66) ;  /* 0xffffff1800bc7947 */ /* 0x000fea000383ffff */
.L_x_4:
[----:B-1----:R-:W-:-:S07]  /*eeb0*/  MOV R2, UR4 ;  /* 0x0000000400027c02 */ /* 0x002fce0008000f00 */
.L_x_67:
[----:B-1----:R1:W2:Y:S02]  /*eec0*/  SYNCS.PHASECHK.TRANS64.TRYWAIT P0, [R2+URZ+0xd8], RZ ;  /* 0x0000d8ff020075a7 */ /* 0x0022a400080011ff */
[----:B--2---:R-:W-:Y:S05]  /*eed0*/  @!P0 NANOSLEEP.SYNCS 0x989680 ;  /* 0x009896800000895d */ /* 0x004fea0003900000 */
[----:B------:R-:W2:Y:S02]  /*eee0*/  @!P0 SYNCS.PHASECHK.TRANS64 P0, [R2+URZ+0xd8], RZ ;  /* 0x0000d8ff020085a7 */ /* 0x000ea400080010ff */
[----:B--2---:R-:W-:Y:S05]  /*eef0*/  @!P0 BRA `(.L_x_67) ;  /* 0xfffffffc00f08947 */ /* 0x004fea000383ffff */
[----:B------:R-:W-:Y:S05]  /*ef00*/  BRA `(.L_x_68) ;  /* 0xffffff1800e87947 */ /* 0x000fea000383ffff */
.L_x_10:
[----:B------:R-:W-:-:S07]  /*ef10*/  MOV R2, UR28 ;  /* 0x0000001c00027c02 */ /* 0x000fce0008000f00 */
.L_x_69:
[----:B--2---:R2:W3:Y:S02]  /*ef20*/  SYNCS.PHASECHK.TRANS64.TRYWAIT P0, [R2+URZ], RZ ;  /* 0x000000ff020075a7 */ /* 0x0044e400080011ff */
[----:B---3--:R-:W-:Y:S05]  /*ef30*/  @!P0 NANOSLEEP.SYNCS 0x989680 ;  /* 0x009896800000895d */ /* 0x008fea0003900000 */
[----:B------:R-:W3:Y:S02]  /*ef40*/  @!P0 SYNCS.PHASECHK.TRANS64 P0, [R2+URZ], RZ ;  /* 0x000000ff020085a7 */ /* 0x000ee400080010ff */
[----:B---3--:R-:W-:Y:S05]  /*ef50*/  @!P0 BRA `(.L_x_69) ;  /* 0xfffffffc00f08947 */ /* 0x008fea000383ffff */
[----:B------:R-:W-:Y:S05]  /*ef60*/  BRA `(.L_x_70) ;  /* 0xffffff20006c7947 */ /* 0x000fea000383ffff */
.L_x_11:
[----:B------:R-:W-:-:S07]  /*ef70*/  MOV R2, UR28 ;  /* 0x0000001c00027c02 */ /* 0x000fce0008000f00 */
.L_x_71:
[----:B--2---:R2:W3:Y:S02]  /*ef80*/  SYNCS.PHASECHK.TRANS64.TRYWAIT P0, [R2+URZ+0x20], RZ ;  /* 0x000020ff020075a7 */ /* 0x0044e400080011ff */
[----:B---3--:R-:W-:Y:S05]  /*ef90*/  @!P0 NANOSLEEP.SYNCS 0x989680 ;  /* 0x009896800000895d */ /* 0x008fea0003900000 */
[----:B------:R-:W3:Y:S02]  /*efa0*/  @!P0 SYNCS.PHASECHK.TRANS64 P0, [R2+URZ+0x20], RZ ;  /* 0x000020ff020085a7 */ /* 0x000ee400080010ff */
[----:B---3--:R-:W-:Y:S05]  /*efb0*/  @!P0 BRA `(.L_x_71) ;  /* 0xfffffffc00f08947 */ /* 0x008fea000383ffff */
[----:B------:R-:W-:Y:S05]  /*efc0*/  BRA `(.L_x_72) ;  /* 0xffffff2400507947 */ /* 0x000fea000383ffff */
.L_x_12:
[----:B------:R-:W-:-:S07]  /*efd0*/  MOV R2, UR28 ;  /* 0x0000001c00027c02 */ /* 0x000fce0008000f00 */
.L_x_73:
[----:B-1----:R1:W2:Y:S02]  /*efe0*/  SYNCS.PHASECHK.TRANS64.TRYWAIT P0, [R2+URZ+0x8], RZ ;  /* 0x000008ff020075a7 */ /* 0x0022a400080011ff */
[----:B--2---:R-:W-:Y:S05]  /*eff0*/  @!P0 NANOSLEEP.SYNCS 0x989680 ;  /* 0x009896800000895d */ /* 0x004fea0003900000 */
[----:B------:R-:W2:Y:S02]  /*f000*/  @!P0 SYNCS.PHASECHK.TRANS64 P0, [R2+URZ+0x8], RZ ;  /* 0x000008ff020085a7 */ /* 0x000ea400080010ff */
[----:B--2---:R-:W-:Y:S05]  /*f010*/  @!P0 BRA `(.L_x_73) ;  /* 0xfffffffc00f08947 */ /* 0x004fea000383ffff */
[----:B------:R-:W-:Y:S05]  /*f020*/  BRA `(.L_x_74) ;  /* 0xffffff2800807947 */ /* 0x000fea000383ffff */
.L_x_14:
[----:B------:R-:W-:Y:S02]  /*f030*/  MOV R14, UR59 ;  /* 0x0000003b000e7c02 */ /* 0x000fe40008000f00 */
[----:B------:R-:W-:Y:S07]  /*f040*/  MOV R22, R23 ;  /* 0x0000001700167202 */ /* 0x000fee0000000f00 */
.L_x_75:
[----:B-1----:R1:W2:Y:S02]  /*f050*/  SYNCS.PHASECHK.TRANS64.TRYWAIT P0, [R14+URZ], R23 ;  /* 0x000000170e0075a7 */ /* 0x0022a400080011ff */
[----:B--2---:R-:W-:Y:S05]  /*f060*/  @!P0 NANOSLEEP.SYNCS 0x989680 ;  /* 0x009896800000895d */ /* 0x004fea0003900000 */
[----:B------:R-:W2:Y:S02]  /*f070*/  @!P0 SYNCS.PHASECHK.TRANS64 P0, [R14+URZ], R23 ;  /* 0x000000170e0085a7 */ /* 0x000ea400080010ff */
[----:B--2---:R-:W-:Y:S05]  /*f080*/  @!P0 BRA `(.L_x_75) ;  /* 0xfffffffc00f08947 */ /* 0x004fea000383ffff */
[----:B------:R-:W-:Y:S05]  /*f090*/  BRA `(.L_x_76) ;  /* 0xffffff2c00447947 */ /* 0x000fea000383ffff */
.L_x_15:
[----:B------:R-:W-:Y:S02]  /*f0a0*/  MOV R21, UR28 ;  /* 0x0000001c00157c02 */ /* 0x000fe40008000f00 */
[----:B------:R-:W-:Y:S07]  /*f0b0*/  MOV R17, R16 ;  /* 0x0000001000117202 */ /* 0x000fee0000000f00 */
.L_x_77:
[----:B-1----:R1:W2:Y:S02]  /*f0c0*/  SYNCS.PHASECHK.TRANS64.TRYWAIT P0, [R21+URZ+0x60], R17 ;  /* 0x00006011150075a7 */ /* 0x0022a400080011ff */
[----:B--2---:R-:W-:Y:S05]  /*f0d0*/  @!P0 NANOSLEEP.SYNCS 0x989680 ;  /* 0x009896800000895d */ /* 0x004fea0003900000 */
[----:B------:R-:W2:Y:S02]  /*f0e0*/  @!P0 SYNCS.PHASECHK.TRANS64 P0, [R21+URZ+0x60], R17 ;  /* 0x00006011150085a7 */ /* 0x000ea400080010ff */
[----:B--2---:R-:W-:Y:S05]  /*f0f0*/  @!P0 BRA `(.L_x_77) ;  /* 0xfffffffc00f08947 */ /* 0x004fea000383ffff */
[----:B------:R-:W-:Y:S05]  /*f100*/  BRA `(.L_x_78) ;  /* 0xffffff2c004c7947 */ /* 0x000fea000383ffff */
.L_x_16:
[----:B-1----:R-:W-:Y:S02]  /*f110*/  MOV R21, UR28 ;  /* 0x0000001c00157c02 */ /* 0x002fe40008000f00 */
[----:B------:R-:W-:Y:S07]  /*f120*/  MOV R17, R16 ;  /* 0x0000001000117202 */ /* 0x000fee0000000f00 */
.L_x_79:
[----:B-1----:R1:W2:Y:S02]  /*f130*/  SYNCS.PHASECHK.TRANS64.TRYWAIT P0, [R21+URZ+0x70], R17 ;  /* 0x00007011150075a7 */ /* 0x0022a400080011ff */
[----:B--2---:R-:W-:Y:S05]  /*f140*/  @!P0 NANOSLEEP.SYNCS 0x989680 ;  /* 0x009896800000895d */ /* 0x004fea0003900000 */
[----:B------:R-:W2:Y:S02]  /*f150*/  @!P0 SYNCS.PHASECHK.TRANS64 P0, [R21+URZ+0x70], R17 ;  /* 0x00007011150085a7 */ /* 0x000ea400080010ff */
[----:B--2---:R-:W-:Y:S05]  /*f160*/  @!P0 BRA `(.L_x_79) ;  /* 0xfffffffc00f08947 */ /* 0x004fea000383ffff */
[----:B------:R-:W-:Y:S05]  /*f170*/  BRA `(.L_x_80) ;  /* 0xffffff2c00d47947 */ /* 0x000fea000383ffff */
.L_x_17:
[----:B------:R-:W-:Y:S02]  /*f180*/  MOV R14, UR58 ;  /* 0x0000003a000e7c02 */ /* 0x000fe40008000f00 */
[----:B------:R-:W-:Y:S07]  /*f190*/  MOV R20, R21 ;  /* 0x0000001500147202 */ /* 0x000fee0000000f00 */
.L_x_81:
[----:B-1----:R1:W2:Y:S02]  /*f1a0*/  SYNCS.PHASECHK.TRANS64.TRYWAIT P0, [R14+URZ], R21 ;  /* 0x000000150e0075a7 */ /* 0x0022a400080011ff */
[----:B--2---:R-:W-:Y:S05]  /*f1b0*/  @!P0 NANOSLEEP.SYNCS 0x989680 ;  /* 0x009896800000895d */ /* 0x004fea0003900000 */
[----:B------:R-:W2:Y:S02]  /*f1c0*/  @!P0 SYNCS.PHASECHK.TRANS64 P0, [R14+URZ], R21 ;  /* 0x000000150e0085a7 */ /* 0x000ea400080010ff */
[----:B--2---:R-:W-:Y:S05]  /*f1d0*/  @!P0 BRA `(.L_x_81) ;  /* 0xfffffffc00f08947 */ /* 0x004fea000383ffff */
[----:B------:R-:W-:Y:S05]  /*f1e0*/  BRA `(.L_x_82) ;  /* 0xffffff3000147947 */ /* 0x000fea000383ffff */
.L_x_18:
[----:B------:R-:W-:Y:S02]  /*f1f0*/  MOV R21, UR28 ;  /* 0x0000001c00157c02 */ /* 0x000fe40008000f00 */
[----:B------:R-:W-:Y:S07]  /*f200*/  MOV R17, R16 ;  /* 0x0000001000117202 */ /* 0x000fee0000000f00 */
.L_x_83:
[----:B-1----:R1:W2:Y:S02]  /*f210*/  SYNCS.PHASECHK.TRANS64.TRYWAIT P0, [R21+URZ+0x68], R17 ;  /* 0x00006811150075a7 */ /* 0x0022a400080011ff */
[----:B--2---:R-:W-:Y:S05]  /*f220*/  @!P0 NANOSLEEP.SYNCS 0x989680 ;  /* 0x009896800000895d */ /* 0x004fea0003900000 */
[----:B------:R-:W2:Y:S02]  /*f230*/  @!P0 SYNCS.PHASECHK.TRANS64 P0, [R21+URZ+0x68], R17 ;  /* 0x00006811150085a7 */ /* 0x000ea400080010ff */
[----:B--2---:R-:W-:Y:S05]  /*f240*/  @!P0 BRA `(.L_x_83) ;  /* 0xfffffffc00f08947 */ /* 0x004fea000383ffff */
[----:B------:R-:W-:Y:S05]  /*f250*/  BRA `(.L_x_84) ;  /* 0xffffff3400047947 */ /* 0x000fea000383ffff */
.L_x_19:
[----:B------:R-:W-:Y:S02]  /*f260*/  MOV R21, UR28 ;  /* 0x0000001c00157c02 */ /* 0x000fe40008000f00 */
[----:B------:R-:W-:Y:S07]  /*f270*/  MOV R17, R16 ;  /* 0x0000001000117202 */ /* 0x000fee0000000f00 */
.L_x_85:
[----:B-1----:R1:W2:Y:S02]  /*f280*/  SYNCS.PHASECHK.TRANS64.TRYWAIT P0, [R21+URZ+0x78], R17 ;  /* 0x00007811150075a7 */ /* 0x0022a400080011ff */
[----:B--2---:R-:W-:Y:S05]  /*f290*/  @!P0 NANOSLEEP.SYNCS 0x989680 ;  /* 0x009896800000895d */ /* 0x004fea0003900000 */
[----:B------:R-:W2:Y:S02]  /*f2a0*/  @!P0 SYNCS.PHASECHK.TRANS64 P0, [R21+URZ+0x78], R17 ;  /* 0x00007811150085a7 */ /* 0x000ea400080010ff */
[----:B--2---:R-:W-:Y:S05]  /*f2b0*/  @!P0 BRA `(.L_x_85) ;  /* 0xfffffffc00f08947 */ /* 0x004fea000383ffff */
[----:B------:R-:W-:Y:S05]  /*f2c0*/  BRA `(.L_x_86) ;  /* 0xffffff34005c7947 */ /* 0x000fea000383ffff */
.L_x_21:
[----:B-1----:R-:W-:Y:S02]  /*f2d0*/  MOV R2, UR21 ;  /* 0x0000001500027c02 */ /* 0x002fe40008000f00 */
[----:B------:R-:W-:-:S07]  /*f2e0*/  MOV R21, R20 ;  /* 0x0000001400157202 */ /* 0x000fce0000000f00 */
.L_x_87:
[----:B-1----:R1:W2:Y:S02]  /*f2f0*/  SYNCS.PHASECHK.TRANS64.TRYWAIT P0, [R2+URZ+0x20], R21 ;  /* 0x00002015020075a7 */ /* 0x0022a400080011ff */
[----:B--2---:R-:W-:Y:S05]  /*f300*/  @!P0 NANOSLEEP.SYNCS 0x989680 ;  /* 0x009896800000895d */ /* 0x004fea0003900000 */
[----:B------:R-:W2:Y:S02]  /*f310*/  @!P0 SYNCS.PHASECHK.TRANS64 P0, [R2+URZ+0x20], R21 ;  /* 0x00002015020085a7 */ /* 0x000ea400080010ff */
[----:B--2---:R-:W-:Y:S05]  /*f320*/  @!P0 BRA `(.L_x_87) ;  /* 0xfffffffc00f08947 */ /* 0x004fea000383ffff */
[----:B------:R-:W-:Y:S05]  /*f330*/  BRA `(.L_x_88) ;  /* 0xffffff3800187947 */ /* 0x000fea000383ffff */
.L_x_22:
[----:B------:R-:W-:Y:S02]  /*f340*/  MOV R3, UR28 ;  /* 0x0000001c00037c02 */ /* 0x000fe40008000f00 */
[----:B------:R-:W-:-:S07]  /*f350*/  MOV R7, R6 ;  /* 0x0000000600077202 */ /* 0x000fce0000000f00 */
.L_x_89:
[----:B-1----:R1:W2:Y:S02]  /*f360*/  SYNCS.PHASECHK.TRANS64.TRYWAIT P0, [R3+URZ+0x60], R7 ;  /* 0x00006007030075a7 */ /* 0x0022a400080011ff */
[----:B--2---:R-:W-:Y:S05]  /*f370*/  @!P0 NANOSLEEP.SYNCS 0x989680 ;  /* 0x009896800000895d */ /* 0x004fea0003900000 */
[----:B------:R-:W2:Y:S02]  /*f380*/  @!P0 SYNCS.PHASECHK.TRANS64 P0, [R3+URZ+0x60], R7 ;  /* 0x00006007030085a7 */ /* 0x000ea400080010ff */
[----:B--2---:R-:W-:Y:S05]  /*f390*/  @!P0 BRA `(.L_x_89) ;  /* 0xfffffffc00f08947 */ /* 0x004fea000383ffff */
[----:B------:R-:W-:Y:S05]  /*f3a0*/  BRA `(.L_x_90) ;  /* 0xffffff3800dc7947 */ /* 0x000fea000383ffff */
.L_x_23:
[----:B------:R-:W-:Y:S02]  /*f3b0*/  MOV R2, UR20 ;  /* 0x0000001400027c02 */ /* 0x000fe40008000f00 */
[-C--:B------:R-:W-:Y:S02]  /*f3c0*/  MOV R4, R6.reuse ;  /* 0x0000000600047202 */ /* 0x080fe40000000f00 */
[----:B------:R-:W-:-:S07]  /*f3d0*/  MOV R5, R6 ;  /* 0x0000000600057202 */ /* 0x000fce0000000f00 */
.L_x_91:
[----:B-1----:R1:W2:Y:S02]  /*f3e0*/  SYNCS.PHASECHK.TRANS64.TRYWAIT P0, [R2+URZ+0x70], R5 ;  /* 0x00007005020075a7 */ /* 0x0022a400080011ff */
[----:B--2---:R-:W-:Y:S05]  /*f3f0*/  @!P0 NANOSLEEP.SYNCS 0x989680 ;  /* 0x009896800000895d */ /* 0x004fea0003900000 */
[----:B------:R-:W2:Y:S02]  /*f400*/  @!P0 SYNCS.PHASECHK.TRANS64 P0, [R2+URZ+0x70], R5 ;  /* 0x00007005020085a7 */ /* 0x000ea400080010ff */
[----:B--2---:R-:W-:Y:S05]  /*f410*/  @!P0 BRA `(.L_x_91) ;  /* 0xfffffffc00f08947 */ /* 0x004fea000383ffff */
[----:B------:R-:W-:Y:S05]  /*f420*/  BRA `(.L_x_92) ;  /* 0xffffff3c00207947 */ /* 0x000fea000383ffff */
.L_x_24:
[----:B------:R-:W-:Y:S02]  /*f430*/  MOV R2, UR20 ;  /* 0x0000001400027c02 */ /* 0x000fe40008000f00 */
[-C--:B------:R-:W-:Y:S02]  /*f440*/  MOV R4, R6.reuse ;  /* 0x0000000600047202 */ /* 0x080fe40000000f00 */
[----:B------:R-:W-:-:S07]  /*f450*/  MOV R5, R6 ;  /* 0x0000000600057202 */ /* 0x000fce0000000f00 */
.L_x_93:
[----:B-1----:R1:W2:Y:S02]  /*f460*/  SYNCS.PHASECHK.TRANS64.TRYWAIT P0, [R2+URZ+0x68], R5 ;  /* 0x00006805020075a7 */ /* 0x0022a400080011ff */
[----:B--2---:R-:W-:Y:S05]  /*f470*/  @!P0 NANOSLEEP.SYNCS 0x989680 ;  /* 0x009896800000895d */ /* 0x004fea0003900000 */
[----:B------:R-:W2:Y:S02]  /*f480*/  @!P0 SYNCS.PHASECHK.TRANS64 P0, [R2+URZ+0x68], R5 ;  /* 0x00006805020085a7 */ /* 0x000ea400080010ff */
[----:B--2---:R-:W-:Y:S05]  /*f490*/  @!P0 BRA `(.L_x_93) ;  /* 0xfffffffc00f08947 */ /* 0x004fea000383ffff */
[----:B------:R-:W-:Y:S05]  /*f4a0*/  BRA `(.L_x_94) ;  /* 0xffffff3c00947947 */ /* 0x000fea000383ffff */
.L_x_25:
[----:B------:R-:W-:Y:S02]  /*f4b0*/  MOV R2, UR20 ;  /* 0x0000001400027c02 */ /* 0x000fe40008000f00 */
[----:B------:R-:W-:-:S07]  /*f4c0*/  MOV R7, R6 ;  /* 0x0000000600077202 */ /* 0x000fce0000000f00 */
.L_x_95:
[----:B-1----:R1:W2:Y:S02]  /*f4d0*/  SYNCS.PHASECHK.TRANS64.TRYWAIT P0, [R2+URZ+0x78], R7 ;  /* 0x00007807020075a7 */ /* 0x0022a400080011ff */
[----:B--2---:R-:W-:Y:S05]  /*f4e0*/  @!P0 NANOSLEEP.SYNCS 0x989680 ;  /* 0x009896800000895d */ /* 0x004fea0003900000 */
[----:B------:R-:W2:Y:S02]  /*f4f0*/  @!P0 SYNCS.PHASECHK.TRANS64 P0, [R2+URZ+0x78], R7 ;  /* 0x00007807020085a7 */ /* 0x000ea400080010ff */
[----:B--2---:R-:W-:Y:S05]  /*f500*/  @!P0 BRA `(.L_x_95) ;  /* 0xfffffffc00f08947 */ /* 0x004fea000383ffff */
[----:B------:R-:W-:Y:S05]  /*f510*/  BRA `(.L_x_96) ;  /* 0xffffff3c00c07947 */ /* 0x000fea000383ffff */
.L_x_32:
[----:B------:R-:W-:Y:S01]  /*f520*/  HFMA2 R4, -RZ, RZ, -0.0 , 0 ;  /* 0x80000000ff047431 */ /* 0x000fe200000001ff */
[----:B------:R-:W-:Y:S02]  /*f530*/  MOV R2, UR41 ;  /* 0x0000002900027c02 */ /* 0x000fe40008000f00 */
[----:B------:R-:W-:-:S07]  /*f540*/  MOV R5, 0x80000000 ;  /* 0x8000000000057802 */ /* 0x000fce0000000f00 */
.L_x_97:
[----:B-1----:R1:W2:Y:S02]  /*f550*/  SYNCS.PHASECHK.TRANS64.TRYWAIT P0, [R2+URZ+0x38], R5 ;  /* 0x00003805020075a7 */ /* 0x0022a400080011ff */
[----:B--2---:R-:W-:Y:S05]  /*f560*/  @!P0 NANOSLEEP.SYNCS 0x989680 ;  /* 0x009896800000895d */ /* 0x004fea0003900000 */
[----:B------:R-:W2:Y:S02]  /*f570*/  @!P0 SYNCS.PHASECHK.TRANS64 P0, [R2+URZ+0x38], R5 ;  /* 0x00003805020085a7 */ /* 0x000ea400080010ff */
[----:B--2---:R-:W-:Y:S05]  /*f580*/  @!P0 BRA `(.L_x_97) ;  /* 0xfffffffc00f08947 */ /* 0x004fea000383ffff */
[----:B------:R-:W-:Y:S05]  /*f590*/  BRA `(.L_x_98) ;  /* 0xffffff4800107947 */ /* 0x000fea000383ffff */
.L_x_33:
[----:B------:R-:W-:Y:S01]  /*f5a0*/  HFMA2 R4, -RZ, RZ, -0.0 , 0 ;  /* 0x80000000ff047431 */ /* 0x000fe200000001ff */
[----:B------:R-:W-:Y:S02]  /*f5b0*/  MOV R2, UR41 ;  /* 0x0000002900027c02 */ /* 0x000fe40008000f00 */
[----:B------:R-:W-:-:S07]  /*f5c0*/  MOV R5, 0x80000000 ;  /* 0x8000000000057802 */ /* 0x000fce0000000f00 */
.L_x_99:
[----:B-1----:R1:W2:Y:S02]  /*f5d0*/  SYNCS.PHASECHK.TRANS64.TRYWAIT P0, [R2+URZ+0x10], R5 ;  /* 0x00001005020075a7 */ /* 0x0022a400080011ff */
[----:B--2---:R-:W-:Y:S05]  /*f5e0*/  @!P0 NANOSLEEP.SYNCS 0x989680 ;  /* 0x009896800000895d */ /* 0x004fea0003900000 */
[----:B------:R-:W2:Y:S02]  /*f5f0*/  @!P0 SYNCS.PHASECHK.TRANS64 P0, [R2+URZ+0x10], R5 ;  /* 0x00001005020085a7 */ /* 0x000ea400080010ff */
[----:B--2---:R-:W-:Y:S05]  /*f600*/  @!P0 BRA `(.L_x_99) ;  /* 0xfffffffc00f08947 */ /* 0x004fea000383ffff */
[----:B------:R-:W-:Y:S05]  /*f610*/  BRA `(.L_x_100) ;  /* 0xffffff4800607947 */ /* 0x000fea000383ffff */
.L_x_34:
[----:B------:R-:W-:Y:S01]  /*f620*/  HFMA2 R4, -RZ, RZ, -0.0 , 0 ;  /* 0x80000000ff047431 */ /* 0x000fe200000001ff */
[----:B------:R-:W-:Y:S02]  /*f630*/  MOV R2, UR41 ;  /* 0x0000002900027c02 */ /* 0x000fe40008000f00 */
[----:B------:R-:W-:-:S07]  /*f640*/  MOV R5, 0x80000000 ;  /* 0x8000000000057802 */ /* 0x000fce0000000f00 */
.L_x_101:
[----:B-1----:R1:W2:Y:S02]  /*f650*/  SYNCS.PHASECHK.TRANS64.TRYWAIT P0, [R2+URZ+0x18], R5 ;  /* 0x00001805020075a7 */ /* 0x0022a400080011ff */
[----:B--2---:R-:W-:Y:S05]  /*f660*/  @!P0 NANOSLEEP.SYNCS 0x989680 ;  /* 0x009896800000895d */ /* 0x004fea0003900000 */
[----:B------:R-:W2:Y:S02]  /*f670*/  @!P0 SYNCS.PHASECHK.TRANS64 P0, [R2+URZ+0x18], R5 ;  /* 0x00001805020085a7 */ /* 0x000ea400080010ff */
[----:B--2---:R-:W-:Y:S05]  /*f680*/  @!P0 BRA `(.L_x_101) ;  /* 0xfffffffc00f08947 */ /* 0x004fea000383ffff */
[----:B------:R-:W-:Y:S05]  /*f690*/  BRA `(.L_x_102) ;  /* 0xffffff4800a87947 */ /* 0x000fea000383ffff */
.L_x_35:
[----:B------:R-:W-:Y:S01]  /*f6a0*/  HFMA2 R4, -RZ, RZ, -0.0 , 0 ;  /* 0x80000000ff047431 */ /* 0x000fe200000001ff */
[----:B------:R-:W-:Y:S02]  /*f6b0*/  MOV R2, UR41 ;  /* 0x0000002900027c02 */ /* 0x000fe40008000f00 */
[----:B------:R-:W-:-:S07]  /*f6c0*/  MOV R5, 0x80000000 ;  /* 0x8000000000057802 */ /* 0x000fce0000000f00 */
.L_x_103:
[----:B-1----:R1:W2:Y:S02]  /*f6d0*/  SYNCS.PHASECHK.TRANS64.TRYWAIT P0, [R2+URZ+0x40], R5 ;  /* 0x00004005020075a7 */ /* 0x0022a400080011ff */
[----:B--2---:R-:W-:Y:S05]  /*f6e0*/  @!P0 NANOSLEEP.SYNCS 0x989680 ;  /* 0x009896800000895d */ /* 0x004fea0003900000 */
[----:B------:R-:W2:Y:S02]  /*f6f0*/  @!P0 SYNCS.PHASECHK.TRANS64 P0, [R2+URZ+0x40], R5 ;  /* 0x00004005020085a7 */ /* 0x000ea400080010ff */
[----:B--2---:R-:W-:Y:S05]  /*f700*/  @!P0 BRA `(.L_x_103) ;  /* 0xfffffffc00f08947 */ /* 0x004fea000383ffff */
[----:B------:R-:W-:Y:S05]  /*f710*/  BRA `(.L_x_104) ;  /* 0xffffff4800ec7947 */ /* 0x000fea000383ffff */
.L_x_36:
[----:B------:R-:W-:Y:S02]  /*f720*/  MOV R2, UR5 ;  /* 0x0000000500027c02 */ /* 0x000fe40008000f00 */
[----:B------:R-:W-:-:S07]  /*f730*/  MOV R7, R6 ;  /* 0x0000000600077202 */ /* 0x000fce0000000f00 */
.L_x_105:
[----:B-1----:R1:W2:Y:S02]  /*f740*/  SYNCS.PHASECHK.TRANS64.TRYWAIT P0, [R2+URZ+0x38], R7 ;  /* 0x00003807020075a7 */ /* 0x0022a400080011ff */
[----:B--2---:R-:W-:Y:S05]  /*f750*/  @!P0 NANOSLEEP.SYNCS 0x989680 ;  /* 0x009896800000895d */ /* 0x004fea0003900000 */
[----:B------:R-:W2:Y:S02]  /*f760*/  @!P0 SYNCS.PHASECHK.TRANS64 P0, [R2+URZ+0x38], R7 ;  /* 0x00003807020085a7 */ /* 0x000ea400080010ff */
[----:B--2---:R-:W-:Y:S05]  /*f770*/  @!P0 BRA `(.L_x_105) ;  /* 0xfffffffc00f08947 */ /* 0x004fea000383ffff */
[----:B------:R-:W-:Y:S05]  /*f780*/  BRA `(.L_x_106) ;  /* 0xffffff4c008c7947 */ /* 0x000fea000383ffff */
.L_x_37:
[----:B------:R-:W-:Y:S02]  /*f790*/  MOV R2, UR4 ;  /* 0x0000000400027c02 */ /* 0x000fe40008000f00 */
[----:B------:R-:W-:-:S07]  /*f7a0*/  MOV R7, R6 ;  /* 0x0000000600077202 */ /* 0x000fce0000000f00 */
.L_x_107:
[----:B-1----:R1:W2:Y:S02]  /*f7b0*/  SYNCS.PHASECHK.TRANS64.TRYWAIT P0, [R2+URZ+0x38], R7 ;  /* 0x00003807020075a7 */ /* 0x0022a400080011ff */
[----:B--2---:R-:W-:Y:S05]  /*f7c0*/  @!P0 NANOSLEEP.SYNCS 0x989680 ;  /* 0x009896800000895d */ /* 0x004fea0003900000 */
[----:B------:R-:W2:Y:S02]  /*f7d0*/  @!P0 SYNCS.PHASECHK.TRANS64 P0, [R2+URZ+0x38], R7 ;  /* 0x00003807020085a7 */ /* 0x000ea400080010ff */
[----:B--2---:R-:W-:Y:S05]  /*f7e0*/  @!P0 BRA `(.L_x_107) ;  /* 0xfffffffc00f08947 */ /* 0x004fea000383ffff */
[----:B------:R-:W-:Y:S05]  /*f7f0*/  BRA `(.L_x_108) ;  /* 0xffffff4c00cc7947 */ /* 0x000fea000383ffff */
.L_x_39:
[----:B------:R-:W-:Y:S02]  /*f800*/  MOV R2, UR5 ;  /* 0x0000000500027c02 */ /* 0x000fe40008000f00 */
[----:B------:R-:W-:-:S07]  /*f810*/  MOV R7, R6 ;  /* 0x0000000600077202 */ /* 0x000fce0000000f00 */
.L_x_109:
[----:B-1----:R1:W2:Y:S02]  /*f820*/  SYNCS.PHASECHK.TRANS64.TRYWAIT P0, [R2+URZ+0x38], R7 ;  /* 0x00003807020075a7 */ /* 0x0022a400080011ff */
[----:B--2---:R-:W-:Y:S05]  /*f830*/  @!P0 NANOSLEEP.SYNCS 0x989680 ;  /* 0x009896800000895d */ /* 0x004fea0003900000 */
[----:B------:R-:W2:Y:S02]  /*f840*/  @!P0 SYNCS.PHASECHK.TRANS64 P0, [R2+URZ+0x38], R7 ;  /* 0x00003807020085a7 */ /* 0x000ea400080010ff */
[----:B--2---:R-:W-:Y:S05]  /*f850*/  @!P0 BRA `(.L_x_109) ;  /* 0xfffffffc00f08947 */ /* 0x004fea000383ffff */
[----:B------:R-:W-:Y:S05]  /*f860*/  BRA `(.L_x_110) ;  /* 0xffffff5000507947 */ /* 0x000fea000383ffff */
.L_x_40:
[----:B------:R-:W-:Y:S02]  /*f870*/  MOV R2, UR4 ;  /* 0x0000000400027c02 */ /* 0x000fe40008000f00 */
[----:B------:R-:W-:-:S07]  /*f880*/  MOV R5, R4 ;  /* 0x0000000400057202 */ /* 0x000fce0000000f00 */
.L_x_111:
[----:B-1----:R1:W2:Y:S02]  /*f890*/  SYNCS.PHASECHK.TRANS64.TRYWAIT P0, [R2+URZ+0x18], R5 ;  /* 0x00001805020075a7 */ /* 0x0022a400080011ff */
[----:B--2---:R-:W-:Y:S05]  /*f8a0*/  @!P0 NANOSLEEP.SYNCS 0x989680 ;  /* 0x009896800000895d */ /* 0x004fea0003900000 */
[----:B------:R-:W2:Y:S02]  /*f8b0*/  @!P0 SYNCS.PHASECHK.TRANS64 P0, [R2+URZ+0x18], R5 ;  /* 0x00001805020085a7 */ /* 0x000ea400080010ff */
[----:B--2---:R-:W-:Y:S05]  /*f8c0*/  @!P0 BRA `(.L_x_111) ;  /* 0xfffffffc00f08947 */ /* 0x004fea000383ffff */
[----:B------:R-:W-:Y:S05]  /*f8d0*/  BRA `(.L_x_112) ;  /* 0xffffff50004c7947 */ /* 0x000fea000383ffff */
.L_x_43:
[----:B------:R-:W-:Y:S02]  /*f8e0*/  MOV R2, 0x80000000 ;  /* 0x8000000000027802 */ /* 0x000fe40000000f00 */
[----:B------:R-:W-:-:S07]  /*f8f0*/  MOV R3, 0x80000000 ;  /* 0x8000000000037802 */ /* 0x000fce0000000f00 */
.L_x_113:
[----:B-1----:R1:W2:Y:S02]  /*f900*/  SYNCS.PHASECHK.TRANS64.TRYWAIT P0, [UR17], R3 ;  /* 0x00000003ff0075a7 */ /* 0x0022a40008001111 */
[----:B--2---:R-:W-:Y:S05]  /*f910*/  @!P0 NANOSLEEP.SYNCS 0x989680 ;  /* 0x009896800000895d */ /* 0x004fea0003900000 */
[----:B------:R-:W2:Y:S02]  /*f920*/  @!P0 SYNCS.PHASECHK.TRANS64 P0, [UR17], R3 ;  /* 0x00000003ff0085a7 */ /* 0x000ea40008001011 */
[----:B--2---:R-:W-:Y:S05]  /*f930*/  @!P0 BRA `(.L_x_113) ;  /* 0xfffffffc00f08947 */ /* 0x004fea000383ffff */
[----:B------:R-:W-:Y:S05]  /*f940*/  BRA `(.L_x_114) ;  /* 0xffffff5000e87947 */ /* 0x000fea000383ffff */
.L_x_44:
[----:B------:R-:W1:Y:S02]  /*f950*/  SYNCS.PHASECHK.TRANS64.TRYWAIT P0, [UR18], RZ ;  /* 0x000000ffff0075a7 */ /* 0x000e640008001112 */
[----:B-1----:R-:W-:Y:S05]  /*f960*/  @!P0 NANOSLEEP.SYNCS 0x989680 ;  /* 0x009896800000895d */ /* 0x002fea0003900000 */
[----:B------:R-:W1:Y:S02]  /*f970*/  @!P0 SYNCS.PHASECHK.TRANS64 P0, [UR18], RZ ;  /* 0x000000ffff0085a7 */ /* 0x000e640008001012 */
[----:B-1----:R-:W-:Y:S05]  /*f980*/  @!P0 BRA `(.L_x_44) ;  /* 0xfffffffc00f08947 */ /* 0x002fea000383ffff */
[----:B------:R-:W-:Y:S05]  /*f990*/  BRA `(.L_x_115) ;  /* 0xffffff5400bc7947 */ /* 0x000fea000383ffff */
.L_x_45:
[----:B------:R-:W1:Y:S02]  /*f9a0*/  SYNCS.PHASECHK.TRANS64.TRYWAIT P0, [UR17], RZ ;  /* 0x000000ffff0075a7 */ /* 0x000e640008001111 */
[----:B-1----:R-:W-:Y:S05]  /*f9b0*/  @!P0 NANOSLEEP.SYNCS 0x989680 ;  /* 0x009896800000895d */ /* 0x002fea0003900000 */
[----:B------:R-:W1:Y:S02]  /*f9c0*/  @!P0 SYNCS.PHASECHK.TRANS64 P0, [UR17], RZ ;  /* 0x000000ffff0085a7 */ /* 0x000e640008001011 */
[----:B-1----:R-:W-:Y:S05]  /*f9d0*/  @!P0 BRA `(.L_x_45) ;  /* 0xfffffffc00f08947 */ /* 0x002fea000383ffff */
[----:B------:R-:W-:Y:S05]  /*f9e0*/  BRA `(.L_x_116) ;  /* 0xffffff7c004c7947 */ /* 0x000fea000383ffff */
.L_x_47:
[----:B------:R-:W-:Y:S02]  /*f9f0*/  MOV R4, UR4 ;  /* 0x0000000400047c02 */ /* 0x000fe40008000f00 */
[----:B------:R-:W-:-:S07]  /*fa00*/  MOV R5, UR4 ;  /* 0x0000000400057c02 */ /* 0x000fce0008000f00 */
.L_x_117:
[----:B---3--:R3:W4:Y:S02]  /*fa10*/  SYNCS.PHASECHK.TRANS64.TRYWAIT P0, [UR18], R5 ;  /* 0x00000005ff0075a7 */ /* 0x0087240008001112 */
[----:B----4-:R-:W-:Y:S05]  /*fa20*/  @!P0 NANOSLEEP.SYNCS 0x989680 ;  /* 0x009896800000895d */ /* 0x010fea0003900000 */
[----:B------:R-:W4:Y:S02]  /*fa30*/  @!P0 SYNCS.PHASECHK.TRANS64 P0, [UR18], R5 ;  /* 0x00000005ff0085a7 */ /* 0x000f240008001012 */
[----:B----4-:R-:W-:Y:S05]  /*fa40*/  @!P0 BRA `(.L_x_117) ;  /* 0xfffffffc00f08947 */ /* 0x010fea000383ffff */
[----:B------:R-:W-:Y:S05]  /*fa50*/  BRA `(.L_x_118) ;  /* 0xffffff7c00847947 */ /* 0x000fea000383ffff */
.L_x_48:
[----:B------:R-:W-:Y:S02]  /*fa60*/  MOV R4, UR4 ;  /* 0x0000000400047c02 */ /* 0x000fe40008000f00 */
[----:B------:R-:W-:-:S07]  /*fa70*/  MOV R5, UR4 ;  /* 0x0000000400057c02 */ /* 0x000fce0008000f00 */
.L_x_119:
[----:B-1----:R1:W2:Y:S02]  /*fa80*/  SYNCS.PHASECHK.TRANS64.TRYWAIT P0, [UR17], R5 ;  /* 0x00000005ff0075a7 */ /* 0x0022a40008001111 */
[----:B--2---:R-:W-:Y:S05]  /*fa90*/  @!P0 NANOSLEEP.SYNCS 0x989680 ;  /* 0x009896800000895d */ /* 0x004fea0003900000 */
[----:B------:R-:W2:Y:S02]  /*faa0*/  @!P0 SYNCS.PHASECHK.TRANS64 P0, [UR17], R5 ;  /* 0x00000005ff0085a7 */ /* 0x000ea40008001011 */
[----:B--2---:R-:W-:Y:S05]  /*fab0*/  @!P0 BRA `(.L_x_119) ;  /* 0xfffffffc00f08947 */ /* 0x004fea000383ffff */
[----:B------:R-:W-:Y:S05]  /*fac0*/  BRA `(.L_x_120) ;  /* 0xffffff9c00e47947 */ /* 0x000fea000383ffff */
.L_x_51:
[----:B------:R-:W-:Y:S01]  /*fad0*/  UIADD3 UR8, UPT, UPT, UR6, 0x50, URZ ;  /* 0x0000005006087890 */ /* 0x000fe2000fffe0ff */
[----:B------:R-:W-:Y:S02]  /*fae0*/  MOV R6, UR4 ;  /* 0x0000000400067c02 */ /* 0x000fe40008000f00 */
[----:B------:R-:W-:-:S03]  /*faf0*/  MOV R7, UR4 ;  /* 0x0000000400077c02 */ /* 0x000fc60008000f00 */
[----:B------:R-:W-:-:S07]  /*fb00*/  MOV R4, UR8 ;  /* 0x0000000800047c02 */ /* 0x000fce0008000f00 */
.L_x_121:
[----:B-1----:R1:W2:Y:S02]  /*fb10*/  SYNCS.PHASECHK.TRANS64.TRYWAIT P0, [R4+URZ], R7 ;  /* 0x00000007040075a7 */ /* 0x0022a400080011ff */
[----:B--2---:R-:W-:Y:S05]  /*fb20*/  @!P0 NANOSLEEP.SYNCS 0x989680 ;  /* 0x009896800000895d */ /* 0x004fea0003900000 */
[----:B------:R-:W2:Y:S02]  /*fb30*/  @!P0 SYNCS.PHASECHK.TRANS64 P0, [R4+URZ], R7 ;  /* 0x00000007040085a7 */ /* 0x000ea400080010ff */
[----:B--2---:R-:W-:Y:S05]  /*fb40*/  @!P0 BRA `(.L_x_121) ;  /* 0xfffffffc00f08947 */ /* 0x004fea000383ffff */
[----:B------:R-:W-:Y:S05]  /*fb50*/  BRA `(.L_x_122) ;  /* 0xffffffa4005c7947 */ /* 0x000fea000383ffff */
.L_x_52:
[----:B------:R-:W-:Y:S01]  /*fb60*/  UIADD3 UR6, UPT, UPT, UR6, 0xc0, URZ ;  /* 0x000000c006067890 */ /* 0x000fe2000fffe0ff */
[----:B------:R-:W-:Y:S02]  /*fb70*/  MOV R6, UR4 ;  /* 0x0000000400067c02 */ /* 0x000fe40008000f00 */
[----:B------:R-:W-:-:S03]  /*fb80*/  MOV R7, UR4 ;  /* 0x0000000400077c02 */ /* 0x000fc60008000f00 */
[----:B------:R-:W-:-:S07]  /*fb90*/  MOV R4, UR6 ;  /* 0x0000000600047c02 */ /* 0x000fce0008000f00 */
.L_x_123:
[----:B-1----:R1:W2:Y:S02]  /*fba0*/  SYNCS.PHASECHK.TRANS64.TRYWAIT P0, [R4+URZ], R7 ;  /* 0x00000007040075a7 */ /* 0x0022a400080011ff */
[----:B--2---:R-:W-:Y:S05]  /*fbb0*/  @!P0 NANOSLEEP.SYNCS 0x989680 ;  /* 0x009896800000895d */ /* 0x004fea0003900000 */
[----:B------:R-:W2:Y:S02]  /*fbc0*/  @!P0 SYNCS.PHASECHK.TRANS64 P0, [R4+URZ], R7 ;  /* 0x00000007040085a7 */ /* 0x000ea400080010ff */
[----:B--2---:R-:W-:Y:S05]  /*fbd0*/  @!P0 BRA `(.L_x_123) ;  /* 0xfffffffc00f08947 */ /* 0x004fea000383ffff */
[----:B------:R-:W-:Y:S05]  /*fbe0*/  BRA `(.L_x_124) ;  /* 0xffffffbc00ec7947 */ /* 0x000fea000383ffff */
.L_x_54:
[----:B------:R-:W-:Y:S01]  /*fbf0*/  UIADD3 UR4, UPT, UPT, UR4, 0xc0, URZ ;  /* 0x000000c004047890 */ /* 0x000fe2000fffe0ff */
[----:B-1----:R-:W-:Y:S02]  /*fc00*/  MOV R2, UR9 ;  /* 0x0000000900027c02 */ /* 0x002fe40008000f00 */
[----:B------:R-:W-:-:S03]  /*fc10*/  MOV R3, UR9 ;  /* 0x0000000900037c02 */ /* 0x000fc60008000f00 */
[----:B------:R-:W-:-:S07]  /*fc20*/  MOV R0, UR4 ;  /* 0x0000000400007c02 */ /* 0x000fce0008000f00 */
.L_x_125:
[----:B-1----:R1:W2:Y:S02]  /*fc30*/  SYNCS.PHASECHK.TRANS64.TRYWAIT P0, [R0+URZ], R3 ;  /* 0x00000003000075a7 */ /* 0x0022a400080011ff */
[----:B--2---:R-:W-:Y:S05]  /*fc40*/  @!P0 NANOSLEEP.SYNCS 0x989680 ;  /* 0x009896800000895d */ /* 0x004fea0003900000 */
[----:B------:R-:W2:Y:S02]  /*fc50*/  @!P0 SYNCS.PHASECHK.TRANS64 P0, [R0+URZ], R3 ;  /* 0x00000003000085a7 */ /* 0x000ea400080010ff */
[----:B--2---:R-:W-:Y:S05]  /*fc60*/  @!P0 BRA `(.L_x_125) ;  /* 0xfffffffc00f08947 */ /* 0x004fea000383ffff */
[----:B------:R-:W-:Y:S05]  /*fc70*/  BRA `(.L_x_126) ;  /* 0xffffffc400487947 */ /* 0x000fea000383ffff */
.L_x_60:
[----:B------:R-:W1:Y:S02]  /*fc80*/  SYNCS.PHASECHK.TRANS64.TRYWAIT P0, [UR7+0x90], RZ ;  /* 0x000090ffff0075a7 */ /* 0x000e640008001107 */
[----:B-1----:R-:W-:Y:S05]  /*fc90*/  @!P0 NANOSLEEP.SYNCS 0x989680 ;  /* 0x009896800000895d */ /* 0x002fea0003900000 */
[----:B------:R-:W1:Y:S02]  /*fca0*/  @!P0 SYNCS.PHASECHK.TRANS64 P0, [UR7+0x90], RZ ;  /* 0x000090ffff0085a7 */ /* 0x000e640008001007 */
[----:B-1----:R-:W-:Y:S05]  /*fcb0*/  @!P0 BRA `(.L_x_60) ;  /* 0xfffffffc00f08947 */ /* 0x002fea000383ffff */
[----:B------:R-:W-:Y:S05]  /*fcc0*/  BRA `(.L_x_127) ;  /* 0xffffffd800247947 */ /* 0x000fea000383ffff */
.L_x_61:
[----:B------:R-:W-:Y:S01]  /*fcd0*/  HFMA2 R4, -RZ, RZ, -0.0 , 0 ;  /* 0x80000000ff047431 */ /* 0x000fe200000001ff */
[----:B------:R-:W-:-:S07]  /*fce0*/  MOV R5, 0x80000000 ;  /* 0x8000000000057802 */ /* 0x000fce0000000f00 */
.L_x_128:
[----:B-1----:R1:W2:Y:S02]  /*fcf0*/  SYNCS.PHASECHK.TRANS64.TRYWAIT P0, [UR7+0xe0], R5 ;  /* 0x0000e005ff0075a7 */ /* 0x0022a40008001107 */
[----:B--2---:R-:W-:Y:S05]  /*fd00*/  @!P0 NANOSLEEP.SYNCS 0x989680 ;  /* 0x009896800000895d */ /* 0x004fea0003900000 */
[----:B------:R-:W2:Y:S02]  /*fd10*/  @!P0 SYNCS.PHASECHK.TRANS64 P0, [UR7+0xe0], R5 ;  /* 0x0000e005ff0085a7 */ /* 0x000ea40008001007 */
[----:B--2---:R-:W-:Y:S05]  /*fd20*/  @!P0 BRA `(.L_x_128) ;  /* 0xfffffffc00f08947 */ /* 0x004fea000383ffff */
[----:B------:R-:W-:Y:S05]  /*fd30*/  BRA `(.L_x_129) ;  /* 0xffffffd800187947 */ /* 0x000fea000383ffff */
.L_x_62:
[----:B------:R-:W1:Y:S02]  /*fd40*/  SYNCS.PHASECHK.TRANS64.TRYWAIT P0, [UR7+0x98], RZ ;  /* 0x000098ffff0075a7 */ /* 0x000e640008001107 */
[----:B-1----:R-:W-:Y:S05]  /*fd50*/  @!P0 NANOSLEEP.SYNCS 0x989680 ;  /* 0x009896800000895d */ /* 0x002fea0003900000 */
[----:B------:R-:W1:Y:S02]  /*fd60*/  @!P0 SYNCS.PHASECHK.TRANS64 P0, [UR7+0x98], RZ ;  /* 0x000098ffff0085a7 */ /* 0x000e640008001007 */
[----:B-1----:R-:W-:Y:S05]  /*fd70*/  @!P0 BRA `(.L_x_62) ;  /* 0xfffffffc00f08947 */ /* 0x002fea000383ffff */
[----:B------:R-:W-:Y:S05]  /*fd80*/  BRA `(.L_x_130) ;  /* 0xffffffe000c07947 */ /* 0x000fea000383ffff */
.L_x_63:
[----:B------:R-:W-:Y:S01]  /*fd90*/  HFMA2 R4, -RZ, RZ, -0.0 , 0 ;  /* 0x80000000ff047431 */ /* 0x000fe200000001ff */
[----:B------:R-:W-:-:S07]  /*fda0*/  MOV R5, 0x80000000 ;  /* 0x8000000000057802 */ /* 0x000fce0000000f00 */
.L_x_131:
[----:B-1----:R1:W2:Y:S02]  /*fdb0*/  SYNCS.PHASECHK.TRANS64.TRYWAIT P0, [UR7+0xe8], R5 ;  /* 0x0000e805ff0075a7 */ /* 0x0022a40008001107 */
[----:B--2---:R-:W-:Y:S05]  /*fdc0*/  @!P0 NANOSLEEP.SYNCS 0x989680 ;  /* 0x009896800000895d */ /* 0x004fea0003900000 */
[----:B------:R-:W2:Y:S02]  /*fdd0*/  @!P0 SYNCS.PHASECHK.TRANS64 P0, [UR7+0xe8], R5 ;  /* 0x0000e805ff0085a7 */ /* 0x000ea40008001007 */
[----:B--2---:R-:W-:Y:S05]  /*fde0*/  @!P0 BRA `(.L_x_131) ;  /* 0xfffffffc00f08947 */ /* 0x004fea000383ffff */
[----:B------:R-:W-:Y:S05]  /*fdf0*/  BRA `(.L_x_132) ;  /* 0xffffffe000b47947 */ /* 0x000fea000383ffff */
.L_x_64:
[----:B------:R-:W-:-:S07]  /*fe00*/  MOV R7, R6 ;  /* 0x0000000600077202 */ /* 0x000fce0000000f00 */
.L_x_133:
[----:B-1----:R1:W3:Y:S02]  /*fe10*/  SYNCS.PHASECHK.TRANS64.TRYWAIT P0, [UR7+0xe8], R7 ;  /* 0x0000e807ff0075a7 */ /* 0x0022e40008001107 */
[----:B---3--:R-:W-:Y:S05]  /*fe20*/  @!P0 NANOSLEEP.SYNCS 0x989680 ;  /* 0x009896800000895d */ /* 0x008fea0003900000 */
[----:B------:R-:W3:Y:S02]  /*fe30*/  @!P0 SYNCS.PHASECHK.TRANS64 P0, [UR7+0xe8], R7 ;  /* 0x0000e807ff0085a7 */ /* 0x000ee40008001007 */
[----:B---3--:R-:W-:Y:S05]  /*fe40*/  @!P0 BRA `(.L_x_133) ;  /* 0xfffffffc00f08947 */ /* 0x008fea000383ffff */
[----:B------:R-:W-:Y:S05]  /*fe50*/  BRA `(.L_x_134) ;  /* 0xffffffec00f47947 */ /* 0x000fea000383ffff */
        .weak           $__internal_0_$__cuda_sm10x_tcgen05_guardrail_trap_col_being_dealloced_not_returned_by_alloc
        .type           $__internal_0_$__cuda_sm10x_tcgen05_guardrail_trap_col_being_dealloced_not_returned_by_alloc,@function
        .size           $__internal_0_$__cuda_sm10x_tcgen05_guardrail_trap_col_being_dealloced_not_returned_by_alloc,($__internal_1_$__cuda_sm10x_tcgen05_guardrail_trap_phase_invalid_during_alloc - $__internal_0_$__cuda_sm10x_tcgen05_guardrail_trap_col_being_dealloced_not_returned_by_alloc)
$__internal_0_$__cuda_sm10x_tcgen05_guardrail_trap_col_being_dealloced_not_returned_by_alloc:
[----:B------:R-:W-:Y:S05]  /*fe60*/  BPT.TRAP 0x1 ;  /* 0x000000040000795c */ /* 0x000fea0000300000 */
[----:B------:R-:W-:-:S04]  /*fe70*/  HFMA2 R3, -RZ, RZ, 0, 0 ;  /* 0x00000000ff037431 */ /* 0x000fc800000001ff */
[----:B------:R-:W-:Y:S05]  /*fe80*/  RET.REL.NODEC R2 `(kernel_cutlass_kernel_flash_attncuteflash_fwd_sm100FlashAttentionForwardSm100_object_at__tensor0000o12811101213_tensor0000o12811101213_tensor0000o12810111213_tensor0000o12811101213_tensor_0) ;  /* 0xffffff00025c7950 */ /* 0x000fea0003c3ffff */
        .weak           $__internal_1_$__cuda_sm10x_tcgen05_guardrail_trap_phase_invalid_during_alloc
        .type           $__internal_1_$__cuda_sm10x_tcgen05_guardrail_trap_phase_invalid_during_alloc,@function
        .size           $__internal_1_$__cuda_sm10x_tcgen05_guardrail_trap_phase_invalid_during_alloc,($__internal_2_$__cuda_sm10x_tcgen05_guardrail_trap_unallocated_columns_being_dealloced - $__internal_1_$__cuda_sm10x_tcgen05_guardrail_trap_phase_invalid_during_alloc)
$__internal_1_$__cuda_sm10x_tcgen05_guardrail_trap_phase_invalid_during_alloc:
[----:B------:R-:W-:Y:S05]  /*fe90*/  BPT.TRAP 0x1 ;  /* 0x000000040000795c */ /* 0x000fea0000300000 */
[----:B------:R-:W-:-:S04]  /*fea0*/  MOV R3, 0x0 ;  /* 0x0000000000037802 */ /* 0x000fc80000000f00 */
[----:B------:R-:W-:Y:S05]  /*feb0*/  RET.REL.NODEC R2 `(kernel_cutlass_kernel_flash_attncuteflash_fwd_sm100FlashAttentionForwardSm100_object_at__tensor0000o12811101213_tensor0000o12811101213_tensor0000o12810111213_tensor0000o12811101213_tensor_0) ;  /* 0xffffff0002507950 */ /* 0x000fea0003c3ffff */
        .weak           $__internal_2_$__cuda_sm10x_tcgen05_guardrail_trap_unallocated_columns_being_dealloced
        .type           $__internal_2_$__cuda_sm10x_tcgen05_guardrail_trap_unallocated_columns_being_dealloced,@function
        .size           $__internal_2_$__cuda_sm10x_tcgen05_guardrail_trap_unallocated_columns_being_dealloced,(.L_x_142 - $__internal_2_$__cuda_sm10x_tcgen05_guardrail_trap_unallocated_columns_being_dealloced)
$__internal_2_$__cuda_sm10x_tcgen05_guardrail_trap_unallocated_columns_being_dealloced:
[----:B------:R-:W-:Y:S05]  /*fec0*/  BPT.TRAP 0x1 ;  /* 0x000000040000795c */ /* 0x000fea0000300000 */
[----:B------:R-:W-:-:S04]  /*fed0*/  HFMA2 R3, -RZ, RZ, 0, 0 ;  /* 0x00000000ff037431 */ /* 0x000fc800000001ff */
[----:B------:R-:W-:Y:S05]  /*fee0*/  RET.REL.NODEC R2 `(kernel_cutlass_kernel_flash_attncuteflash_fwd_sm100FlashAttentionForwardSm100_object_at__tensor0000o12811101213_tensor0000o12811101213_tensor0000o12810111213_tensor0000o12811101213_tensor_0) ;  /* 0xffffff0002447950 */ /* 0x000fea0003c3ffff */
.L_x_135:
[----:B------:R-:W-:-:S00]  /*fef0*/  BRA `(.L_x_135) ;  /* 0xfffffffc00fc7947 */ /* 0x000fc0000383ffff */
[----:B------:R-:W-:-:S00]  /*ff00*/  NOP ;  /* 0x0000000000007918 */ /* 0x000fc00000000000 */
[----:B------:R-:W-:-:S00]  /*ff10*/  NOP ;  /* 0x0000000000007918 */ /* 0x000fc00000000000 */
[----:B------:R-:W-:-:S00]  /*ff20*/  NOP ;  /* 0x0000000000007918 */ /* 0x000fc00000000000 */
[----:B------:R-:W-:-:S00]  /*ff30*/  NOP ;  /* 0x0000000000007918 */ /* 0x000fc00000000000 */
[----:B------:R-:W-:-:S00]  /*ff40*/  NOP ;  /* 0x0000000000007918 */ /* 0x000fc00000000000 */
[----:B------:R-:W-:-:S00]  /*ff50*/  NOP ;  /* 0x0000000000007918 */ /* 0x000fc00000000000 */
[----:B------:R-:W-:-:S00]  /*ff60*/  NOP ;  /* 0x0000000000007918 */ /* 0x000fc00000000000 */
[----:B------:R-:W-:-:S00]  /*ff70*/  NOP ;  /* 0x0000000000007918 */ /* 0x000fc00000000000 */
.L_x_142:


//--------------------- .nv.shared.kernel_cutlass_kernel_flash_attncuteflash_fwd_sm100FlashAttentionForwardSm100_object_at__tensor0000o12811101213_tensor0000o12811101213_tensor0000o12810111213_tensor0000o12811101213_tensor_0 --------------------------
	.section	.nv.shared.kernel_cutlass_kernel_flash_attncuteflash_fwd_sm100FlashAttentionForwardSm100_object_at__tensor0000o12811101213_tensor0000o12811101213_tensor0000o12810111213_tensor0000o12811101213_tensor_0,"aw",@nobits
	.sectionflags	@""
	.align	1024
	.zero		1024


//--------------------- .nv.shared.reserved.0     --------------------------
	.section	.nv.shared.reserved.0,"aw",@nobits
	.align	8
	.weak		__nv_reservedSMEM_offset_0_alias
	.size		__nv_reservedSMEM_offset_0_alias, 0, 64
	.other		__nv_reservedSMEM_offset_0_alias,@"STO_CUDA_RESERVED_SHARED STV_DEFAULT"
__nv_reservedSMEM_offset_0_alias:
	.zero		0
.nv.shared.reserved.0:
	.zero		64
	.weak		__nv_reservedSMEM_allocation_phase
	.type		__nv_reservedSMEM_allocation_phase,@object
	.size		__nv_reservedSMEM_allocation_phase,(.L_0 - __nv_reservedSMEM_allocation_phase)
__nv_reservedSMEM_allocation_phase:
	.zero		1
.L_0:
	.zero		7
	.weak		__nv_reservedSMEM_devtool_atexit_pc
	.type		__nv_reservedSMEM_devtool_atexit_pc,@object
	.size		__nv_reservedSMEM_devtool_atexit_pc,(__nv_reservedSMEM_allocation_mask - __nv_reservedSMEM_devtool_atexit_pc)
__nv_reservedSMEM_devtool_atexit_pc:
	.zero		8
	.weak		__nv_reservedSMEM_allocation_mask
	.type		__nv_reservedSMEM_allocation_mask,@object
	.size		__nv_reservedSMEM_allocation_mask,(.L_2 - __nv_reservedSMEM_allocation_mask)
__nv_reservedSMEM_allocation_mask:
	.zero		4
.L_2:


//--------------------- .nv.constant0.kernel_cutlass_kernel_flash_attncuteflash_fwd_sm100FlashAttentionForwardSm100_object_at__tensor0000o12811101213_tensor0000o12811101213_tensor0000o12810111213_tensor0000o12811101213_tensor_0 --------------------------
	.section	.nv.constant0.kernel_cutlass_kernel_flash_attncuteflash_fwd_sm100FlashAttentionForwardSm100_object_at__tensor0000o12811101213_tensor0000o12811101213_tensor0000o12810111213_tensor0000o12811101213_tensor_0,"a",@progbits
	.sectionflags	@""
	.align	4
.nv.constant0.kernel_cutlass_kernel_flash_attncuteflash_fwd_sm100FlashAttentionForwardSm100_object_at__tensor0000o12811101213_tensor0000o12811101213_tensor0000o12810111213_tensor0000o12811101213_tensor_0:
	.zero		1640


//--------------------- SYMBOLS --------------------------

	.type		.nv.reservedSmem.offset0,@object
	.size		.nv.reservedSmem.offset0,0x4
	.type		.nv.reservedSmem.cap,@object
	.size		.nv.reservedSmem.cap,0x4
